def matmul_kernel(
    a_ptr,
    b_ptr,
    c_ptr,
    M,
    N,
    K,
    stride_am,
    stride_ak,
    stride_bk,
    stride_bn,
    stride_cm,
    stride_cn,
    BLOCK_M: tl.constexpr,
    BLOCK_N: tl.constexpr,
    BLOCK_K: tl.constexpr,
    GROUP_M: tl.constexpr,
):
    pid = tl.program_id(axis=0)
    num_pid_m = tl.cdiv(M, BLOCK_M)
    num_pid_n = tl.cdiv(N, BLOCK_N)
    num_pid_in_group = GROUP_M * num_pid_n
    group_id = pid // num_pid_in_group
    first_pid_m = group_id * GROUP_M
    group_size_m = min(num_pid_m - first_pid_m, GROUP_M)
    pid_m = first_pid_m + ((pid % num_pid_in_group) % group_size_m)
    pid_n = (pid % num_pid_in_group) // group_size_m

    offs_am = (pid_m * BLOCK_M + tl.arange(0, BLOCK_M)) % M
    offs_bn = (pid_n * BLOCK_N + tl.arange(0, BLOCK_N)) % N
    offs_k = tl.arange(0, BLOCK_K)
    a_ptrs = a_ptr + offs_am[:, None] * stride_am + offs_k[None, :] * stride_ak
    b_ptrs = b_ptr + offs_k[:, None] * stride_bk + offs_bn[None, :] * stride_bn

    acc = tl.zeros((BLOCK_M, BLOCK_N), dtype=tl.float32)
    for kk in range(0, tl.cdiv(K, BLOCK_K)):
        a = tl.load(a_ptrs, mask=offs_k[None, :] < K - kk * BLOCK_K, other=0.0)
        b = tl.load(b_ptrs, mask=offs_k[:, None] < K - kk * BLOCK_K, other=0.0)
        acc = tl.dot(a, b, acc)
        a_ptrs += BLOCK_K * stride_ak
        b_ptrs += BLOCK_K * stride_bk

    c = acc.to(c_ptr.dtype.element_ty)
    offs_cm = pid_m * BLOCK_M + tl.arange(0, BLOCK_M)
    offs_cn = pid_n * BLOCK_N + tl.arange(0, BLOCK_N)
    c_ptrs = c_ptr + offs_cm[:, None] * stride_cm + offs_cn[None, :] * stride_cn
    mask = (offs_cm[:, None] < M) & (offs_cn[None, :] < N)
    tl.store(c_ptrs, c, mask=mask)

# config = {"BLOCK_K": 64, "BLOCK_M": 256, "BLOCK_N": 128, "GROUP_M": 8, "arch": "sm_100", "dtype": "fp8e4m3", "num_ctas": 1, "num_stages": 3, "num_warps": 1}
# arch = sm_100


// ===== COMPILED SASS (sm_100a) =====

	.target	sm_100a

	.elftype	@"ET_EXEC"


//--------------------- .note.nv.tkinfo           --------------------------
	.section	.note.nv.tkinfo,"",@"SHT_NOTE"
	.sectionflags	@"SHF_NOTE_NV_TKINFO"
	.tkinfo
        /*0018*/ 	.word	0x00000081
        /*0030*/ 	.string	""
        /*0030*/ 	.string	"ptxas-blackwell"
        /*0030*/ 	.string	"Cuda compilation tools, release 12.9, V12.9.86"
        /*0030*/ 	.string	"Build cuda_12.9.r12.9/compiler.36037853_0"
        /*0030*/ 	.string	"-v  -suppress-debug-info  -lineinfo  -arch sm_100a "



//--------------------- .note.nv.cuver            --------------------------
	.section	.note.nv.cuver,"",@"SHT_NOTE"
	.sectionflags	@"SHF_NOTE_NV_CUVER"
        /*0018*/ 	.short	0x0001
        /*001a*/ 	.short	0x0064
        /*001c*/ 	.short	0x0001
        /*001e*/ 	.short	0x0000
        /*0020*/ 	.short	0x0001
        /*0022*/ 	.short	0x0000


//--------------------- .nv.info                  --------------------------
	.section	.nv.info,"",@"SHT_CUDA_INFO"
	.align	4


	//----- nvinfo : EIATTR_REGCOUNT
	.align		4
        /*0000*/ 	.byte	0x04, 0x2f
        /*0002*/ 	.short	(.L_1 - .L_0)
	.align		4
.L_0:
        /*0004*/ 	.word	index@(matmul_kernel)
        /*0008*/ 	.word	0x00000040


	//----- nvinfo : EIATTR_FRAME_SIZE
	.align		4
.L_1:
        /*000c*/ 	.byte	0x04, 0x11
        /*000e*/ 	.short	(.L_3 - .L_2)
	.align		4
.L_2:
        /*0010*/ 	.word	index@(matmul_kernel)
        /*0014*/ 	.word	0x00005220


	//----- nvinfo : EIATTR_MIN_STACK_SIZE
	.align		4
.L_3:
        /*0018*/ 	.byte	0x04, 0x12
        /*001a*/ 	.short	(.L_5 - .L_4)
	.align		4
.L_4:
        /*001c*/ 	.word	index@(matmul_kernel)
        /*0020*/ 	.word	0x00005220
.L_5:


//--------------------- .nv.info.matmul_kernel    --------------------------
	.section	.nv.info.matmul_kernel,"",@"SHT_CUDA_INFO"
	.sectionflags	@""
	.align	4


	//----- nvinfo : EIATTR_CUDA_API_VERSION
	.align		4
        /*0000*/ 	.byte	0x04, 0x37
        /*0002*/ 	.short	(.L_7 - .L_6)
.L_6:
        /*0004*/ 	.word	0x00000081


	//----- nvinfo : EIATTR_KPARAM_INFO
	.align		4
.L_7:
        /*0008*/ 	.byte	0x04, 0x17
        /*000a*/ 	.short	(.L_9 - .L_8)
.L_8:
        /*000c*/ 	.word	0x00000000
        /*0010*/ 	.short	0x000d
        /*0012*/ 	.short	0x0048
        /*0014*/ 	.byte	0x00, 0xf4, 0x21, 0x00


	//----- nvinfo : EIATTR_KPARAM_INFO
	.align		4
.L_9:
        /*0018*/ 	.byte	0x04, 0x17
        /*001a*/ 	.short	(.L_11 - .L_10)
.L_10:
        /*001c*/ 	.word	0x00000000
        /*0020*/ 	.short	0x000c
        /*0022*/ 	.short	0x0040
        /*0024*/ 	.byte	0x00, 0xf4, 0x21, 0x00


	//----- nvinfo : EIATTR_KPARAM_INFO
	.align		4
.L_11:
        /*0028*/ 	.byte	0x04, 0x17
        /*002a*/ 	.short	(.L_13 - .L_12)
.L_12:
        /*002c*/ 	.word	0x00000000
        /*0030*/ 	.short	0x000b
        /*0032*/ 	.short	0x0038
        /*0034*/ 	.byte	0x00, 0xf0, 0x11, 0x00


	//----- nvinfo : EIATTR_KPARAM_INFO
	.align		4
.L_13:
        /*0038*/ 	.byte	0x04, 0x17
        /*003a*/ 	.short	(.L_15 - .L_14)
.L_14:
        /*003c*/ 	.word	0x00000000
        /*0040*/ 	.short	0x000a
        /*0042*/ 	.short	0x0034
        /*0044*/ 	.byte	0x00, 0xf0, 0x11, 0x00


	//----- nvinfo : EIATTR_KPARAM_INFO
	.align		4
.L_15:
        /*0048*/ 	.byte	0x04, 0x17
        /*004a*/ 	.short	(.L_17 - .L_16)
.L_16:
        /*004c*/ 	.word	0x00000000
        /*0050*/ 	.short	0x0009
        /*0052*/ 	.short	0x0030
        /*0054*/ 	.byte	0x00, 0xf0, 0x11, 0x00


	//----- nvinfo : EIATTR_KPARAM_INFO
	.align		4
.L_17:
        /*0058*/ 	.byte	0x04, 0x17
        /*005a*/ 	.short	(.L_19 - .L_18)
.L_18:
        /*005c*/ 	.word	0x00000000
        /*0060*/ 	.short	0x0008
        /*0062*/ 	.short	0x002c
        /*0064*/ 	.byte	0x00, 0xf0, 0x11, 0x00


	//----- nvinfo : EIATTR_KPARAM_INFO
	.align		4
.L_19:
        /*0068*/ 	.byte	0x04, 0x17
        /*006a*/ 	.short	(.L_21 - .L_20)
.L_20:
        /*006c*/ 	.word	0x00000000
        /*0070*/ 	.short	0x0007
        /*0072*/ 	.short	0x0028
        /*0074*/ 	.byte	0x00, 0xf0, 0x11, 0x00


	//----- nvinfo : EIATTR_KPARAM_INFO
	.align		4
.L_21:
        /*0078*/ 	.byte	0x04, 0x17
        /*007a*/ 	.short	(.L_23 - .L_22)
.L_22:
        /*007c*/ 	.word	0x00000000
        /*0080*/ 	.short	0x0006
        /*0082*/ 	.short	0x0024
        /*0084*/ 	.byte	0x00, 0xf0, 0x11, 0x00


	//----- nvinfo : EIATTR_KPARAM_INFO
	.align		4
.L_23:
        /*0088*/ 	.byte	0x04, 0x17
        /*008a*/ 	.short	(.L_25 - .L_24)
.L_24:
        /*008c*/ 	.word	0x00000000
        /*0090*/ 	.short	0x0005
        /*0092*/ 	.short	0x0020
        /*0094*/ 	.byte	0x00, 0xf0, 0x11, 0x00


	//----- nvinfo : EIATTR_KPARAM_INFO
	.align		4
.L_25:
        /*0098*/ 	.byte	0x04, 0x17
        /*009a*/ 	.short	(.L_27 - .L_26)
.L_26:
        /*009c*/ 	.word	0x00000000
        /*00a0*/ 	.short	0x0004
        /*00a2*/ 	.short	0x001c
        /*00a4*/ 	.byte	0x00, 0xf0, 0x11, 0x00


	//----- nvinfo : EIATTR_KPARAM_INFO
	.align		4
.L_27:
        /*00a8*/ 	.byte	0x04, 0x17
        /*00aa*/ 	.short	(.L_29 - .L_28)
.L_28:
        /*00ac*/ 	.word	0x00000000
        /*00b0*/ 	.short	0x0003
        /*00b2*/ 	.short	0x0018
        /*00b4*/ 	.byte	0x00, 0xf0, 0x11, 0x00


	//----- nvinfo : EIATTR_KPARAM_INFO
	.align		4
.L_29:
        /*00b8*/ 	.byte	0x04, 0x17
        /*00ba*/ 	.short	(.L_31 - .L_30)
.L_30:
        /*00bc*/ 	.word	0x00000000
        /*00c0*/ 	.short	0x0002
        /*00c2*/ 	.short	0x0010
        /*00c4*/ 	.byte	0x00, 0xf4, 0x21, 0x00


	//----- nvinfo : EIATTR_KPARAM_INFO
	.align		4
.L_31:
        /*00c8*/ 	.byte	0x04, 0x17
        /*00ca*/ 	.short	(.L_33 - .L_32)
.L_32:
        /*00cc*/ 	.word	0x00000000
        /*00d0*/ 	.short	0x0001
        /*00d2*/ 	.short	0x0008
        /*00d4*/ 	.byte	0x00, 0xf4, 0x21, 0x00


	//----- nvinfo : EIATTR_KPARAM_INFO
	.align		4
.L_33:
        /*00d8*/ 	.byte	0x04, 0x17
        /*00da*/ 	.short	(.L_35 - .L_34)
.L_34:
        /*00dc*/ 	.word	0x00000000
        /*00e0*/ 	.short	0x0000
        /*00e2*/ 	.short	0x0000
        /*00e4*/ 	.byte	0x00, 0xf4, 0x21, 0x00


	//----- nvinfo : EIATTR_SPARSE_MMA_MASK
	.align		4
.L_35:
        /*00e8*/ 	.byte	0x03, 0x50
        /*00ea*/ 	.short	0x0000


	//----- nvinfo : EIATTR_MAXREG_COUNT
	.align		4
        /*00ec*/ 	.byte	0x03, 0x1b
        /*00ee*/ 	.short	0x00ff


	//----- nvinfo : EIATTR_NUM_BARRIERS
	.align		4
        /*00f0*/ 	.byte	0x02, 0x4c
        /*00f2*/ 	.byte	0x01
	.zero		1


	//----- nvinfo : EIATTR_ANNOTATIONS
	.align		4
        /*00f4*/ 	.byte	0x04, 0x55
        /*00f6*/ 	.short	(.L_37 - .L_36)


	//   ....[0]....
.L_36:
        /*00f8*/ 	.word	0x00000001
        /*00fc*/ 	.byte	0x70, 0x00, 0x00, 0x00, 0x01, 0x00, 0x00, 0x00, 0xb0, 0x00, 0x00, 0x00, 0x01, 0x00, 0x00, 0x00
        /* <DEDUP_REMOVED lines=827> */
        /*34bc*/ 	.byte	0x70, 0xe6, 0x00, 0x00, 0x01, 0x00, 0x00, 0x00, 0x80, 0xe6, 0x00, 0x00


	//----- nvinfo : EIATTR_COOP_GROUP_MASK_REGIDS
	.align		4
.L_37:
        /*34c8*/ 	.byte	0x04, 0x29
        /*34ca*/ 	.short	(.L_39 - .L_38)


	//   ....[0]....
.L_38:
        /*34cc*/ 	.word	0xffffffff


	//   ....[1]....
        /*34d0*/ 	.word	0xffffffff


	//   ....[2]....
        /*34d4*/ 	.word	0xffffffff


	//   ....[3]....
        /*34d8*/ 	.word	0xffffffff


	//   ....[4]....
        /*34dc*/ 	.word	0xffffffff


	//   ....[5]....
        /*34e0*/ 	.word	0xffffffff


	//   ....[6]....
        /*34e4*/ 	.word	0xffffffff


	//   ....[7]....
        /*34e8*/ 	.word	0xffffffff


	//   ....[8]....
        /*34ec*/ 	.word	0xffffffff


	//   ....[9]....
        /*34f0*/ 	.word	0xffffffff


	//   ....[10]....
        /*34f4*/ 	.word	0xffffffff


	//   ....[11]....
        /*34f8*/ 	.word	0xffffffff


	//   ....[12]....
        /*34fc*/ 	.word	0xffffffff


	//   ....[13]....
        /*3500*/ 	.word	0xffffffff


	//   ....[14]....
        /*3504*/ 	.word	0xffffffff


	//   ....[15]....
        /*3508*/ 	.word	0xffffffff


	//   ....[16]....
        /*350c*/ 	.word	0xffffffff


	//   ....[17]....
        /*3510*/ 	.word	0xffffffff


	//   ....[18]....
        /*3514*/ 	.word	0xffffffff


	//   ....[19]....
        /*3518*/ 	.word	0xffffffff


	//   ....[20]....
        /*351c*/ 	.word	0xffffffff


	//   ....[21]....
        /*3520*/ 	.word	0xffffffff


	//   ....[22]....
        /*3524*/ 	.word	0xffffffff


	//   ....[23]....
        /*3528*/ 	.word	0xffffffff


	//   ....[24]....
        /*352c*/ 	.word	0xffffffff


	//   ....[25]....
        /*3530*/ 	.word	0xffffffff


	//   ....[26]....
        /*3534*/ 	.word	0xffffffff


	//   ....[27]....
        /*3538*/ 	.word	0xffffffff


	//   ....[28]....
        /*353c*/ 	.word	0xffffffff


	//   ....[29]....
        /*3540*/ 	.word	0xffffffff


	//   ....[30]....
        /*3544*/ 	.word	0xffffffff


	//   ....[31]....
        /*3548*/ 	.word	0xffffffff


	//   ....[32]....
        /*354c*/ 	.word	0xffffffff


	//   ....[33]....
        /*3550*/ 	.word	0xffffffff


	//   ....[34]....
        /*3554*/ 	.word	0xffffffff


	//   ....[35]....
        /*3558*/ 	.word	0xffffffff


	//   ....[36]....
        /*355c*/ 	.word	0xffffffff


	//   ....[37]....
        /*3560*/ 	.word	0xffffffff


	//   ....[38]....
        /*3564*/ 	.word	0xffffffff


	//   ....[39]....
        /*3568*/ 	.word	0xffffffff


	//   ....[40]....
        /*356c*/ 	.word	0xffffffff


	//   ....[41]....
        /*3570*/ 	.word	0xffffffff


	//   ....[42]....
        /*3574*/ 	.word	0xffffffff


	//   ....[43]....
        /*3578*/ 	.word	0xffffffff


	//   ....[44]....
        /*357c*/ 	.word	0xffffffff


	//   ....[45]....
        /*3580*/ 	.word	0xffffffff


	//   ....[46]....
        /*3584*/ 	.word	0xffffffff


	//   ....[47]....
        /*3588*/ 	.word	0xffffffff


	//   ....[48]....
        /*358c*/ 	.word	0xffffffff


	//   ....[49]....
        /*3590*/ 	.word	0xffffffff


	//   ....[50]....
        /*3594*/ 	.word	0xffffffff


	//   ....[51]....
        /*3598*/ 	.word	0xffffffff


	//   ....[52]....
        /*359c*/ 	.word	0xffffffff


	//   ....[53]....
        /*35a0*/ 	.word	0xffffffff


	//   ....[54]....
        /*35a4*/ 	.word	0xffffffff


	//   ....[55]....
        /*35a8*/ 	.word	0xffffffff


	//   ....[56]....
        /*35ac*/ 	.word	0xffffffff


	//   ....[57]....
        /*35b0*/ 	.word	0xffffffff


	//   ....[58]....
        /*35b4*/ 	.word	0xffffffff


	//   ....[59]....
        /*35b8*/ 	.word	0xffffffff


	//   ....[60]....
        /*35bc*/ 	.word	0xffffffff


	//   ....[61]....
        /*35c0*/ 	.word	0xffffffff


	//   ....[62]....
        /*35c4*/ 	.word	0xffffffff


	//   ....[63]....
        /*35c8*/ 	.word	0xffffffff


	//   ....[64]....
        /*35cc*/ 	.word	0xffffffff


	//   ....[65]....
        /*35d0*/ 	.word	0xffffffff


	//   ....[66]....
        /*35d4*/ 	.word	0xffffffff


	//   ....[67]....
        /*35d8*/ 	.word	0xffffffff


	//   ....[68]....
        /*35dc*/ 	.word	0xffffffff


	//   ....[69]....
        /*35e0*/ 	.word	0xffffffff


	//   ....[70]....
        /*35e4*/ 	.word	0xffffffff


	//   ....[71]....
        /*35e8*/ 	.word	0xffffffff


	//   ....[72]....
        /*35ec*/ 	.word	0xffffffff


	//   ....[73]....
        /*35f0*/ 	.word	0xffffffff


	//   ....[74]....
        /*35f4*/ 	.word	0xffffffff


	//   ....[75]....
        /*35f8*/ 	.word	0xffffffff


	//   ....[76]....
        /*35fc*/ 	.word	0xffffffff


	//   ....[77]....
        /*3600*/ 	.word	0xffffffff


	//   ....[78]....
        /*3604*/ 	.word	0xffffffff


	//   ....[79]....
        /*3608*/ 	.word	0xffffffff


	//   ....[80]....
        /*360c*/ 	.word	0xffffffff


	//   ....[81]....
        /*3610*/ 	.word	0xffffffff


	//   ....[82]....
        /*3614*/ 	.word	0xffffffff


	//   ....[83]....
        /*3618*/ 	.word	0xffffffff


	//   ....[84]....
        /*361c*/ 	.word	0xffffffff


	//   ....[85]....
        /*3620*/ 	.word	0xffffffff


	//   ....[86]....
        /*3624*/ 	.word	0xffffffff


	//   ....[87]....
        /*3628*/ 	.word	0xffffffff


	//   ....[88]....
        /*362c*/ 	.word	0xffffffff


	//   ....[89]....
        /*3630*/ 	.word	0xffffffff


	//   ....[90]....
        /*3634*/ 	.word	0xffffffff


	//   ....[91]....
        /*3638*/ 	.word	0xffffffff


	//   ....[92]....
        /*363c*/ 	.word	0xffffffff


	//   ....[93]....
        /*3640*/ 	.word	0xffffffff


	//   ....[94]....
        /*3644*/ 	.word	0xffffffff


	//   ....[95]....
        /*3648*/ 	.word	0xffffffff


	//   ....[96]....
        /*364c*/ 	.word	0xffffffff


	//   ....[97]....
        /*3650*/ 	.word	0xffffffff


	//   ....[98]....
        /*3654*/ 	.word	0xffffffff


	//   ....[99]....
        /*3658*/ 	.word	0xffffffff


	//   ....[100]....
        /*365c*/ 	.word	0xffffffff


	//   ....[101]....
        /*3660*/ 	.word	0xffffffff


	//   ....[102]....
        /*3664*/ 	.word	0xffffffff


	//   ....[103]....
        /*3668*/ 	.word	0xffffffff


	//   ....[104]....
        /*366c*/ 	.word	0xffffffff


	//   ....[105]....
        /*3670*/ 	.word	0xffffffff


	//   ....[106]....
        /*3674*/ 	.word	0xffffffff


	//   ....[107]....
        /*3678*/ 	.word	0xffffffff


	//   ....[108]....
        /*367c*/ 	.word	0xffffffff


	//   ....[109]....
        /*3680*/ 	.word	0xffffffff


	//   ....[110]....
        /*3684*/ 	.word	0xffffffff


	//   ....[111]....
        /*3688*/ 	.word	0xffffffff


	//   ....[112]....
        /*368c*/ 	.word	0xffffffff


	//   ....[113]....
        /*3690*/ 	.word	0xffffffff


	//   ....[114]....
        /*3694*/ 	.word	0xffffffff


	//   ....[115]....
        /*3698*/ 	.word	0xffffffff


	//   ....[116]....
        /*369c*/ 	.word	0xffffffff


	//   ....[117]....
        /*36a0*/ 	.word	0xffffffff


	//   ....[118]....
        /*36a4*/ 	.word	0xffffffff


	//   ....[119]....
        /*36a8*/ 	.word	0xffffffff


	//   ....[120]....
        /*36ac*/ 	.word	0xffffffff


	//   ....[121]....
        /*36b0*/ 	.word	0xffffffff


	//   ....[122]....
        /*36b4*/ 	.word	0xffffffff


	//   ....[123]....
        /*36b8*/ 	.word	0xffffffff


	//   ....[124]....
        /*36bc*/ 	.word	0xffffffff


	//   ....[125]....
        /*36c0*/ 	.word	0xffffffff


	//   ....[126]....
        /*36c4*/ 	.word	0xffffffff


	//----- nvinfo : EIATTR_COOP_GROUP_INSTR_OFFSETS
	.align		4
.L_39:
        /*36c8*/ 	.byte	0x04, 0x28
        /*36ca*/ 	.short	(.L_41 - .L_40)


	//   ....[0]....
.L_40:
        /*36cc*/ 	.word	0x00093c70


	//   ....[1]....
        /*36d0*/ 	.word	0x000a8ed0


	//   ....[2]....
        /*36d4*/ 	.word	0x000a8f10


	//   ....[3]....
        /*36d8*/ 	.word	0x000a8f30


	//   ....[4]....
        /*36dc*/ 	.word	0x000a8f70


	//   ....[5]....
        /*36e0*/ 	.word	0x000a8f90


	//   ....[6]....
        /*36e4*/ 	.word	0x000a8fc0


	//   ....[7]....
        /*36e8*/ 	.word	0x000a9010


	//   ....[8]....
        /*36ec*/ 	.word	0x000a9060


	//   ....[9]....
        /*36f0*/ 	.word	0x000a90a0


	//   ....[10]....
        /*36f4*/ 	.word	0x000a9100


	//   ....[11]....
        /*36f8*/ 	.word	0x000a91a0


	//   ....[12]....
        /*36fc*/ 	.word	0x000a91c0


	//   ....[13]....
        /*3700*/ 	.word	0x000a91e0


	//   ....[14]....
        /*3704*/ 	.word	0x000a9280


	//   ....[15]....
        /*3708*/ 	.word	0x000a92a0


	//   ....[16]....
        /*370c*/ 	.word	0x000a9330


	//   ....[17]....
        /*3710*/ 	.word	0x000a9350


	//   ....[18]....
        /*3714*/ 	.word	0x000a9370


	//   ....[19]....
        /*3718*/ 	.word	0x000a93a0


	//   ....[20]....
        /*371c*/ 	.word	0x000a9480


	//   ....[21]....
        /*3720*/ 	.word	0x000a94b0


	//   ....[22]....
        /*3724*/ 	.word	0x000a9560


	//   ....[23]....
        /*3728*/ 	.word	0x000a9580


	//   ....[24]....
        /*372c*/ 	.word	0x000a95c0


	//   ....[25]....
        /*3730*/ 	.word	0x000a95f0


	//   ....[26]....
        /*3734*/ 	.word	0x000a9680


	//   ....[27]....
        /*3738*/ 	.word	0x000a96f0


	//   ....[28]....
        /*373c*/ 	.word	0x000a9730


	//   ....[29]....
        /*3740*/ 	.word	0x000a9760


	//   ....[30]....
        /*3744*/ 	.word	0x000a9820


	//   ....[31]....
        /*3748*/ 	.word	0x000a98b0


	//   ....[32]....
        /*374c*/ 	.word	0x000a98d0


	//   ....[33]....
        /*3750*/ 	.word	0x000a98f0


	//   ....[34]....
        /*3754*/ 	.word	0x000a9980


	//   ....[35]....
        /*3758*/ 	.word	0x000a99a0


	//   ....[36]....
        /*375c*/ 	.word	0x000a9a90


	//   ....[37]....
        /*3760*/ 	.word	0x000a9ab0


	//   ....[38]....
        /*3764*/ 	.word	0x000a9ad0


	//   ....[39]....
        /*3768*/ 	.word	0x000a9b00


	//   ....[40]....
        /*376c*/ 	.word	0x000a9c30


	//   ....[41]....
        /*3770*/ 	.word	0x000a9c60


	//   ....[42]....
        /*3774*/ 	.word	0x000a9cc0


	//   ....[43]....
        /*3778*/ 	.word	0x000a9cf0


	//   ....[44]....
        /*377c*/ 	.word	0x000a9d60


	//   ....[45]....
        /*3780*/ 	.word	0x000a9e10


	//   ....[46]....
        /*3784*/ 	.word	0x000a9e30


	//   ....[47]....
        /*3788*/ 	.word	0x000a9e50


	//   ....[48]....
        /*378c*/ 	.word	0x000a9fd0


	//   ....[49]....
        /*3790*/ 	.word	0x000aa000


	//   ....[50]....
        /*3794*/ 	.word	0x000aa0c0


	//   ....[51]....
        /*3798*/ 	.word	0x000aa0e0


	//   ....[52]....
        /*379c*/ 	.word	0x000aa100


	//   ....[53]....
        /*37a0*/ 	.word	0x000aa130


	//   ....[54]....
        /*37a4*/ 	.word	0x000aa1c0


	//   ....[55]....
        /*37a8*/ 	.word	0x000aa250


	//   ....[56]....
        /*37ac*/ 	.word	0x000aa2f0


	//   ....[57]....
        /*37b0*/ 	.word	0x000aa350


	//   ....[58]....
        /*37b4*/ 	.word	0x000aa370


	//   ....[59]....
        /*37b8*/ 	.word	0x000aa400


	//   ....[60]....
        /*37bc*/ 	.word	0x000aa430


	//   ....[61]....
        /*37c0*/ 	.word	0x000aa460


	//   ....[62]....
        /*37c4*/ 	.word	0x000aa4e0


	//   ....[63]....
        /*37c8*/ 	.word	0x000aa520


	//   ....[64]....
        /*37cc*/ 	.word	0x000aa690


	//   ....[65]....
        /*37d0*/ 	.word	0x000aa6b0


	//   ....[66]....
        /*37d4*/ 	.word	0x000aa710


	//   ....[67]....
        /*37d8*/ 	.word	0x000aa730


	//   ....[68]....
        /*37dc*/ 	.word	0x000aa750


	//   ....[69]....
        /*37e0*/ 	.word	0x000aa770


	//   ....[70]....
        /*37e4*/ 	.word	0x000aa790


	//   ....[71]....
        /*37e8*/ 	.word	0x000aa7b0


	//   ....[72]....
        /*37ec*/ 	.word	0x000aa7f0


	//   ....[73]....
        /*37f0*/ 	.word	0x000aa8f0


	//   ....[74]....
        /*37f4*/ 	.word	0x000aa9f0


	//   ....[75]....
        /*37f8*/ 	.word	0x000aaa10


	//   ....[76]....
        /*37fc*/ 	.word	0x000ac2b0


	//   ....[77]....
        /*3800*/ 	.word	0x000af170


	//   ....[78]....
        /*3804*/ 	.word	0x000af1b0


	//   ....[79]....
        /*3808*/ 	.word	0x000af1f0


	//   ....[80]....
        /*380c*/ 	.word	0x000af310


	//   ....[81]....
        /*3810*/ 	.word	0x000af370


	//   ....[82]....
        /*3814*/ 	.word	0x000af390


	//   ....[83]....
        /*3818*/ 	.word	0x000af3c0


	//   ....[84]....
        /*381c*/ 	.word	0x000af500


	//   ....[85]....
        /*3820*/ 	.word	0x000af520


	//   ....[86]....
        /*3824*/ 	.word	0x000af5a0


	//   ....[87]....
        /*3828*/ 	.word	0x000af670


	//   ....[88]....
        /*382c*/ 	.word	0x000af6d0


	//   ....[89]....
        /*3830*/ 	.word	0x000af740


	//   ....[90]....
        /*3834*/ 	.word	0x000af860


	//   ....[91]....
        /*3838*/ 	.word	0x000af890


	//   ....[92]....
        /*383c*/ 	.word	0x000af8c0


	//   ....[93]....
        /*3840*/ 	.word	0x000af980


	//   ....[94]....
        /*3844*/ 	.word	0x000af9e0


	//   ....[95]....
        /*3848*/ 	.word	0x000afaa0


	//   ....[96]....
        /*384c*/ 	.word	0x000afba0


	//   ....[97]....
        /*3850*/ 	.word	0x000afc20


	//   ....[98]....
        /*3854*/ 	.word	0x000afc90


	//   ....[99]....
        /*3858*/ 	.word	0x000afcc0


	//   ....[100]....
        /*385c*/ 	.word	0x000afd90


	//   ....[101]....
        /*3860*/ 	.word	0x000afe10


	//   ....[102]....
        /*3864*/ 	.word	0x000afe30


	//   ....[103]....
        /*3868*/ 	.word	0x000aff00


	//   ....[104]....
        /*386c*/ 	.word	0x000aff20


	//   ....[105]....
        /*3870*/ 	.word	0x000b0070


	//   ....[106]....
        /*3874*/ 	.word	0x000b00a0


	//   ....[107]....
        /*3878*/ 	.word	0x000b00c0


	//   ....[108]....
        /*387c*/ 	.word	0x000b0140


	//   ....[109]....
        /*3880*/ 	.word	0x000b0210


	//   ....[110]....
        /*3884*/ 	.word	0x000b0270


	//   ....[111]....
        /*3888*/ 	.word	0x000b02d0


	//   ....[112]....
        /*388c*/ 	.word	0x000b02f0


	//   ....[113]....
        /*3890*/ 	.word	0x000b0430


	//   ....[114]....
        /*3894*/ 	.word	0x000b04d0


	//   ....[115]....
        /*3898*/ 	.word	0x000b04f0


	//   ....[116]....
        /*389c*/ 	.word	0x000b0550


	//   ....[117]....
        /*38a0*/ 	.word	0x000b0570


	//   ....[118]....
        /*38a4*/ 	.word	0x000b0590


	//   ....[119]....
        /*38a8*/ 	.word	0x000b05d0


	//   ....[120]....
        /*38ac*/ 	.word	0x000b0720


	//   ....[121]....
        /*38b0*/ 	.word	0x000b0800


	//   ....[122]....
        /*38b4*/ 	.word	0x000b0850


	//   ....[123]....
        /*38b8*/ 	.word	0x000b08d0


	//   ....[124]....
        /*38bc*/ 	.word	0x000b08f0


	//   ....[125]....
        /*38c0*/ 	.word	0x000b0a10


	//   ....[126]....
        /*38c4*/ 	.word	0x000b0a60


	//----- nvinfo : EIATTR_VRC_CTA_INIT_COUNT
	.align		4
.L_41:
        /*38c8*/ 	.byte	0x02, 0x4a
	.zero		1
	.zero		1


	//----- nvinfo : EIATTR_EXIT_INSTR_OFFSETS
	.align		4
        /*38cc*/ 	.byte	0x04, 0x1c
        /*38ce*/ 	.short	(.L_43 - .L_42)


	//   ....[0]....
.L_42:
        /*38d0*/ 	.word	0x000c6670


	//   ....[1]....
        /*38d4*/ 	.word	0x000c66a0


	//----- nvinfo : EIATTR_REQNTID
	.align		4
.L_43:
        /*38d8*/ 	.byte	0x04, 0x10
        /*38da*/ 	.short	(.L_45 - .L_44)
.L_44:
        /*38dc*/ 	.word	0x00000020
        /*38e0*/ 	.word	0x00000001
        /*38e4*/ 	.word	0x00000001


	//----- nvinfo : EIATTR_CBANK_PARAM_SIZE
	.align		4
.L_45:
        /*38e8*/ 	.byte	0x03, 0x19
        /*38ea*/ 	.short	0x0050


	//----- nvinfo : EIATTR_PARAM_CBANK
	.align		4
        /*38ec*/ 	.byte	0x04, 0x0a
        /*38ee*/ 	.short	(.L_47 - .L_46)
	.align		4
.L_46:
        /*38f0*/ 	.word	index@(.nv.constant0.matmul_kernel)
        /*38f4*/ 	.short	0x0380
        /*38f6*/ 	.short	0x0050


	//----- nvinfo : EIATTR_SW_WAR
	.align		4
.L_47:
        /*38f8*/ 	.byte	0x04, 0x36
        /*38fa*/ 	.short	(.L_49 - .L_48)
.L_48:
        /*38fc*/ 	.word	0x00000008
.L_49:


//--------------------- .nv.compat                --------------------------
	.section	.nv.compat,"",@"SHT_CUDA_COMPAT_INFO"
	.align	4
        /*0000*/ 	.byte	0x02, 0x02, 0x02, 0x00, 0x02, 0x05, 0x05, 0x00, 0x02, 0x03, 0x00, 0x00, 0x02, 0x06, 0x01, 0x00


//--------------------- .nv.callgraph             --------------------------
	.section	.nv.callgraph,"",@"SHT_CUDA_CALLGRAPH"
	.align	4
	.sectionentsize	8
	.align		4
        /*0000*/ 	.word	0x00000000
	.align		4
        /*0004*/ 	.word	0xffffffff
	.align		4
        /*0008*/ 	.word	0x00000000
	.align		4
        /*000c*/ 	.word	0xfffffffe
	.align		4
        /*0010*/ 	.word	0x00000000
	.align		4
        /*0014*/ 	.word	0xfffffffd
	.align		4
        /*0018*/ 	.word	0x00000000
	.align		4
        /*001c*/ 	.word	0xfffffffc


//--------------------- .text.matmul_kernel       --------------------------
	.section	.text.matmul_kernel,"ax",@progbits
	.align	128
        .global         matmul_kernel
        .type           matmul_kernel,@function
        .size           matmul_kernel,(.L_x_3 - matmul_kernel)
        .other          matmul_kernel,@"STO_CUDA_ENTRY STV_DEFAULT"
matmul_kernel:
.text.matmul_kernel:
[----:B------:R-:W0:Y:S02]  /*0000*/  LDC R1, c[0x0][0x37c] ;  /* 0x0000df00ff017b82 */ /* 0x000e240000000800 */
[----:B0-----:R-:W-:-:S06]  /*0010*/  VIADD R1, R1, 0xffffade0 ;  /* 0xffffade001017836 */ /* 0x001fcc0000000000 */
[----:B------:R-:W0:Y:S01]  /*0020*/  LDC.64 R56, c[0x0][0x398] ;  /* 0x0000e600ff387b82 */ /* 0x000e220000000a00 */
[----:B------:R-:W1:Y:S01]  /*0030*/  S2R R5, SR_CTAID.X ;  /* 0x0000000000057919 */ /* 0x000e620000002500 */
[----:B------:R-:W2:Y:S01]  /*0040*/  LDCU UR41, c[0x0][0x3a0] ;  /* 0x00007400ff2977ac */ /* 0x000ea20008000800 */
[----:B------:R-:W-:Y:S02]  /*0050*/  CS2R R40, SRZ ;  /* 0x0000000000287805 */ /* 0x000fe4000001ff00 */
[----:B------:R-:W-:Y:S01]  /*0060*/  CS2R R42, SRZ ;  /* 0x00000000002a7805 */ /* 0x000fe2000001ff00 */
[----:B------:R-:W-:Y:S01]  /*0070*/  STL [R1+0x3784], R18 ;  /* 0x0037841201007387 */ /* 0x000fe20000100800 */
[----:B------:R-:W-:Y:S02]  /*0080*/  CS2R R44, SRZ ;  /* 0x00000000002c7805 */ /* 0x000fe4000001ff00 */
[----:B------:R-:W-:Y:S01]  /*0090*/  CS2R R46, SRZ ;  /* 0x00000000002e7805 */ /* 0x000fe2000001ff00 */
[----:B------:R-:W3:Y:S01]  /*00a0*/  S2UR UR5, SR_CgaCtaId ;  /* 0x00000000000579c3 */ /* 0x000ee20000008800 */
[----:B------:R-:W-:Y:S01]  /*00b0*/  STL [R1], RZ ;  /* 0x000000ff01007387 */ /* 0x000fe20000100800 */
[----:B------:R-:W-:-:S02]  /*00c0*/  CS2R R52, SRZ ;  /* 0x0000000000347805 */ /* 0x000fc4000001ff00 */
[----:B------:R-:W-:Y:S01]  /*00d0*/  CS2R R54, SRZ ;  /* 0x0000000000367805 */ /* 0x000fe2000001ff00 */
[----:B------:R-:W-:Y:S01]  /*00e0*/  UMOV UR4, 0x400 ;  /* 0x0000040000047882 */ /* 0x000fe20000000000 */
[----:B------:R-:W-:Y:S01]  /*00f0*/  STL [R1+0x4], RZ ;  /* 0x000004ff01007387 */ /* 0x000fe20000100800 */
[----:B------:R-:W4:Y:S03]  /*0100*/  LDCU.64 UR38, c[0x0][0x358] ;  /* 0x00006b00ff2677ac */ /* 0x000f260008000a00 */
[----:B------:R-:W-:Y:S01]  /*0110*/  STL [R1+0x8], RZ ;  /* 0x000008ff01007387 */ /* 0x000fe20000100800 */
[----:B--2---:R-:W-:-:S03]  /*0120*/  UIADD3 UR41, UPT, UPT, UR41, 0x3f, URZ ;  /* 0x0000003f29297890 */ /* 0x004fc6000fffe0ff */
[----:B------:R-:W-:Y:S01]  /*0130*/  STL [R1+0xc], RZ ;  /* 0x00000cff01007387 */ /* 0x000fe20000100800 */
[----:B0-----:R-:W-:-:S03]  /*0140*/  VIADD R0, R57, 0x7f ;  /* 0x0000007f39007836 */ /* 0x001fc60000000000 */
[----:B------:R-:W-:Y:S01]  /*0150*/  STL [R1+0x10], RZ ;  /* 0x000010ff01007387 */ /* 0x000fe20000100800 */
[----:B------:R-:W-:-:S03]  /*0160*/  UISETP.GE.AND UP0, UPT, UR41, 0x40, UPT ;  /* 0x000000402900788c */ /* 0x000fc6000bf06270 */
[----:B------:R-:W-:Y:S01]  /*0170*/  STL [R1+0x14], RZ ;  /* 0x000014ff01007387 */ /* 0x000fe20000100800 */
[----:B------:R-:W-:Y:S01]  /*0180*/  SHF.R.S32.HI R3, RZ, 0x1f, R0 ;  /* 0x0000001fff037819 */ /* 0x000fe20000011400 */
[----:B---3--:R-:W-:Y:S02]  /*0190*/  ULEA UR4, UR5, UR4, 0x18 ;  /* 0x0000000405047291 */ /* 0x008fe4000f8ec0ff */
[----:B------:R-:W-:Y:S01]  /*01a0*/  STL [R1+0x18], RZ ;  /* 0x000018ff01007387 */ /* 0x000fe20000100800 */
[----:B------:R-:W-:Y:S02]  /*01b0*/  LEA.HI R3, R3, R0, RZ, 0x7 ;  /* 0x0000000003037211 */ /* 0x000fe400078f38ff */
[----:B-1----:R-:W-:Y:S01]  /*01c0*/  IABS R8, R5 ;  /* 0x0000000500087213 */ /* 0x002fe20000000000 */
[----:B------:R-:W-:Y:S01]  /*01d0*/  STL [R1+0x1c], RZ ;  /* 0x00001cff01007387 */ /* 0x000fe20000100800 */
[----:B------:R-:W-:-:S03]  /*01e0*/  SHF.R.S32.HI R3, RZ, 0x7, R3 ;  /* 0x00000007ff037819 */ /* 0x000fc60000011403 */
[----:B------:R-:W-:Y:S02]  /*01f0*/  STL [R1+0x30], RZ ;  /* 0x000030ff01007387 */ /* 0x000fe40000100800 */
[----:B------:R-:W-:Y:S02]  /*0200*/  IMAD.SHL.U32 R4, R3, 0x8, RZ ;  /* 0x0000000803047824 */ /* 0x000fe400078e00ff */
[----:B------:R-:W-:Y:S03]  /*0210*/  STL [R1+0x34], RZ ;  /* 0x000034ff01007387 */ /* 0x000fe60000100800 */
[-C--:B------:R-:W-:Y:S01]  /*0220*/  IABS R7, R4.reuse ;  /* 0x0000000400077213 */ /* 0x080fe20000000000 */
[----:B------:R-:W-:Y:S01]  /*0230*/  STL [R1+0x38], RZ ;  /* 0x000038ff01007387 */ /* 0x000fe20000100800 */
[----:B------:R-:W-:Y:S02]  /*0240*/  IABS R10, R4 ;  /* 0x00000004000a7213 */ /* 0x000fe40000000000 */
[----:B------:R-:W0:Y:S01]  /*0250*/  I2F.RP R0, R7 ;  /* 0x0000000700007306 */ /* 0x000e220000209400 */
[----:B------:R-:W-:Y:S04]  /*0260*/  STL [R1+0x3c], RZ ;  /* 0x00003cff01007387 */ /* 0x000fe80000100800 */
[----:B------:R-:W-:Y:S04]  /*0270*/  STL [R1+0x50], RZ ;  /* 0x000050ff01007387 */ /* 0x000fe80000100800 */
[----:B------:R-:W-:Y:S04]  /*0280*/  STL [R1+0x54], RZ ;  /* 0x000054ff01007387 */ /* 0x000fe80000100800 */
[----:B------:R-:W-:Y:S01]  /*0290*/  STL [R1+0x58], RZ ;  /* 0x000058ff01007387 */ /* 0x000fe20000100800 */
[----:B0-----:R-:W0:Y:S03]  /*02a0*/  MUFU.RCP R0, R0 ;  /* 0x0000000000007308 */ /* 0x001e260000001000 */
[----:B------:R-:W-:Y:S04]  /*02b0*/  STL [R1+0x5c], RZ ;  /* 0x00005cff01007387 */ /* 0x000fe80000100800 */
[----:B------:R-:W-:Y:S04]  /*02c0*/  STL [R1+0x70], RZ ;  /* 0x000070ff01007387 */ /* 0x000fe80000100800 */
[----:B------:R-:W-:Y:S04]  /*02d0*/  STL [R1+0x74], RZ ;  /* 0x000074ff01007387 */ /* 0x000fe80000100800 */
[----:B------:R-:W-:Y:S01]  /*02e0*/  STL [R1+0x78], RZ ;  /* 0x000078ff01007387 */ /* 0x000fe20000100800 */
[----:B0-----:R-:W-:-:S03]  /*02f0*/  VIADD R2, R0, 0xffffffe ;  /* 0x0ffffffe00027836 */ /* 0x001fc60000000000 */
[----:B------:R-:W-:Y:S01]  /*0300*/  STL [R1+0x7c], RZ ;  /* 0x00007cff01007387 */ /* 0x000fe20000100800 */
[----:B------:R-:W-:Y:S01]  /*0310*/  IMAD.MOV R0, RZ, RZ, -R10 ;  /* 0x000000ffff007224 */ /* 0x000fe200078e0a0a */
[----:B------:R0:W1:Y:S02]  /*0320*/  F2I.FTZ.U32.TRUNC.NTZ R3, R2 ;  /* 0x0000000200037305 */ /* 0x000064000021f000 */
[----:B------:R-:W-:Y:S04]  /*0330*/  STL [R1+0x90], RZ ;  /* 0x000090ff01007387 */ /* 0x000fe80000100800 */
[----:B------:R-:W-:Y:S04]  /*0340*/  STL [R1+0x94], RZ ;  /* 0x000094ff01007387 */ /* 0x000fe80000100800 */
[----:B------:R-:W-:Y:S01]  /*0350*/  STL [R1+0x98], RZ ;  /* 0x000098ff01007387 */ /* 0x000fe20000100800 */
[----:B0-----:R-:W-:-:S03]  /*0360*/  IMAD.MOV.U32 R2, RZ, RZ, RZ ;  /* 0x000000ffff027224 */ /* 0x001fc600078e00ff */
[----:B------:R-:W-:Y:S01]  /*0370*/  STL [R1+0x9c], RZ ;  /* 0x00009cff01007387 */ /* 0x000fe20000100800 */
[----:B-1----:R-:W-:-:S03]  /*0380*/  IMAD.MOV R6, RZ, RZ, -R3 ;  /* 0x000000ffff067224 */ /* 0x002fc600078e0a03 */
[----:B------:R-:W-:Y:S01]  /*0390*/  STL [R1+0xa0], RZ ;  /* 0x0000a0ff01007387 */ /* 0x000fe20000100800 */
[----:B------:R-:W-:-:S03]  /*03a0*/  IMAD R9, R6, R7, RZ ;  /* 0x0000000706097224 */ /* 0x000fc600078e02ff */
[----:B------:R-:W-:Y:S01]  /*03b0*/  STL [R1+0xa4], RZ ;  /* 0x0000a4ff01007387 */ /* 0x000fe20000100800 */
[----:B------:R-:W-:Y:S02]  /*03c0*/  IMAD.MOV.U32 R6, RZ, RZ, R8 ;  /* 0x000000ffff067224 */ /* 0x000fe400078e0008 */
[----:B------:R-:W-:Y:S01]  /*03d0*/  IMAD.HI.U32 R3, R3, R9, R2 ;  /* 0x0000000903037227 */ /* 0x000fe200078e0002 */
[----:B------:R-:W-:Y:S04]  /*03e0*/  STL [R1+0xa8], RZ ;  /* 0x0000a8ff01007387 */ /* 0x000fe80000100800 */
[----:B------:R-:W-:Y:S01]  /*03f0*/  STL [R1+0xac], RZ ;  /* 0x0000acff01007387 */ /* 0x000fe20000100800 */
[----:B------:R-:W-:-:S03]  /*0400*/  IMAD.HI.U32 R3, R3, R6, RZ ;  /* 0x0000000603037227 */ /* 0x000fc600078e00ff */
[----:B------:R-:W-:Y:S01]  /*0410*/  STL [R1+0xc0], RZ ;  /* 0x0000c0ff01007387 */ /* 0x000fe20000100800 */
[----:B------:R-:W-:-:S03]  /*0420*/  IMAD R0, R3, R0, R6 ;  /* 0x0000000003007224 */ /* 0x000fc600078e0206 */
[----:B------:R-:W-:Y:S02]  /*0430*/  STL [R1+0xc4], RZ ;  /* 0x0000c4ff01007387 */ /* 0x000fe40000100800 */
[----:B------:R-:W-:Y:S02]  /*0440*/  ISETP.GT.U32.AND P1, PT, R7, R0, PT ;  /* 0x000000000700720c */ /* 0x000fe40003f24070 */
[----:B------:R-:W-:Y:S04]  /*0450*/  STL [R1+0xc8], RZ ;  /* 0x0000c8ff01007387 */ /* 0x000fe80000100800 */
[----:B------:R-:W-:Y:S04]  /*0460*/  STL [R1+0xcc], RZ ;  /* 0x0000ccff01007387 */ /* 0x000fe80000100800 */
[----:B------:R-:W-:Y:S03]  /*0470*/  STL [R1+0x130], RZ ;  /* 0x000130ff01007387 */ /* 0x000fe60000100800 */
[----:B------:R-:W-:Y:S01]  /*0480*/  @!P1 IMAD.IADD R0, R0, 0x1, -R7 ;  /* 0x0000000100009824 */ /* 0x000fe200078e0a07 */
[----:B------:R-:W-:Y:S01]  /*0490*/  STL [R1+0x134], RZ ;  /* 0x000134ff01007387 */ /* 0x000fe20000100800 */
[----:B------:R-:W-:Y:S01]  /*04a0*/  @!P1 VIADD R3, R3, 0x1 ;  /* 0x0000000103039836 */ /* 0x000fe20000000000 */
[----:B------:R-:W-:-:S02]  /*04b0*/  ISETP.NE.AND P1, PT, R4, RZ, PT ;  /* 0x000000ff0400720c */ /* 0x000fc40003f25270 */
[----:B------:R-:W-:Y:S01]  /*04c0*/  STL [R1+0x138], RZ ;  /* 0x000138ff01007387 */ /* 0x000fe20000100800 */
[----:B------:R-:W-:Y:S02]  /*04d0*/  ISETP.GE.U32.AND P0, PT, R0, R7, PT ;  /* 0x000000070000720c */ /* 0x000fe40003f06070 */
[----:B------:R-:W-:Y:S01]  /*04e0*/  LOP3.LUT R0, R5, R4, RZ, 0x3c, !PT ;  /* 0x0000000405007212 */ /* 0x000fe200078e3cff */
[----:B------:R-:W-:Y:S03]  /*04f0*/  STL [R1+0x13c], RZ ;  /* 0x00013cff01007387 */ /* 0x000fe60000100800 */
[----:B------:R-:W-:Y:S01]  /*0500*/  ISETP.GE.AND P2, PT, R0, RZ, PT ;  /* 0x000000ff0000720c */ /* 0x000fe20003f46270 */
[----:B------:R-:W-:Y:S01]  /*0510*/  STL [R1+0x1a0], RZ ;  /* 0x0001a0ff01007387 */ /* 0x000fe20000100800 */
[----:B------:R-:W-:-:S03]  /*0520*/  VIADD R0, R56, 0xff ;  /* 0x000000ff38007836 */ /* 0x000fc60000000000 */
[----:B------:R-:W-:Y:S02]  /*0530*/  STL [R1+0x1a4], RZ ;  /* 0x0001a4ff01007387 */ /* 0x000fe40000100800 */
[----:B------:R-:W-:Y:S02]  /*0540*/  @P0 VIADD R3, R3, 0x1 ;  /* 0x0000000103030836 */ /* 0x000fe40000000000 */
[----:B------:R-:W-:Y:S02]  /*0550*/  STL [R1+0x1a8], RZ ;  /* 0x0001a8ff01007387 */ /* 0x000fe40000100800 */
[----:B------:R-:W-:Y:S01]  /*0560*/  IMAD.MOV.U32 R2, RZ, RZ, R3 ;  /* 0x000000ffff027224 */ /* 0x000fe200078e0003 */
[----:B------:R-:W-:Y:S01]  /*0570*/  SHF.R.S32.HI R3, RZ, 0x1f, R0 ;  /* 0x0000001fff037819 */ /* 0x000fe20000011400 */
[----:B------:R-:W-:Y:S02]  /*0580*/  STL [R1+0x1ac], RZ ;  /* 0x0001acff01007387 */ /* 0x000fe40000100800 */
[----:B------:R-:W-:Y:S01]  /*0590*/  @!P2 IMAD.MOV R2, RZ, RZ, -R2 ;  /* 0x000000ffff02a224 */ /* 0x000fe200078e0a02 */
[----:B------:R-:W-:Y:S01]  /*05a0*/  @!P1 LOP3.LUT R2, RZ, R4, RZ, 0x33, !PT ;  /* 0x00000004ff029212 */ /* 0x000fe200078e33ff */
[----:B------:R-:W-:Y:S01]  /*05b0*/  STL [R1+0x1b0], RZ ;  /* 0x0001b0ff01007387 */ /* 0x000fe20000100800 */
[----:B------:R-:W-:-:S03]  /*05c0*/  LEA.HI R3, R3, R0, RZ, 0x8 ;  /* 0x0000000003037211 */ /* 0x000fc600078f40ff */
[----:B------:R-:W-:Y:S01]  /*05d0*/  STL [R1+0x1b4], RZ ;  /* 0x0001b4ff01007387 */ /* 0x000fe20000100800 */
[----:B------:R-:W-:Y:S02]  /*05e0*/  IMAD.SHL.U32 R6, R2, 0x8, RZ ;  /* 0x0000000802067824 */ /* 0x000fe400078e00ff */
[----:B------:R-:W-:Y:S01]  /*05f0*/  IMAD.MOV R2, RZ, RZ, -R2 ;  /* 0x000000ffff027224 */ /* 0x000fe200078e0a02 */
[----:B------:R-:W-:Y:S02]  /*0600*/  STL [R1+0x1b8], RZ ;  /* 0x0001b8ff01007387 */ /* 0x000fe40000100800 */
[----:B------:R-:W-:Y:S01]  /*0610*/  LEA.HI.SX32 R3, R3, -R6, 0x18 ;  /* 0x8000000603037211 */ /* 0x000fe200078fc2ff */
[----:B------:R-:W-:Y:S01]  /*0620*/  IMAD R4, R4, R2, R5 ;  /* 0x0000000204047224 */ /* 0x000fe200078e0205 */
[----:B------:R-:W-:Y:S02]  /*0630*/  STL [R1+0x1bc], RZ ;  /* 0x0001bcff01007387 */ /* 0x000fe40000100800 */
[----:B------:R-:W-:-:S02]  /*0640*/  VIMNMX R11, PT, PT, R3, 0x8, PT ;  /* 0x00000008030b7848 */ /* 0x000fc40003fe0100 */
[----:B------:R-:W-:Y:S01]  /*0650*/  STL [R1+0x1d0], RZ ;  /* 0x0001d0ff01007387 */ /* 0x000fe20000100800 */
[----:B------:R-:W-:Y:S02]  /*0660*/  IABS R9, R4 ;  /* 0x0000000400097213 */ /* 0x000fe40000000000 */
[----:B------:R-:W-:Y:S01]  /*0670*/  IABS R7, R11 ;  /* 0x0000000b00077213 */ /* 0x000fe20000000000 */
[----:B------:R-:W-:Y:S03]  /*0680*/  STL [R1+0x1d4], RZ ;  /* 0x0001d4ff01007387 */ /* 0x000fe60000100800 */
        /* <DEDUP_REMOVED lines=11> */
[----:B------:R-:W-:Y:S04]  /*0740*/  STL [R1+0x2e8], RZ ;  /* 0x0002e8ff01007387 */ /* 0x000fe80000100800 */
[----:B------:R-:W-:Y:S01]  /*0750*/  STL [R1+0x2ec], RZ ;  /* 0x0002ecff01007387 */ /* 0x000fe20000100800 */
[----:B------:R-:W0:Y:S03]  /*0760*/  F2I.FTZ.U32.TRUNC.NTZ R3, R3 ;  /* 0x0000000300037305 */ /* 0x000e26000021f000 */
[----:B------:R-:W-:Y:S04]  /*0770*/  STL [R1+0x1e0], RZ ;  /* 0x0001e0ff01007387 */ /* 0x000fe80000100800 */
[----:B------:R-:W-:Y:S04]  /*0780*/  STL [R1+0x1e4], RZ ;  /* 0x0001e4ff01007387 */ /* 0x000fe80000100800 */
[----:B------:R-:W-:Y:S04]  /*0790*/  STL [R1+0x1e8], RZ ;  /* 0x0001e8ff01007387 */ /* 0x000fe80000100800 */
[----:B------:R-:W-:Y:S01]  /*07a0*/  STL [R1+0x1ec], RZ ;  /* 0x0001ecff01007387 */ /* 0x000fe20000100800 */
[----:B0-----:R-:W-:-:S03]  /*07b0*/  IMAD.MOV R8, RZ, RZ, -R3 ;  /* 0x000000ffff087224 */ /* 0x001fc600078e0a03 */
[----:B------:R-:W-:Y:S01]  /*07c0*/  STL [R1+0x5f0], RZ ;  /* 0x0005f0ff01007387 */ /* 0x000fe20000100800 */
[----:B------:R-:W-:Y:S01]  /*07d0*/  IMAD.MOV.U32 R2, RZ, RZ, R8 ;  /* 0x000000ffff027224 */ /* 0x000fe200078e0008 */
[----:B------:R-:W-:Y:S02]  /*07e0*/  IABS R8, R11 ;  /* 0x0000000b00087213 */ /* 0x000fe40000000000 */
[----:B------:R-:W-:Y:S01]  /*07f0*/  STL [R1+0x5f4], RZ ;  /* 0x0005f4ff01007387 */ /* 0x000fe20000100800 */
[----:B------:R-:W-:Y:S02]  /*0800*/  IMAD R5, R2, R7, RZ ;  /* 0x0000000702057224 */ /* 0x000fe400078e02ff */
[----:B------:R-:W-:Y:S01]  /*0810*/  IMAD.MOV.U32 R2, RZ, RZ, RZ ;  /* 0x000000ffff027224 */ /* 0x000fe200078e00ff */
[----:B------:R-:W-:Y:S03]  /*0820*/  STL [R1+0x5f8], RZ ;  /* 0x0005f8ff01007387 */ /* 0x000fe60000100800 */
[----:B------:R-:W-:Y:S01]  /*0830*/  IMAD.HI.U32 R2, R3, R5, R2 ;  /* 0x0000000503027227 */ /* 0x000fe200078e0002 */
[----:B------:R-:W-:Y:S03]  /*0840*/  STL [R1+0x5fc], RZ ;  /* 0x0005fcff01007387 */ /* 0x000fe60000100800 */
[----:B------:R-:W-:Y:S01]  /*0850*/  IMAD.MOV R3, RZ, RZ, -R8 ;  /* 0x000000ffff037224 */ /* 0x000fe200078e0a08 */
        /* <DEDUP_REMOVED lines=18> */
[----:B------:R-:W-:Y:S04]  /*0980*/  STL [R1+0x15f4], RZ ;  /* 0x0015f4ff01007387 */ /* 0x000fe80000100800 */
[----:B------:R-:W-:Y:S02]  /*0990*/  STL [R1+0x15f8], RZ ;  /* 0x0015f8ff01007387 */ /* 0x000fe40000100800 */
[----:B------:R-:W-:-:S02]  /*09a0*/  @P0 VIADD R0, R0, 0x1 ;  /* 0x0000000100000836 */ /* 0x000fc40000000000 */
[----:B------:R-:W-:Y:S04]  /*09b0*/  STL [R1+0x15fc], RZ ;  /* 0x0015fcff01007387 */ /* 0x000fe80000100800 */
[----:B------:R-:W-:Y:S01]  /*09c0*/  STL [R1+0x15e0], RZ ;  /* 0x0015e0ff01007387 */ /* 0x000fe20000100800 */
[----:B------:R-:W-:Y:S01]  /*09d0*/  @!P2 IMAD.MOV R0, RZ, RZ, -R0 ;  /* 0x000000ffff00a224 */ /* 0x000fe200078e0a00 */
[----:B------:R-:W-:Y:S02]  /*09e0*/  @!P1 LOP3.LUT R0, RZ, R11, RZ, 0x33, !PT ;  /* 0x0000000bff009212 */ /* 0x000fe400078e33ff */
[----:B------:R-:W-:Y:S03]  /*09f0*/  STL [R1+0x15e4], RZ ;  /* 0x0015e4ff01007387 */ /* 0x000fe60000100800 */
[----:B------:R-:W-:Y:S01]  /*0a00*/  IMAD.MOV R2, RZ, RZ, -R0 ;  /* 0x000000ffff027224 */ /* 0x000fe200078e0a00 */
[----:B------:R-:W-:Y:S03]  /*0a10*/  STL [R1+0x15e8], RZ ;  /* 0x0015e8ff01007387 */ /* 0x000fe60000100800 */
[----:B------:R-:W-:Y:S01]  /*0a20*/  IMAD R2, R11, R2, R4 ;  /* 0x000000020b027224 */ /* 0x000fe200078e0204 */
[----:B------:R-:W-:Y:S01]  /*0a30*/  STL [R1+0x15ec], RZ ;  /* 0x0015ecff01007387 */ /* 0x000fe20000100800 */
[----:B------:R-:W-:-:S02]  /*0a40*/  IMAD.SHL.U32 R4, R0, 0x80, RZ ;  /* 0x0000008000047824 */ /* 0x000fc400078e00ff */
[----:B------:R-:W-:Y:S01]  /*0a50*/  IMAD.IADD R2, R6, 0x1, R2 ;  /* 0x0000000106027824 */ /* 0x000fe200078e0202 */
[----:B------:R-:W-:Y:S01]  /*0a60*/  STL [R1+0x15d0], RZ ;  /* 0x0015d0ff01007387 */ /* 0x000fe20000100800 */
[C---:B------:R-:W-:Y:S02]  /*0a70*/  VIADD R6, R4.reuse, 0x1 ;  /* 0x0000000104067836 */ /* 0x040fe40000000000 */
[C---:B------:R-:W-:Y:S01]  /*0a80*/  VIADD R0, R4.reuse, 0x2 ;  /* 0x0000000204007836 */ /* 0x040fe20000000000 */
[----:B------:R-:W-:Y:S01]  /*0a90*/  STL [R1+0x15d4], RZ ;  /* 0x0015d4ff01007387 */ /* 0x000fe20000100800 */
[C---:B------:R-:W-:Y:S02]  /*0aa0*/  VIADD R5, R4.reuse, 0x3 ;  /* 0x0000000304057836 */ /* 0x040fe40000000000 */
[C---:B------:R-:W-:Y:S01]  /*0ab0*/  VIADD R21, R4.reuse, 0x28 ;  /* 0x0000002804157836 */ /* 0x040fe20000000000 */
[----:B------:R-:W-:Y:S01]  /*0ac0*/  STL [R1+0x15d8], RZ ;  /* 0x0015d8ff01007387 */ /* 0x000fe20000100800 */
[----:B------:R-:W-:-:S02]  /*0ad0*/  VIADD R39, R4, 0x2a ;  /* 0x0000002a04277836 */ /* 0x000fc40000000000 */
[C---:B------:R-:W-:Y:S01]  /*0ae0*/  VIADD R58, R4.reuse, 0x2b ;  /* 0x0000002b043a7836 */ /* 0x040fe20000000000 */
[----:B------:R-:W-:Y:S01]  /*0af0*/  STL [R1+0x15dc], RZ ;  /* 0x0015dcff01007387 */ /* 0x000fe20000100800 */
[C---:B------:R-:W-:Y:S02]  /*0b00*/  VIADD R49, R4.reuse, 0x2f ;  /* 0x0000002f04317836 */ /* 0x040fe40000000000 */
[C---:B------:R-:W-:Y:S01]  /*0b10*/  VIADD R48, R4.reuse, 0x34 ;  /* 0x0000003404307836 */ /* 0x040fe20000000000 */
[----:B------:R-:W-:Y:S01]  /*0b20*/  STL [R1+0x15c0], RZ ;  /* 0x0015c0ff01007387 */ /* 0x000fe20000100800 */
[C---:B------:R-:W-:Y:S02]  /*0b30*/  VIADD R19, R4.reuse, 0x37 ;  /* 0x0000003704137836 */ /* 0x040fe40000000000 */
[C---:B------:R-:W-:Y:S01]  /*0b40*/  VIADD R20, R4.reuse, 0x3c ;  /* 0x0000003c04147836 */ /* 0x040fe20000000000 */
[----:B------:R-:W-:Y:S04]  /*0b50*/  STL [R1+0x15c4], RZ ;  /* 0x0015c4ff01007387 */ /* 0x000fe80000100800 */
        /* <DEDUP_REMOVED lines=926> */
[----:B------:R-:W-:Y:S04]  /*4540*/  STL [R1+0x1884], R4 ;  /* 0x0018840401007387 */ /* 0x000fe80000100800 */
[----:B------:R0:W-:Y:S04]  /*4550*/  STL [R1+0x2a4], R6 ;  /* 0x0002a40601007387 */ /* 0x0001e80000100800 */
[----:B------:R1:W-:Y:S04]  /*4560*/  STL [R1+0x2a0], R0 ;  /* 0x0002a00001007387 */ /* 0x0003e80000100800 */
[----:B------:R2:W-:Y:S01]  /*4570*/  STL [R1+0x29c], R5 ;  /* 0x00029c0501007387 */ /* 0x0005e20000100800 */
[C---:B0-----:R-:W-:Y:S01]  /*4580*/  VIADD R6, R4.reuse, 0x4 ;  /* 0x0000000404067836 */ /* 0x041fe20000000000 */
[----:B------:R-:W0:Y:S01]  /*4590*/  S2R R12, SR_TID.X ;  /* 0x00000000000c7919 */ /* 0x000e220000002100 */
[----:B-1----:R-:W-:-:S03]  /*45a0*/  VIADD R0, R4, 0x5 ;  /* 0x0000000504007836 */ /* 0x002fc60000000000 */
[----:B------:R1:W-:Y:S01]  /*45b0*/  STL [R1+0x298], R6 ;  /* 0x0002980601007387 */ /* 0x0003e20000100800 */
[----:B--2---:R-:W-:-:S03]  /*45c0*/  VIADD R5, R4, 0x6 ;  /* 0x0000000604057836 */ /* 0x004fc60000000000 */
[----:B------:R2:W-:Y:S04]  /*45d0*/  STL [R1+0x294], R0 ;  /* 0x0002940001007387 */ /* 0x0005e80000100800 */
[----:B------:R3:W-:Y:S01]  /*45e0*/  STL [R1+0x290], R5 ;  /* 0x0002900501007387 */ /* 0x0007e20000100800 */
[C---:B-1----:R-:W-:Y:S02]  /*45f0*/  VIADD R6, R4.reuse, 0x7 ;  /* 0x0000000704067836 */ /* 0x042fe40000000000 */
[----:B--2---:R-:W-:-:S03]  /*4600*/  VIADD R0, R4, 0x8 ;  /* 0x0000000804007836 */ /* 0x004fc60000000000 */
[----:B------:R1:W-:Y:S01]  /*4610*/  STL [R1+0x28c], R6 ;  /* 0x00028c0601007387 */ /* 0x0003e20000100800 */
[----:B---3--:R-:W-:-:S03]  /*4620*/  VIADD R5, R4, 0x9 ;  /* 0x0000000904057836 */ /* 0x008fc60000000000 */
[----:B------:R2:W-:Y:S04]  /*4630*/  STL [R1+0x288], R0 ;  /* 0x0002880001007387 */ /* 0x0005e80000100800 */
[----:B------:R3:W-:Y:S01]  /*4640*/  STL [R1+0x284], R5 ;  /* 0x0002840501007387 */ /* 0x0007e20000100800 */
[----:B-1----:R-:W-:Y:S01]  /*4650*/  VIADD R6, R4, 0xa ;  /* 0x0000000a04067836 */ /* 0x002fe20000000000 */
[----:B0-----:R-:W-:Y:S01]  /*4660*/  LOP3.LUT R3, R12, 0x1f, RZ, 0xc0, !PT ;  /* 0x0000001f0c037812 */ /* 0x001fe200078ec0ff */
[----:B--2---:R-:W-:-:S03]  /*4670*/  VIADD R0, R4, 0xb ;  /* 0x0000000b04007836 */ /* 0x004fc60000000000 */
[----:B------:R0:W-:Y:S01]  /*4680*/  STL [R1+0x280], R6 ;  /* 0x0002800601007387 */ /* 0x0001e20000100800 */
[----:B------:R-:W-:Y:S01]  /*4690*/  PRMT R18, R3, 0x6540, R2 ;  /* 0x0000654003127816 */ /* 0x000fe20000000002 */
[C---:B---3--:R-:W-:Y:S02]  /*46a0*/  VIADD R5, R4.reuse, 0xc ;  /* 0x0000000c04057836 */ /* 0x048fe40000000000 */
[----:B------:R1:W-:Y:S04]  /*46b0*/  STL [R1+0x27c], R0 ;  /* 0x00027c0001007387 */ /* 0x0003e80000100800 */
[----:B------:R2:W-:Y:S01]  /*46c0*/  STL [R1+0x278], R5 ;  /* 0x0002780501007387 */ /* 0x0005e20000100800 */
[C---:B0-----:R-:W-:Y:S02]  /*46d0*/  VIADD R6, R4.reuse, 0xd ;  /* 0x0000000d04067836 */ /* 0x041fe40000000000 */
[----:B-1----:R-:W-:-:S03]  /*46e0*/  VIADD R0, R4, 0xe ;  /* 0x0000000e04007836 */ /* 0x002fc60000000000 */
[----:B------:R0:W-:Y:S01]  /*46f0*/  STL [R1+0x274], R6 ;  /* 0x0002740601007387 */ /* 0x0001e20000100800 */
[----:B--2---:R-:W-:-:S03]  /*4700*/  VIADD R5, R4, 0xf ;  /* 0x0000000f04057836 */ /* 0x004fc60000000000 */
        /* <DEDUP_REMOVED lines=51> */
[C---:B-1----:R-:W-:Y:S02]  /*4a40*/  VIADD R0, R4.reuse, 0x29 ;  /* 0x0000002904007836 */ /* 0x042fe40000000000 */
[----:B--2---:R-:W-:-:S03]  /*4a50*/  VIADD R5, R4, 0x2d ;  /* 0x0000002d04057836 */ /* 0x004fc60000000000 */
[----:B------:R0:W-:Y:S02]  /*4a60*/  STL [R1+0x204], R0 ;  /* 0x0002040001007387 */ /* 0x0001e40000100800 */
[----:B0-----:R-:W-:-:S05]  /*4a70*/  VIADD R0, R4, 0x2c ;  /* 0x0000002c04007836 */ /* 0x001fca0000000000 */
[----:B------:R0:W-:Y:S04]  /*4a80*/  STL [R1+0x1f8], R0 ;  /* 0x0001f80001007387 */ /* 0x0001e80000100800 */
[----:B------:R1:W-:Y:S01]  /*4a90*/  STL [R1+0x1f4], R5 ;  /* 0x0001f40501007387 */ /* 0x0003e20000100800 */
[C---:B0-----:R-:W-:Y:S02]  /*4aa0*/  VIADD R0, R4.reuse, 0x2e ;  /* 0x0000002e04007836 */ /* 0x041fe40000000000 */
[----:B-1----:R-:W-:-:S03]  /*4ab0*/  VIADD R5, R4, 0x32 ;  /* 0x0000003204057836 */ /* 0x002fc60000000000 */
        /* <DEDUP_REMOVED lines=21> */
[----:B------:R1:W-:Y:S04]  /*4c10*/  STL [R1+0x164], R6 ;  /* 0x0001640601007387 */ /* 0x0003e80000100800 */
[----:B------:R2:W-:Y:S01]  /*4c20*/  STL [R1+0x160], R5 ;  /* 0x0001600501007387 */ /* 0x0005e20000100800 */
[C---:B0-----:R-:W-:Y:S02]  /*4c30*/  VIADD R0, R4.reuse, 0x3f ;  /* 0x0000003f04007836 */ /* 0x041fe40000000000 */
[----:B-1----:R-:W-:-:S03]  /*4c40*/  VIADD R6, R4, 0x41 ;  /* 0x0000004104067836 */ /* 0x002fc60000000000 */
[----:B------:R0:W-:Y:S01]  /*4c50*/  STL [R1+0x15c], R0 ;  /* 0x00015c0001007387 */ /* 0x0001e20000100800 */
[----:B--2---:R-:W-:-:S05]  /*4c60*/  VIADD R5, R4, 0x40 ;  /* 0x0000004004057836 */ /* 0x004fca0000000000 */
[----:B------:R1:W-:Y:S01]  /*4c70*/  STL [R1+0x158], R5 ;  /* 0x0001580501007387 */ /* 0x0003e20000100800 */
[----:B0-----:R-:W-:Y:S02]  /*4c80*/  IMAD.SHL.U32 R0, R2, 0x100, RZ ;  /* 0x0000010002007824 */ /* 0x001fe400078e00ff */
[----:B------:R-:W-:Y:S01]  /*4c90*/  IMAD.MOV.U32 R2, RZ, RZ, R4 ;  /* 0x000000ffff027224 */ /* 0x000fe200078e0004 */
[----:B------:R-:W-:Y:S03]  /*4ca0*/  STL [R1+0x154], R6 ;  /* 0x0001540601007387 */ /* 0x000fe60000100800 */
[----:B------:R-:W-:Y:S02]  /*4cb0*/  VIADD R61, R2, 0x5a ;  /* 0x0000005a023d7836 */ /* 0x000fe40000000000 */
[----:B-1----:R-:W-:Y:S01]  /*4cc0*/  VIADD R5, R4, 0x42 ;  /* 0x0000004204057836 */ /* 0x002fe20000000000 */
[----:B------:R-:W-:Y:S01]  /*4cd0*/  LOP3.LUT R4, R0, 0x20, R3, 0xfe, !PT ;  /* 0x0000002000047812 */ /* 0x000fe200078efe03 */
[----:B------:R-:W-:-:S02]  /*4ce0*/  VIADD R3, R2, 0x43 ;  /* 0x0000004302037836 */ /* 0x000fc40000000000 */
[C---:B------:R-:W-:Y:S01]  /*4cf0*/  VIADD R0, R2.reuse, 0x44 ;  /* 0x0000004402007836 */ /* 0x040fe20000000000 */
[----:B------:R-:W-:Y:S01]  /*4d00*/  STL [R1+0x128], R5 ;  /* 0x0001280501007387 */ /* 0x000fe20000100800 */
[C---:B------:R-:W-:Y:S02]  /*4d10*/  VIADD R60, R2.reuse, 0x5b ;  /* 0x0000005b023c7836 */ /* 0x040fe40000000000 */
[C---:B------:R-:W-:Y:S01]  /*4d20*/  VIADD R59, R2.reuse, 0x5c ;  /* 0x0000005c023b7836 */ /* 0x040fe20000000000 */
[----:B------:R0:W-:Y:S01]  /*4d30*/  STL [R1+0x1898], R4 ;  /* 0x0018980401007387 */ /* 0x0001e20000100800 */
[C---:B------:R-:W-:Y:S02]  /*4d40*/  VIADD R51, R2.reuse, 0x5d ;  /* 0x0000005d02337836 */ /* 0x040fe40000000000 */
[C---:B------:R-:W-:Y:S01]  /*4d50*/  VIADD R50, R2.reuse, 0x5e ;  /* 0x0000005e02327836 */ /* 0x040fe20000000000 */
[----:B------:R-:W-:Y:S01]  /*4d60*/  STL [R1+0x1894], R18 ;  /* 0x0018941201007387 */ /* 0x000fe20000100800 */
[----:B------:R-:W-:-:S02]  /*4d70*/  VIADD R38, R2, 0x5f ;  /* 0x0000005f02267836 */ /* 0x000fc40000000000 */
[C---:B------:R-:W-:Y:S01]  /*4d80*/  VIADD R37, R2.reuse, 0x60 ;  /* 0x0000006002257836 */ /* 0x040fe20000000000 */
[----:B------:R1:W-:Y:S01]  /*4d90*/  STL [R1+0x110], R3 ;  /* 0x0001100301007387 */ /* 0x0003e20000100800 */
[C---:B------:R-:W-:Y:S02]  /*4da0*/  VIADD R36, R2.reuse, 0x61 ;  /* 0x0000006102247836 */ /* 0x040fe40000000000 */
[C---:B0-----:R-:W-:Y:S01]  /*4db0*/  VIADD R4, R2.reuse, 0x45 ;  /* 0x0000004502047836 */ /* 0x041fe20000000000 */
[----:B------:R0:W-:Y:S01]  /*4dc0*/  STL [R1+0x10c], R0 ;  /* 0x00010c0001007387 */ /* 0x0001e20000100800 */
[C---:B------:R-:W-:Y:S02]  /*4dd0*/  VIADD R35, R2.reuse, 0x62 ;  /* 0x0000006202237836 */ /* 0x040fe40000000000 */
[C---:B------:R-:W-:Y:S01]  /*4de0*/  VIADD R34, R2.reuse, 0x63 ;  /* 0x0000006302227836 */ /* 0x040fe20000000000 */
[----:B------:R2:W-:Y:S01]  /*4df0*/  STL [R1+0x108], R4 ;  /* 0x0001080401007387 */ /* 0x0005e20000100800 */
[----:B------:R-:W-:-:S02]  /*4e00*/  VIADD R33, R2, 0x64 ;  /* 0x0000006402217836 */ /* 0x000fc40000000000 */
[C---:B-1----:R-:W-:Y:S02]  /*4e10*/  VIADD R3, R2.reuse, 0x46 ;  /* 0x0000004602037836 */ /* 0x042fe40000000000 */
[C---:B------:R-:W-:Y:S02]  /*4e20*/  VIADD R32, R2.reuse, 0x65 ;  /* 0x0000006502207836 */ /* 0x040fe40000000000 */
[C---:B0-----:R-:W-:Y:S01]  /*4e30*/  VIADD R0, R2.reuse, 0x47 ;  /* 0x0000004702007836 */ /* 0x041fe20000000000 */
[----:B------:R0:W-:Y:S01]  /*4e40*/  STL [R1+0xf0], R3 ;  /* 0x0000f00301007387 */ /* 0x0001e20000100800 */
[C---:B------:R-:W-:Y:S02]  /*4e50*/  VIADD R31, R2.reuse, 0x66 ;  /* 0x00000066021f7836 */ /* 0x040fe40000000000 */
[C---:B--2---:R-:W-:Y:S01]  /*4e60*/  VIADD R4, R2.reuse, 0x48 ;  /* 0x0000004802047836 */ /* 0x044fe20000000000 */
[----:B------:R1:W-:Y:S01]  /*4e70*/  STL [R1+0xec], R0 ;  /* 0x0000ec0001007387 */ /* 0x0003e20000100800 */
[----:B------:R-:W-:-:S02]  /*4e80*/  VIADD R30, R2, 0x67 ;  /* 0x00000067021e7836 */ /* 0x000fc40000000000 */
[C---:B------:R-:W-:Y:S01]  /*4e90*/  VIADD R29, R2.reuse, 0x68 ;  /* 0x00000068021d7836 */ /* 0x040fe20000000000 */
[----:B------:R2:W-:Y:S01]  /*4ea0*/  STL [R1+0xe8], R4 ;  /* 0x0000e80401007387 */ /* 0x0005e20000100800 */
[C---:B------:R-:W-:Y:S02]  /*4eb0*/  VIADD R28, R2.reuse, 0x69 ;  /* 0x00000069021c7836 */ /* 0x040fe40000000000 */
[C---:B0-----:R-:W-:Y:S02]  /*4ec0*/  VIADD R3, R2.reuse, 0x49 ;  /* 0x0000004902037836 */ /* 0x041fe40000000000 */
[C---:B------:R-:W-:Y:S02]  /*4ed0*/  VIADD R27, R2.reuse, 0x6a ;  /* 0x0000006a021b7836 */ /* 0x040fe40000000000 */
[C---:B-1----:R-:W-:Y:S01]  /*4ee0*/  VIADD R0, R2.reuse, 0x4a ;  /* 0x0000004a02007836 */ /* 0x042fe20000000000 */
[----:B------:R0:W-:Y:S01]  /*4ef0*/  STL [R1+0xe4], R3 ;  /* 0x0000e40301007387 */ /* 0x0001e20000100800 */
[----:B------:R-:W-:-:S02]  /*4f00*/  VIADD R26, R2, 0x6b ;  /* 0x0000006b021a7836 */ /* 0x000fc40000000000 */
[C---:B--2---:R-:W-:Y:S01]  /*4f10*/  VIADD R4, R2.reuse, 0x4b ;  /* 0x0000004b02047836 */ /* 0x044fe20000000000 */
[----:B------:R1:W-:Y:S01]  /*4f20*/  STL [R1+0xe0], R0 ;  /* 0x0000e00001007387 */ /* 0x0003e20000100800 */
[C---:B------:R-:W-:Y:S02]  /*4f30*/  VIADD R25, R2.reuse, 0x6c ;  /* 0x0000006c02197836 */ /* 0x040fe40000000000 */
[C---:B------:R-:W-:Y:S01]  /*4f40*/  VIADD R24, R2.reuse, 0x6d ;  /* 0x0000006d02187836 */ /* 0x040fe20000000000 */
[----:B------:R2:W-:Y:S01]  /*4f50*/  STL [R1+0xdc], R4 ;  /* 0x0000dc0401007387 */ /* 0x0005e20000100800 */
[C---:B------:R-:W-:Y:S02]  /*4f60*/  VIADD R23, R2.reuse, 0x6e ;  /* 0x0000006e02177836 */ /* 0x040fe40000000000 */
[C---:B0-----:R-:W-:Y:S02]  /*4f70*/  VIADD R3, R2.reuse, 0x4c ;  /* 0x0000004c02037836 */ /* 0x041fe40000000000 */
[----:B------:R-:W-:-:S02]  /*4f80*/  VIADD R22, R2, 0x6f ;  /* 0x0000006f02167836 */ /* 0x000fc40000000000 */
[C---:B-1----:R-:W-:Y:S01]  /*4f90*/  VIADD R0, R2.reuse, 0x4d ;  /* 0x0000004d02007836 */ /* 0x042fe20000000000 */
[----:B------:R0:W-:Y:S01]  /*4fa0*/  STL [R1+0xd8], R3 ;  /* 0x0000d80301007387 */ /* 0x0001e20000100800 */
[C---:B------:R-:W-:Y:S02]  /*4fb0*/  VIADD R17, R2.reuse, 0x70 ;  /* 0x0000007002117836 */ /* 0x040fe40000000000 */
[C---:B--2---:R-:W-:Y:S01]  /*4fc0*/  VIADD R4, R2.reuse, 0x4e ;  /* 0x0000004e02047836 */ /* 0x044fe20000000000 */
[----:B------:R1:W-:Y:S01]  /*4fd0*/  STL [R1+0xd4], R0 ;  /* 0x0000d40001007387 */ /* 0x0003e20000100800 */
[C---:B------:R-:W-:Y:S02]  /*4fe0*/  VIADD R16, R2.reuse, 0x71 ;  /* 0x0000007102107836 */ /* 0x040fe40000000000 */
[C---:B------:R-:W-:Y:S01]  /*4ff0*/  VIADD R15, R2.reuse, 0x72 ;  /* 0x00000072020f7836 */ /* 0x040fe20000000000 */
[----:B------:R2:W-:Y:S01]  /*5000*/  STL [R1+0xd0], R4 ;  /* 0x0000d00401007387 */ /* 0x0005e20000100800 */
[----:B------:R-:W-:-:S02]  /*5010*/  VIADD R14, R2, 0x73 ;  /* 0x00000073020e7836 */ /* 0x000fc40000000000 */
[C---:B0-----:R-:W-:Y:S02]  /*5020*/  VIADD R3, R2.reuse, 0x4f ;  /* 0x0000004f02037836 */ /* 0x041fe40000000000 */
[C---:B------:R-:W-:Y:S02]  /*5030*/  VIADD R13, R2.reuse, 0x74 ;  /* 0x00000074020d7836 */ /* 0x040fe40000000000 */
[C---:B-1----:R-:W-:Y:S01]  /*5040*/  VIADD R0, R2.reuse, 0x50 ;  /* 0x0000005002007836 */ /* 0x042fe20000000000 */
        /* <DEDUP_REMOVED lines=28> */
[----:B------:R1:W-:Y:S01]  /*5210*/  STL [R1+0x24], R0 ;  /* 0x0000240001007387 */ /* 0x0003e20000100800 */
[C---:B0-----:R-:W-:Y:S02]  /*5220*/  VIADD R3, R2.reuse, 0x7e ;  /* 0x0000007e02037836 */ /* 0x041fe40000000000 */
[----:B------:R-:W-:Y:S01]  /*5230*/  VIADD R2, R2, 0x7f ;  /* 0x0000007f02027836 */ /* 0x000fe20000000000 */
[----:B-1----:R-:W-:-:S05]  /*5240*/  LOP3.LUT R0, R18, 0x40, RZ, 0xfc, !PT ;  /* 0x0000004012007812 */ /* 0x002fca00078efcff */
[----:B------:R0:W-:Y:S02]  /*5250*/  STL [R1+0x18b0], R0 ;  /* 0x0018b00001007387 */ /* 0x0001e40000100800 */
[----:B0-----:R-:W-:-:S05]  /*5260*/  LOP3.LUT R0, R18, 0x60, RZ, 0xfc, !PT ;  /* 0x0000006012007812 */ /* 0x001fca00078efcff */
[----:B------:R0:W-:Y:S02]  /*5270*/  STL [R1+0x18ac], R0 ;  /* 0x0018ac0001007387 */ /* 0x0001e40000100800 */
[----:B0-----:R-:W-:-:S05]  /*5280*/  LOP3.LUT R0, R18, 0x80, RZ, 0xfc, !PT ;  /* 0x0000008012007812 */ /* 0x001fca00078efcff */
[----:B------:R0:W-:Y:S02]  /*5290*/  STL [R1+0x18a8], R0 ;  /* 0x0018a80001007387 */ /* 0x0001e40000100800 */
[----:B0-----:R-:W-:-:S05]  /*52a0*/  LOP3.LUT R0, R18, 0xa0, RZ, 0xfc, !PT ;  /* 0x000000a012007812 */ /* 0x001fca00078efcff */
[----:B------:R0:W-:Y:S02]  /*52b0*/  STL [R1+0x18a4], R0 ;  /* 0x0018a40001007387 */ /* 0x0001e40000100800 */
[----:B0-----:R-:W-:-:S05]  /*52c0*/  LOP3.LUT R0, R18, 0xc0, RZ, 0xfc, !PT ;  /* 0x000000c012007812 */ /* 0x001fca00078efcff */
[----:B------:R0:W-:Y:S02]  /*52d0*/  STL [R1+0x18a0], R0 ;  /* 0x0018a00001007387 */ /* 0x0001e40000100800 */
[----:B0-----:R-:W-:Y:S02]  /*52e0*/  LOP3.LUT R0, R18, 0xe0, RZ, 0xfc, !PT ;  /* 0x000000e012007812 */ /* 0x001fe400078efcff */
[----:B------:R0:W5:Y:S04]  /*52f0*/  LDL.LU R18, [R1+0x3784] ;  /* 0x0037840001127983 */ /* 0x0001680000300800 */
[----:B------:R0:W-:Y:S01]  /*5300*/  STL [R1+0x189c], R0 ;  /* 0x00189c0001007387 */ /* 0x0001e20000100800 */
[----:B----4-:R-:W-:Y:S05]  /*5310*/  BRA.U !UP0, `(.L_x_0) ;  /* 0x000007b908d87547 */ /* 0x010fea000b800000 */
[----:B------:R1:W-:Y:S01]  /*5320*/  STL [R1+0x390c], R31 ;  /* 0x00390c1f01007387 */ /* 0x0003e20000100800 */
[----:B------:R-:W-:Y:S01]  /*5330*/  IMAD.MOV.U32 R53, RZ, RZ, R39 ;  /* 0x000000ffff357224 */ /* 0x000fe200078e0027 */
[----:B------:R-:W-:Y:S01]  /*5340*/  IABS R43, R57 ;  /* 0x00000039002b7213 */ /* 0x000fe20000000000 */
[----:B------:R-:W-:Y:S01]  /*5350*/  IMAD.MOV.U32 R55, RZ, RZ, R21 ;  /* 0x000000ffff377224 */ /* 0x000fe200078e0015 */
[----:B------:R2:W-:Y:S01]  /*5360*/  STL [R1+0x3908], R32 ;  /* 0x0039082001007387 */ /* 0x0005e20000100800 */
[----:B-----5:R-:W-:Y:S01]  /*5370*/  IMAD.MOV.U32 R18, RZ, RZ, RZ ;  /* 0x000000ffff127224 */ /* 0x020fe200078e00ff */
[----:B------:R-:W3:Y:S02]  /*5380*/  LDCU.128 UR20, c[0x0][0x380] ;  /* 0x00007000ff1477ac */ /* 0x000ee40008000c00 */
[----:B------:R4:W-:Y:S01]  /*5390*/  STL [R1+0x3904], R33 ;  /* 0x0039042101007387 */ /* 0x0009e20000100800 */
[----:B------:R-:W0:Y:S03]  /*53a0*/  LDCU UR66, c[0x0][0x3a4] ;  /* 0x00007480ff4277ac */ /* 0x000e260008000800 */
[----:B------:R-:W-:Y:S01]  /*53b0*/  STL [R1+0x3900], R34 ;  /* 0x0039002201007387 */ /* 0x000fe20000100800 */
[----:B------:R-:W0:Y:S03]  /*53c0*/  LDCU UR67, c[0x0][0x3b0] ;  /* 0x00007600ff4377ac */ /* 0x000e260008000800 */
[----:B------:R-:W-:Y:S01]  /*53d0*/  STL [R1+0x38fc], R35 ;  /* 0x0038fc2301007387 */ /* 0x000fe20000100800 */
[----:B------:R-:W0:Y:S03]  /*53e0*/  LDCU UR5, c[0x0][0x3a8] ;  /* 0x00007500ff0577ac */ /* 0x000e260008000800 */
[----:B------:R-:W3:Y:S01]  /*53f0*/  LDL.LU R52, [R1+0x1f8] ;  /* 0x0001f80001347983 */ /* 0x000ee20000300800 */
[----:B------:R-:W0:Y:S03]  /*5400*/  LDCU UR53, c[0x0][0x3a8] ;  /* 0x00007500ff3577ac */ /* 0x000e260008000800 */
[----:B------:R-:W3:Y:S01]  /*5410*/  LDL.LU R54, [R1+0x204] ;  /* 0x0002040001367983 */ /* 0x000ee20000300800 */
[----:B------:R-:W0:Y:S03]  /*5420*/  LDCU UR56, c[0x0][0x3a8] ;  /* 0x00007500ff3877ac */ /* 0x000e260008000800 */
[----:B-1----:R-:W3:Y:S01]  /*5430*/  LDL R31, [R1+0x1894] ;  /* 0x00189400011f7983 */ /* 0x002ee20000100800 */
[----:B------:R-:W1:Y:S03]  /*5440*/  LDCU UR42, c[0x0][0x3a8] ;  /* 0x00007500ff2a77ac */ /* 0x000e660008000800 */
[----:B--2---:R-:W2:Y:S01]  /*5450*/  LDL R32, [R1+0x1898] ;  /* 0x0018980001207983 */ /* 0x004ea20000100800 */
[----:B------:R-:W0:Y:S03]  /*5460*/  LDCU UR43, c[0x0][0x3a8] ;  /* 0x00007500ff2b77ac */ /* 0x000e260008000800 */
[----:B----4-:R-:W4:Y:S01]  /*5470*/  LDL R33, [R1+0x18b0] ;  /* 0x0018b00001217983 */ /* 0x010f220000100800 */
[----:B------:R-:W0:Y:S03]  /*5480*/  LDCU UR44, c[0x0][0x3a8] ;  /* 0x00007500ff2c77ac */ /* 0x000e260008000800 */
[----:B------:R1:W-:Y:S01]  /*5490*/  STL [R1+0x38f8], R36 ;  /* 0x0038f82401007387 */ /* 0x0003e20000100800 */
[----:B------:R-:W0:Y:S01]  /*54a0*/  LDCU UR45, c[0x0][0x3a8] ;  /* 0x00007500ff2d77ac */ /* 0x000e220008000800 */
[----:B------:R-:W0:Y:S02]  /*54b0*/  LDCU UR46, c[0x0][0x3a8] ;  /* 0x00007500ff2e77ac */ /* 0x000e240008000800 */
[----:B-1----:R-:W3:Y:S01]  /*54c0*/  LDL R36, [R1+0x18a4] ;  /* 0x0018a40001247983 */ /* 0x002ee20000100800 */
[----:B------:R-:W1:Y:S03]  /*54d0*/  LDCU UR47, c[0x0][0x3a8] ;  /* 0x00007500ff2f77ac */ /* 0x000e660008000800 */
[----:B------:R0:W-:Y:S01]  /*54e0*/  STL [R1+0x38f4], R37 ;  /* 0x0038f42501007387 */ /* 0x0001e20000100800 */
[----:B------:R-:W1:Y:S01]  /*54f0*/  LDCU UR48, c[0x0][0x3a8] ;  /* 0x00007500ff3077ac */ /* 0x000e620008000800 */
[----:B------:R-:W1:Y:S01]  /*5500*/  LDCU UR49, c[0x0][0x3a8] ;  /* 0x00007500ff3177ac */ /* 0x000e620008000800 */
[----:B------:R-:W1:Y:S01]  /*5510*/  LDCU UR50, c[0x0][0x3a8] ;  /* 0x00007500ff3277ac */ /* 0x000e620008000800 */
[----:B0-----:R-:W3:Y:S01]  /*5520*/  LDL R37, [R1+0x18a0] ;  /* 0x0018a00001257983 */ /* 0x001ee20000100800 */
        /* <DEDUP_REMOVED lines=13> */
[----:B------:R-:W0:Y:S03]  /*5600*/  LDCU UR8, c[0x0][0x3a8] ;  /* 0x00007500ff0877ac */ /* 0x000e260008000800 */
[----:B------:R1:W-:Y:S01]  /*5610*/  STL [R1+0x38e4], R59 ;  /* 0x0038e43b01007387 */ /* 0x0003e20000100800 */
[----:B------:R-:W0:Y:S03]  /*5620*/  LDCU UR9, c[0x0][0x3a8] ;  /* 0x00007500ff0977ac */ /* 0x000e260008000800 */
[----:B------:R-:W3:Y:S01]  /*5630*/  LDL R34, [R1+0x18ac] ;  /* 0x0018ac0001227983 */ /* 0x000ee20000100800 */
[----:B------:R-:W-:Y:S01]  /*5640*/  IABS R39, R56 ;  /* 0x0000003800277213 */ /* 0x000fe20000000000 */
[----:B-1----:R-:W-:Y:S01]  /*5650*/  IMAD.MOV.U32 R51, RZ, RZ, R49 ;  /* 0x000000ffff337224 */ /* 0x002fe200078e0031 */
[----:B------:R-:W1:Y:S01]  /*5660*/  LDCU UR10, c[0x0][0x3a8] ;  /* 0x00007500ff0a77ac */ /* 0x000e620008000800 */
[----:B------:R-:W4:Y:S01]  /*5670*/  LDL R35, [R1+0x18a8] ;  /* 0x0018a80001237983 */ /* 0x000f220000100800 */
[----:B------:R-:W0:Y:S01]  /*5680*/  I2F.RP R0, R39 ;  /* 0x0000002700007306 */ /* 0x000e220000209400 */
[----:B------:R-:W-:Y:S01]  /*5690*/  IMAD.MOV.U32 R59, RZ, RZ, R48 ;  /* 0x000000ffff3b7224 */ /* 0x000fe200078e0030 */
[----:B------:R-:W1:Y:S01]  /*56a0*/  LDCU UR11, c[0x0][0x3a8] ;  /* 0x00007500ff0b77ac */ /* 0x000e620008000800 */
[----:B------:R-:W-:Y:S01]  /*56b0*/  STL [R1+0x38e0], R60 ;  /* 0x0038e03c01007387 */ /* 0x000fe20000100800 */
[----:B------:R-:W1:Y:S03]  /*56c0*/  LDCU UR12, c[0x0][0x3a8] ;  /* 0x00007500ff0c77ac */ /* 0x000e660008000800 */
[----:B------:R0:W-:Y:S01]  /*56d0*/  STL [R1+0x38dc], R61 ;  /* 0x0038dc3d01007387 */ /* 0x0001e20000100800 */
[----:B------:R-:W1:Y:S01]  /*56e0*/  LDCU UR13, c[0x0][0x3a8] ;  /* 0x00007500ff0d77ac */ /* 0x000e620008000800 */
[----:B------:R-:W1:Y:S01]  /*56f0*/  LDCU UR14, c[0x0][0x3a8] ;  /* 0x00007500ff0e77ac */ /* 0x000e620008000800 */
[----:B0-----:R-:W0:Y:S01]  /*5700*/  MUFU.RCP R0, R0 ;  /* 0x0000000000007308 */ /* 0x001e220000001000 */
[----:B------:R-:W-:Y:S01]  /*5710*/  IMAD.MOV.U32 R61, RZ, RZ, R20 ;  /* 0x000000ffff3d7224 */ /* 0x000fe200078e0014 */
[----:B------:R-:W1:Y:S01]  /*5720*/  LDCU UR15, c[0x0][0x3a8] ;  /* 0x00007500ff0f77ac */ /* 0x000e620008000800 */
[----:B------:R-:W1:Y:S05]  /*5730*/  LDCU UR16, c[0x0][0x3a8] ;  /* 0x00007500ff1077ac */ /* 0x000e6a0008000800 */
[----:B------:R-:W1:Y:S01]  /*5740*/  I2F.RP R20, R43 ;  /* 0x0000002b00147306 */ /* 0x000e620000209400 */
[----:B------:R-:W-:Y:S01]  /*5750*/  IMAD.MOV.U32 R60, RZ, RZ, R19 ;  /* 0x000000ffff3c7224 */ /* 0x000fe200078e0013 */
[----:B------:R-:W2:Y:S01]  /*5760*/  LDCU UR17, c[0x0][0x3a8] ;  /* 0x00007500ff1177ac */ /* 0x000ea20008000800 */
[----:B------:R-:W2:Y:S01]  /*5770*/  LDCU UR18, c[0x0][0x3a8] ;  /* 0x00007500ff1277ac */ /* 0x000ea20008000800 */
[----:B0-----:R-:W-:Y:S01]  /*5780*/  VIADD R0, R0, 0xffffffe ;  /* 0x0ffffffe00007836 */ /* 0x001fe20000000000 */
[----:B------:R-:W0:Y:S03]  /*5790*/  LDCU UR19, c[0x0][0x3a8] ;  /* 0x00007500ff1377ac */ /* 0x000e260008000800 */
[----:B-1----:R-:W1:Y:S01]  /*57a0*/  MUFU.RCP R20, R20 ;  /* 0x0000001400147308 */ /* 0x002e620000001000 */
[----:B------:R-:W0:Y:S01]  /*57b0*/  LDCU UR24, c[0x0][0x3a8] ;  /* 0x00007500ff1877ac */ /* 0x000e220008000800 */
[----:B------:R-:W0:Y:S06]  /*57c0*/  LDCU UR25, c[0x0][0x3a8] ;  /* 0x00007500ff1977ac */ /* 0x000e2c0008000800 */
[----:B------:R-:W0:Y:S01]  /*57d0*/  F2I.FTZ.U32.TRUNC.NTZ R19, R0 ;  /* 0x0000000000137305 */ /* 0x000e22000021f000 */
[----:B------:R-:W2:Y:S01]  /*57e0*/  LDCU UR26, c[0x0][0x3a8] ;  /* 0x00007500ff1a77ac */ /* 0x000ea20008000800 */
[----:B------:R-:W2:Y:S01]  /*57f0*/  LDCU UR27, c[0x0][0x3a8] ;  /* 0x00007500ff1b77ac */ /* 0x000ea20008000800 */
[----:B-1----:R-:W-:Y:S01]  /*5800*/  VIADD R20, R20, 0xffffffe ;  /* 0x0ffffffe14147836 */ /* 0x002fe20000000000 */
[----:B------:R-:W1:Y:S04]  /*5810*/  LDCU UR28, c[0x0][0x3a8] ;  /* 0x00007500ff1c77ac */ /* 0x000e680008000800 */
[----:B------:R-:W1:Y:S01]  /*5820*/  F2I.FTZ.U32.TRUNC.NTZ R21, R20 ;  /* 0x0000001400157305 */ /* 0x000e62000021f000 */
[----:B------:R-:W2:Y:S01]  /*5830*/  LDCU UR29, c[0x0][0x3a8] ;  /* 0x00007500ff1d77ac */ /* 0x000ea20008000800 */
[--C-:B0-----:R-:W-:Y:S01]  /*5840*/  IMAD.MOV R0, RZ, RZ, -R19.reuse ;  /* 0x000000ffff007224 */ /* 0x101fe200078e0a13 */
[----:B------:R-:W0:Y:S03]  /*5850*/  LDCU UR30, c[0x0][0x3a8] ;  /* 0x00007500ff1e77ac */ /* 0x000e260008000800 */
[----:B------:R-:W-:Y:S01]  /*5860*/  IMAD R0, R0, R39, RZ ;  /* 0x0000002700007224 */ /* 0x000fe200078e02ff */
[----:B------:R-:W0:Y:S03]  /*5870*/  LDCU UR31, c[0x0][0x3a8] ;  /* 0x00007500ff1f77ac */ /* 0x000e260008000800 */
[----:B------:R-:W-:Y:S01]  /*5880*/  IMAD.HI.U32 R18, R19, R0, R18 ;  /* 0x0000000013127227 */ /* 0x000fe200078e0012 */
[----:B------:R-:W0:Y:S03]  /*5890*/  LDCU UR32, c[0x0][0x3a8] ;  /* 0x00007500ff2077ac */ /* 0x000e260008000800 */
[----:B-1----:R-:W-:-:S02]  /*58a0*/  IMAD.MOV R0, RZ, RZ, -R21 ;  /* 0x000000ffff007224 */ /* 0x002fc400078e0a15 */
[----:B------:R-:W-:Y:S01]  /*58b0*/  IMAD.MOV.U32 R20, RZ, RZ, RZ ;  /* 0x000000ffff147224 */ /* 0x000fe200078e00ff */
[----:B------:R-:W1:Y:S01]  /*58c0*/  LDCU UR33, c[0x0][0x3a8] ;  /* 0x00007500ff2177ac */ /* 0x000e620008000800 */
[----:B------:R-:W-:Y:S01]  /*58d0*/  IMAD R0, R0, R43, RZ ;  /* 0x0000002b00007224 */ /* 0x000fe200078e02ff */
[----:B------:R-:W0:Y:S03]  /*58e0*/  LDCU UR34, c[0x0][0x3a8] ;  /* 0x00007500ff2277ac */ /* 0x000e260008000800 */
[----:B------:R-:W-:Y:S01]  /*58f0*/  IMAD.HI.U32 R0, R21, R0, R20 ;  /* 0x0000000015007227 */ /* 0x000fe200078e0014 */
[----:B------:R-:W0:Y:S01]  /*5900*/  LDCU UR35, c[0x0][0x3a8] ;  /* 0x00007500ff2377ac */ /* 0x000e220008000800 */
        /* <DEDUP_REMOVED lines=10> */
[----:B--2---:R-:W-:-:S05]  /*59b0*/  IABS R48, R32 ;  /* 0x0000002000307213 */ /* 0x004fca0000000000 */
[----:B------:R-:W-:-:S04]  /*59c0*/  IMAD.HI.U32 R40, R18, R48, RZ ;  /* 0x0000003012287227 */ /* 0x000fc800078e00ff */
[----:B------:R-:W-:-:S04]  /*59d0*/  IMAD.MOV R40, RZ, RZ, -R40 ;  /* 0x000000ffff287224 */ /* 0x000fc800078e0a28 */
[----:B------:R-:W-:Y:S01]  /*59e0*/  IMAD R48, R39, R40, R48 ;  /* 0x0000002827307224 */ /* 0x000fe200078e0230 */
[----:B---3--:R-:W-:Y:S02]  /*59f0*/  IABS R46, R34 ;  /* 0x00000022002e7213 */ /* 0x008fe40000000000 */
[----:B----4-:R-:W-:-:S03]  /*5a00*/  IABS R45, R35 ;  /* 0x00000023002d7213 */ /* 0x010fc60000000000 */
[----:B------:R-:W-:-:S04]  /*5a10*/  IMAD.HI.U32 R40, R18, R46, RZ ;  /* 0x0000002e12287227 */ /* 0x000fc800078e00ff */
[----:B------:R-:W-:-:S04]  /*5a20*/  IMAD.HI.U32 R21, R18, R45, RZ ;  /* 0x0000002d12157227 */ /* 0x000fc800078e00ff */
[----:B------:R-:W-:Y:S02]  /*5a30*/  IMAD.MOV R40, RZ, RZ, -R40 ;  /* 0x000000ffff287224 */ /* 0x000fe400078e0a28 */
[----:B------:R-:W-:Y:S02]  /*5a40*/  IMAD.MOV R21, RZ, RZ, -R21 ;  /* 0x000000ffff157224 */ /* 0x000fe400078e0a15 */
[C---:B------:R-:W-:Y:S02]  /*5a50*/  IMAD R40, R39.reuse, R40, R46 ;  /* 0x0000002827287224 */ /* 0x040fe400078e022e */
[----:B------:R-:W2:Y:S01]  /*5a60*/  LDL.LU R46, [R1+0x210] ;  /* 0x00021000012e7983 */ /* 0x000ea20000300800 */
[----:B------:R-:W-:-:S03]  /*5a70*/  IMAD R21, R39, R21, R45 ;  /* 0x0000001527157224 */ /* 0x000fc600078e022d */
[----:B------:R-:W3:Y:S01]  /*5a80*/  LDL.LU R45, [R1+0x1f4] ;  /* 0x0001f400012d7983 */ /* 0x000ee20000300800 */
[----:B------:R-:W-:Y:S02]  /*5a90*/  IABS R49, R31 ;  /* 0x0000001f00317213 */ /* 0x000fe40000000000 */
[----:B------:R-:W-:-:S03]  /*5aa0*/  IABS R47, R33 ;  /* 0x00000021002f7213 */ /* 0x000fc60000000000 */
[----:B------:R-:W-:Y:S01]  /*5ab0*/  IMAD.HI.U32 R41, R18, R49, RZ ;  /* 0x0000003112297227 */ /* 0x000fe200078e00ff */
[----:B------:R-:W-:-:S03]  /*5ac0*/  IABS R44, R36 ;  /* 0x00000024002c7213 */ /* 0x000fc60000000000 */
[----:B------:R-:W-:-:S04]  /*5ad0*/  IMAD.HI.U32 R19, R18, R47, RZ ;  /* 0x0000002f12137227 */ /* 0x000fc800078e00ff */
[----:B------:R-:W-:Y:S01]  /*5ae0*/  IMAD.MOV R41, RZ, RZ, -R41 ;  /* 0x000000ffff297224 */ /* 0x000fe200078e0a29 */
[----:B------:R-:W-:Y:S01]  /*5af0*/  IABS R42, R37 ;  /* 0x00000025002a7213 */ /* 0x000fe20000000000 */
[----:B------:R-:W-:Y:S02]  /*5b00*/  IMAD.MOV R19, RZ, RZ, -R19 ;  /* 0x000000ffff137224 */ /* 0x000fe400078e0a13 */
[----:B------:R-:W-:Y:S01]  /*5b10*/  IMAD R49, R39, R41, R49 ;  /* 0x0000002927317224 */ /* 0x000fe200078e0231 */
[----:B------:R-:W-:Y:S01]  /*5b20*/  IABS R41, R38 ;  /* 0x0000002600297213 */ /* 0x000fe20000000000 */
[----:B------:R-:W-:-:S03]  /*5b30*/  IMAD.HI.U32 R20, R18, R44, RZ ;  /* 0x0000002c12147227 */ /* 0x000fc600078e00ff */
[C---:B------:R-:W-:Y:S01]  /*5b40*/  ISETP.GT.U32.AND P6, PT, R39.reuse, R49, PT ;  /* 0x000000312700720c */ /* 0x040fe20003fc4070 */
[----:B------:R-:W-:Y:S02]  /*5b50*/  IMAD R47, R39, R19, R47 ;  /* 0x00000013272f7224 */ /* 0x000fe400078e022f */
[----:B------:R-:W-:-:S04]  /*5b60*/  IMAD.HI.U32 R19, R18, R42, RZ ;  /* 0x0000002a12137227 */ /* 0x000fc800078e00ff */
[----:B------:R-:W-:-:S04]  /*5b70*/  IMAD.HI.U32 R18, R18, R41, RZ ;  /* 0x0000002912127227 */ /* 0x000fc800078e00ff */
[----:B------:R-:W-:Y:S02]  /*5b80*/  IMAD.MOV R20, RZ, RZ, -R20 ;  /* 0x000000ffff147224 */ /* 0x000fe400078e0a14 */
[----:B------:R-:W-:Y:S01]  /*5b90*/  IMAD.MOV R18, RZ, RZ, -R18 ;  /* 0x000000ffff127224 */ /* 0x000fe200078e0a12 */
[C---:B------:R-:W-:Y:S01]  /*5ba0*/  ISETP.GT.U32.AND P5, PT, R39.reuse, R48, PT ;  /* 0x000000302700720c */ /* 0x040fe20003fa4070 */
[C---:B------:R-:W-:Y:S02]  /*5bb0*/  IMAD R20, R39.reuse, R20, R44 ;  /* 0x0000001427147224 */ /* 0x040fe400078e022c */
[C---:B------:R-:W-:Y:S02]  /*5bc0*/  IMAD R18, R39.reuse, R18, R41 ;  /* 0x0000001227127224 */ /* 0x040fe400078e0229 */
[----:B------:R-:W-:Y:S01]  /*5bd0*/  IMAD.MOV R19, RZ, RZ, -R19 ;  /* 0x000000ffff137224 */ /* 0x000fe200078e0a13 */
[----:B------:R-:W-:Y:S01]  /*5be0*/  ISETP.GT.U32.AND P3, PT, R39, R20, PT ;  /* 0x000000142700720c */ /* 0x000fe20003f64070 */
[----:B------:R-:W-:Y:S01]  /*5bf0*/  @!P6 IMAD.IADD R49, R49, 0x1, -R39 ;  /* 0x000000013131e824 */ /* 0x000fe200078e0a27 */
[C---:B------:R-:W-:Y:S01]  /*5c00*/  ISETP.GT.U32.AND P6, PT, R39.reuse, R18, PT ;  /* 0x000000122700720c */ /* 0x040fe20003fc4070 */
[C---:B------:R-:W-:Y:S01]  /*5c10*/  IMAD R19, R39.reuse, R19, R42 ;  /* 0x0000001327137224 */ /* 0x040fe200078e022a */
[----:B------:R-:W-:-:S02]  /*5c20*/  ISETP.GT.U32.AND P2, PT, R39, R21, PT ;  /* 0x000000152700720c */ /* 0x000fc40003f44070 */
[C---:B------:R-:W-:Y:S02]  /*5c30*/  ISETP.GT.U32.AND P0, PT, R39.reuse, R47, PT ;  /* 0x0000002f2700720c */ /* 0x040fe40003f04070 */
[C---:B------:R-:W-:Y:S01]  /*5c40*/  ISETP.GT.U32.AND P1, PT, R39.reuse, R40, PT ;  /* 0x000000282700720c */ /* 0x040fe20003f24070 */
[--C-:B------:R-:W-:Y:S01]  /*5c50*/  @!P5 IMAD.IADD R48, R48, 0x1, -R39.reuse ;  /* 0x000000013030d824 */ /* 0x100fe200078e0a27 */
[C---:B------:R-:W-:Y:S02]  /*5c60*/  ISETP.GT.U32.AND P4, PT, R39.reuse, R19, PT ;  /* 0x000000132700720c */ /* 0x040fe40003f84070 */
[C---:B------:R-:W-:Y:S01]  /*5c70*/  ISETP.GT.U32.AND P5, PT, R39.reuse, R49, PT ;  /* 0x000000312700720c */ /* 0x040fe20003fa4070 */
[--C-:B------:R-:W-:Y:S01]  /*5c80*/  @!P3 IMAD.IADD R20, R20, 0x1, -R39.reuse ;  /* 0x000000011414b824 */ /* 0x100fe200078e0a27 */
[----:B------:R-:W-:Y:S01]  /*5c90*/  ISETP.GT.U32.AND P3, PT, R39, R48, PT ;  /* 0x000000302700720c */ /* 0x000fe20003f64070 */
[--C-:B------:R-:W-:Y:S02]  /*5ca0*/  @!P6 IMAD.IADD R18, R18, 0x1, -R39.reuse ;  /* 0x000000011212e824 */ /* 0x100fe400078e0a27 */
[----:B------:R-:W-:-:S02]  /*5cb0*/  @!P2 IMAD.IADD R21, R21, 0x1, -R39 ;  /* 0x000000011515a824 */ /* 0x000fc400078e0a27 */
[--C-:B------:R-:W-:Y:S02]  /*5cc0*/  @!P0 IMAD.IADD R47, R47, 0x1, -R39.reuse ;  /* 0x000000012f2f8824 */ /* 0x100fe400078e0a27 */
[--C-:B------:R-:W-:Y:S01]  /*5cd0*/  @!P1 IMAD.IADD R40, R40, 0x1, -R39.reuse ;  /* 0x0000000128289824 */ /* 0x100fe200078e0a27 */
[----:B------:R-:W-:Y:S01]  /*5ce0*/  ISETP.GT.U32.AND P6, PT, R39, R18, PT ;  /* 0x000000122700720c */ /* 0x000fe20003fc4070 */
[--C-:B------:R-:W-:Y:S01]  /*5cf0*/  @!P4 IMAD.IADD R19, R19, 0x1, -R39.reuse ;  /* 0x000000011313c824 */ /* 0x100fe200078e0a27 */
[C---:B------:R-:W-:Y:S02]  /*5d00*/  ISETP.GT.U32.AND P2, PT, R39.reuse, R21, PT ;  /* 0x000000152700720c */ /* 0x040fe40003f44070 */
[C---:B------:R-:W-:Y:S02]  /*5d10*/  ISETP.GT.U32.AND P0, PT, R39.reuse, R47, PT ;  /* 0x0000002f2700720c */ /* 0x040fe40003f04070 */
[----:B------:R-:W-:Y:S01]  /*5d20*/  ISETP.GT.U32.AND P1, PT, R39, R40, PT ;  /* 0x000000282700720c */ /* 0x000fe20003f24070 */
[--C-:B------:R-:W-:Y:S01]  /*5d30*/  @!P5 IMAD.IADD R49, R49, 0x1, -R39.reuse ;  /* 0x000000013131d824 */ /* 0x100fe200078e0a27 */
[----:B------:R-:W-:Y:S01]  /*5d40*/  IABS R44, R50 ;  /* 0x00000032002c7213 */ /* 0x000fe20000000000 */
[----:B------:R-:W-:Y:S01]  /*5d50*/  @!P3 IMAD.IADD R48, R48, 0x1, -R39 ;  /* 0x000000013030b824 */ /* 0x000fe200078e0a27 */
[----:B------:R-:W-:-:S02]  /*5d60*/  ISETP.GT.U32.AND P4, PT, R39, R20, PT ;  /* 0x000000142700720c */ /* 0x000fc40003f84070 */
[----:B------:R-:W-:Y:S02]  /*5d70*/  ISETP.GT.U32.AND P5, PT, R39, R19, PT ;  /* 0x000000132700720c */ /* 0x000fe40003fa4070 */
[----:B------:R-:W-:Y:S01]  /*5d80*/  ISETP.GE.AND P3, PT, R31, RZ, PT ;  /* 0x000000ff1f00720c */ /* 0x000fe20003f66270 */
[----:B------:R-:W-:Y:S01]  /*5d90*/  IMAD.HI.U32 R41, R0, R44, RZ ;  /* 0x0000002c00297227 */ /* 0x000fe200078e00ff */
[----:B------:R-:W4:Y:S03]  /*5da0*/  LDL.LU R31, [R1+0x390c] ;  /* 0x00390c00011f7983 */ /* 0x000f260000300800 */
[----:B------:R-:W-:Y:S01]  /*5db0*/  @!P6 IMAD.IADD R18, R18, 0x1, -R39 ;  /* 0x000000011212e824 */ /* 0x000fe200078e0a27 */
[----:B------:R-:W-:Y:S01]  /*5dc0*/  ISETP.GE.AND P6, PT, R32, RZ, PT ;  /* 0x000000ff2000720c */ /* 0x000fe20003fc6270 */
[----:B------:R-:W-:Y:S01]  /*5dd0*/  IMAD.MOV R41, RZ, RZ, -R41 ;  /* 0x000000ffff297224 */ /* 0x000fe200078e0a29 */
[----:B------:R-:W2:Y:S01]  /*5de0*/  LDL.LU R32, [R1+0x3908] ;  /* 0x0039080001207983 */ /* 0x000ea20000300800 */
[--C-:B------:R-:W-:Y:S01]  /*5df0*/  @!P2 IMAD.IADD R21, R21, 0x1, -R39.reuse ;  /* 0x000000011515a824 */ /* 0x100fe200078e0a27 */
[----:B------:R-:W-:Y:S01]  /*5e00*/  ISETP.GE.AND P2, PT, R33, RZ, PT ;  /* 0x000000ff2100720c */ /* 0x000fe20003f46270 */
[--C-:B------:R-:W-:Y:S01]  /*5e10*/  @!P0 IMAD.IADD R47, R47, 0x1, -R39.reuse ;  /* 0x000000012f2f8824 */ /* 0x100fe200078e0a27 */
[----:B------:R-:W-:Y:S01]  /*5e20*/  ISETP.GE.AND P0, PT, R2, RZ, PT ;  /* 0x000000ff0200720c */ /* 0x000fe20003f06270 */
[--C-:B------:R-:W-:Y:S01]  /*5e30*/  @!P1 IMAD.IADD R40, R40, 0x1, -R39.reuse ;  /* 0x0000000128289824 */ /* 0x100fe200078e0a27 */
[----:B------:R-:W-:Y:S01]  /*5e40*/  ISETP.GE.AND P1, PT, R35, RZ, PT ;  /* 0x000000ff2300720c */ /* 0x000fe20003f26270 */
[--C-:B------:R-:W-:Y:S01]  /*5e50*/  @!P4 IMAD.IADD R20, R20, 0x1, -R39.reuse ;  /* 0x000000011414c824 */ /* 0x100fe200078e0a27 */
[----:B------:R-:W-:Y:S01]  /*5e60*/  IABS R2, R2 ;  /* 0x0000000200027213 */ /* 0x000fe20000000000 */
[----:B------:R-:W-:Y:S01]  /*5e70*/  @!P5 IMAD.IADD R19, R19, 0x1, -R39 ;  /* 0x000000011313d824 */ /* 0x000fe200078e0a27 */
[----:B------:R-:W-:Y:S01]  /*5e80*/  IABS R39, R4 ;  /* 0x0000000400277213 */ /* 0x000fe20000000000 */
[----:B------:R-:W-:Y:S01]  /*5e90*/  @!P3 IMAD.MOV R49, RZ, RZ, -R49 ;  /* 0x000000ffff31b224 */ /* 0x000fe200078e0a31 */
[----:B------:R-:W-:Y:S01]  /*5ea0*/  ISETP.GE.AND P3, PT, R4, RZ, PT ;  /* 0x000000ff0400720c */ /* 0x000fe20003f66270 */
[----:B------:R-:W-:Y:S01]  /*5eb0*/  IMAD.HI.U32 R4, R0, R2, RZ ;  /* 0x0000000200047227 */ /* 0x000fe200078e00ff */
[----:B------:R-:W-:Y:S01]  /*5ec0*/  ISETP.GE.AND P5, PT, R3, RZ, PT ;  /* 0x000000ff0300720c */ /* 0x000fe20003fa6270 */
[----:B------:R-:W2:Y:S01]  /*5ed0*/  LDL.LU R33, [R1+0x3904] ;  /* 0x0039040001217983 */ /* 0x000ea20000300800 */
[----:B------:R-:W-:Y:S01]  /*5ee0*/  ISETP.GE.AND P4, PT, R34, RZ, PT ;  /* 0x000000ff2200720c */ /* 0x000fe20003f86270 */
[----:B------:R-:W-:-:S02]  /*5ef0*/  IMAD.MOV R4, RZ, RZ, -R4 ;  /* 0x000000ffff047224 */ /* 0x000fc400078e0a04 */
[----:B------:R-:W2:Y:S01]  /*5f00*/  LDL.LU R34, [R1+0x3900] ;  /* 0x0039000001227983 */ /* 0x000ea20000300800 */
[----:B------:R-:W-:Y:S01]  /*5f10*/  @!P6 IMAD.MOV R48, RZ, RZ, -R48 ;  /* 0x000000ffff30e224 */ /* 0x000fe200078e0a30 */
[----:B------:R-:W-:Y:S01]  /*5f20*/  ISETP.GE.AND P6, PT, R36, RZ, PT ;  /* 0x000000ff2400720c */ /* 0x000fe20003fc6270 */
[----:B------:R-:W-:Y:S01]  /*5f30*/  @!P2 IMAD.MOV R47, RZ, RZ, -R47 ;  /* 0x000000ffff2fa224 */ /* 0x000fe200078e0a2f */
[----:B------:R-:W2:Y:S01]  /*5f40*/  LDL.LU R35, [R1+0x38fc] ;  /* 0x0038fc0001237983 */ /* 0x000ea20000300800 */
[----:B------:R-:W-:Y:S01]  /*5f50*/  ISETP.GE.AND P2, PT, R37, RZ, PT ;  /* 0x000000ff2500720c */ /* 0x000fe20003f46270 */
[----:B------:R-:W-:Y:S01]  /*5f60*/  @!P1 IMAD.MOV R21, RZ, RZ, -R21 ;  /* 0x000000ffff159224 */ /* 0x000fe200078e0a15 */
[----:B------:R-:W-:Y:S01]  /*5f70*/  ISETP.GE.AND P1, PT, R38, RZ, PT ;  /* 0x000000ff2600720c */ /* 0x000fe20003f26270 */
[----:B------:R-:W2:Y:S01]  /*5f80*/  LDL.LU R36, [R1+0x38f8] ;  /* 0x0038f80001247983 */ /* 0x000ea20000300800 */
[----:B------:R-:W-:-:S03]  /*5f90*/  IMAD R2, R43, R4, R2 ;  /* 0x000000042b027224 */ /* 0x000fc600078e0202 */
[----:B------:R-:W2:Y:S04]  /*5fa0*/  LDL.LU R37, [R1+0x38f4] ;  /* 0x0038f40001257983 */ /* 0x000ea80000300800 */
[----:B------:R-:W2:Y:S04]  /*5fb0*/  LDL.LU R38, [R1+0x38f0] ;  /* 0x0038f00001267983 */ /* 0x000ea80000300800 */
[----:B------:R-:W2:Y:S01]  /*5fc0*/  LDL.LU R4, [R1+0x198] ;  /* 0x0001980001047983 */ /* 0x000ea20000300800 */
[----:B---3--:R-:W-:Y:S02]  /*5fd0*/  IMAD.MOV.U32 R42, RZ, RZ, R45 ;  /* 0x000000ffff2a7224 */ /* 0x008fe400078e002d */
[----:B------:R-:W-:-:S02]  /*5fe0*/  IMAD.MOV.U32 R45, RZ, RZ, R58 ;  /* 0x000000ffff2d7224 */ /* 0x000fc400078e003a */
[----:B------:R-:W-:Y:S01]  /*5ff0*/  IMAD R58, R43, R41, R44 ;  /* 0x000000292b3a7224 */ /* 0x000fe200078e022c */
[----:B------:R-:W-:-:S05]  /*6000*/  IABS R41, R3 ;  /* 0x0000000300297213 */ /* 0x000fca0000000000 */
[----:B------:R-:W-:-:S04]  /*6010*/  IMAD.HI.U32 R3, R0, R41, RZ ;  /* 0x0000002900037227 */ /* 0x000fc800078e00ff */
[----:B------:R-:W-:-:S04]  /*6020*/  IMAD.MOV R3, RZ, RZ, -R3 ;  /* 0x000000ffff037224 */ /* 0x000fc800078e0a03 */
[----:B------:R-:W-:Y:S02]  /*6030*/  IMAD R3, R43, R3, R41 ;  /* 0x000000032b037224 */ /* 0x000fe400078e0229 */
[----:B------:R-:W3:Y:S01]  /*6040*/  LDL.LU R41, [R1+0x194] ;  /* 0x0001940001297983 */ /* 0x000ee20000300800 */
[----:B------:R-:W-:Y:S02]  /*6050*/  IMAD.MOV.U32 R44, RZ, RZ, R42 ;  /* 0x000000ffff2c7224 */ /* 0x000fe400078e002a */
[----:B------:R-:W-:-:S04]  /*6060*/  IMAD.MOV.U32 R42, RZ, RZ, R40 ;  /* 0x000000ffff2a7224 */ /* 0x000fc800078e0028 */
[----:B------:R-:W-:Y:S01]  /*6070*/  @!P4 IMAD.MOV R42, RZ, RZ, -R42 ;  /* 0x000000ffff2ac224 */ /* 0x000fe200078e0a2a */
[C---:B------:R-:W-:Y:S01]  /*6080*/  ISETP.GT.U32.AND P4, PT, R43.reuse, R58, PT ;  /* 0x0000003a2b00720c */ /* 0x040fe20003f84070 */
[----:B------:R-:W-:Y:S01]  /*6090*/  @!P2 IMAD.MOV R19, RZ, RZ, -R19 ;  /* 0x000000ffff13a224 */ /* 0x000fe200078e0a13 */
[----:B------:R-:W-:Y:S01]  /*60a0*/  ISETP.GT.U32.AND P2, PT, R43, R2, PT ;  /* 0x000000022b00720c */ /* 0x000fe20003f44070 */
[----:B------:R-:W-:Y:S01]  /*60b0*/  @!P6 IMAD.MOV R20, RZ, RZ, -R20 ;  /* 0x000000ffff14e224 */ /* 0x000fe200078e0a14 */
[----:B------:R-:W-:Y:S01]  /*60c0*/  ISETP.NE.AND P6, PT, R56, RZ, PT ;  /* 0x000000ff3800720c */ /* 0x000fe20003fc5270 */
[----:B------:R-:W-:Y:S01]  /*60d0*/  @!P1 IMAD.MOV R18, RZ, RZ, -R18 ;  /* 0x000000ffff129224 */ /* 0x000fe200078e0a12 */
[----:B------:R-:W-:-:S07]  /*60e0*/  LOP3.LUT R56, RZ, R56, RZ, 0x33, !PT ;  /* 0x00000038ff387212 */ /* 0x000fce00078e33ff */
[--C-:B------:R-:W-:Y:S01]  /*60f0*/  @!P4 IMAD.IADD R58, R58, 0x1, -R43.reuse ;  /* 0x000000013a3ac824 */ /* 0x100fe200078e0a2b */
[----:B------:R-:W-:Y:S01]  /*6100*/  SEL R49, R56, R49, !P6 ;  /* 0x0000003138317207 */ /* 0x000fe20007000000 */
[----:B------:R-:W-:-:S03]  /*6110*/  @!P2 IMAD.IADD R2, R2, 0x1, -R43 ;  /* 0x000000010202a824 */ /* 0x000fc600078e0a2b */
[----:B------:R-:W-:Y:S02]  /*6120*/  ISETP.GT.U32.AND P4, PT, R43, R58, PT ;  /* 0x0000003a2b00720c */ /* 0x000fe40003f84070 */
[C---:B------:R-:W-:Y:S02]  /*6130*/  SEL R48, R56.reuse, R48, !P6 ;  /* 0x0000003038307207 */ /* 0x040fe40007000000 */
[C---:B------:R-:W-:Y:S02]  /*6140*/  SEL R47, R56.reuse, R47, !P6 ;  /* 0x0000002f382f7207 */ /* 0x040fe40007000000 */
[C---:B------:R-:W-:Y:S02]  /*6150*/  SEL R42, R56.reuse, R42, !P6 ;  /* 0x0000002a382a7207 */ /* 0x040fe40007000000 */
[C---:B------:R-:W-:Y:S02]  /*6160*/  SEL R21, R56.reuse, R21, !P6 ;  /* 0x0000001538157207 */ /* 0x040fe40007000000 */
[----:B------:R-:W-:-:S02]  /*6170*/  SEL R20, R56, R20, !P6 ;  /* 0x0000001438147207 */ /* 0x000fc40007000000 */
[C---:B------:R-:W-:Y:S02]  /*6180*/  SEL R19, R56.reuse, R19, !P6 ;  /* 0x0000001338137207 */ /* 0x040fe40007000000 */
[----:B------:R-:W-:Y:S02]  /*6190*/  SEL R18, R56, R18, !P6 ;  /* 0x0000001238127207 */ /* 0x000fe40007000000 */
[----:B------:R-:W-:Y:S01]  /*61a0*/  ISETP.GE.AND P6, PT, R50, RZ, PT ;  /* 0x000000ff3200720c */ /* 0x000fe20003fc6270 */
[----:B------:R-:W-:Y:S01]  /*61b0*/  IMAD.HI.U32 R40, R0, R39, RZ ;  /* 0x0000002700287227 */ /* 0x000fe200078e00ff */
[----:B------:R-:W-:-:S03]  /*61c0*/  ISETP.GT.U32.AND P2, PT, R43, R2, PT ;  /* 0x000000022b00720c */ /* 0x000fc60003f44070 */
[----:B------:R-:W-:Y:S02]  /*61d0*/  IMAD.MOV R40, RZ, RZ, -R40 ;  /* 0x000000ffff287224 */ /* 0x000fe400078e0a28 */
[----:B------:R-:W-:Y:S02]  /*61e0*/  @!P4 IMAD.IADD R58, R58, 0x1, -R43 ;  /* 0x000000013a3ac824 */ /* 0x000fe400078e0a2b */
[C---:B------:R-:W-:Y:S02]  /*61f0*/  IMAD R39, R43.reuse, R40, R39 ;  /* 0x000000282b277224 */ /* 0x040fe400078e0227 */
[----:B------:R-:W4:Y:S02]  /*6200*/  LDL.LU R40, [R1+0x1f0] ;  /* 0x0001f00001287983 */ /* 0x000f240000300800 */
[----:B------:R-:W-:Y:S01]  /*6210*/  @!P6 IMAD.MOV R58, RZ, RZ, -R58 ;  /* 0x000000ffff3ae224 */ /* 0x000fe200078e0a3a */
[C---:B------:R-:W-:Y:S01]  /*6220*/  ISETP.GT.U32.AND P6, PT, R43.reuse, R3, PT ;  /* 0x000000032b00720c */ /* 0x040fe20003fc4070 */
[--C-:B------:R-:W-:Y:S01]  /*6230*/  @!P2 IMAD.IADD R2, R2, 0x1, -R43.reuse ;  /* 0x000000010202a824 */ /* 0x100fe200078e0a2b */
[----:B------:R-:W-:Y:S01]  /*6240*/  ISETP.GT.U32.AND P2, PT, R43, R39, PT ;  /* 0x000000272b00720c */ /* 0x000fe20003f44070 */
[----:B------:R0:W-:Y:S04]  /*6250*/  STL [R1+0x1e4], R49 ;  /* 0x0001e43101007387 */ /* 0x0001e80000100800 */
[----:B0-----:R-:W4:Y:S04]  /*6260*/  LDL.LU R49, [R1+0x184] ;  /* 0x0001840001317983 */ /* 0x001f280000300800 */
[----:B------:R0:W-:Y:S04]  /*6270*/  STL [R1+0x1e0], R48 ;  /* 0x0001e03001007387 */ /* 0x0001e80000100800 */
[----:B------:R-:W-:Y:S01]  /*6280*/  STL [R1+0x1dc], R47 ;  /* 0x0001dc2f01007387 */ /* 0x000fe20000100800 */
[----:B------:R-:W-:-:S03]  /*6290*/  @!P6 IMAD.IADD R3, R3, 0x1, -R43 ;  /* 0x000000010303e824 */ /* 0x000fc600078e0a2b */
[----:B------:R-:W-:Y:S04]  /*62a0*/  STL [R1+0x1d8], R42 ;  /* 0x0001d82a01007387 */ /* 0x000fe80000100800 */
[----:B------:R-:W-:Y:S04]  /*62b0*/  STL [R1+0x1d4], R21 ;  /* 0x0001d41501007387 */ /* 0x000fe80000100800 */
[----:B------:R-:W-:Y:S04]  /*62c0*/  STL [R1+0x1d0], R20 ;  /* 0x0001d01401007387 */ /* 0x000fe80000100800 */
[----:B------:R1:W-:Y:S01]  /*62d0*/  STL [R1+0x1cc], R19 ;  /* 0x0001cc1301007387 */ /* 0x0003e20000100800 */
[----:B------:R-:W-:Y:S01]  /*62e0*/  @!P2 IMAD.IADD R39, R39, 0x1, -R43 ;  /* 0x000000012727a824 */ /* 0x000fe200078e0a2b */
[----:B------:R-:W-:-:S02]  /*62f0*/  ISETP.GE.AND P4, PT, R6, RZ, PT ;  /* 0x000000ff0600720c */ /* 0x000fc40003f86270 */
[----:B------:R-:W-:Y:S01]  /*6300*/  ISETP.GT.U32.AND P2, PT, R43, R3, PT ;  /* 0x000000032b00720c */ /* 0x000fe20003f44070 */
[----:B0-----:R-:W-:Y:S01]  /*6310*/  IMAD.MOV.U32 R48, RZ, RZ, R51 ;  /* 0x000000ffff307224 */ /* 0x001fe200078e0033 */
[----:B------:R-:W4:Y:S01]  /*6320*/  LDL.LU R50, [R1+0x38ec] ;  /* 0x0038ec0001327983 */ /* 0x000f220000300800 */
[----:B-1----:R-:W-:-:S05]  /*6330*/  IABS R19, R6 ;  /* 0x0000000600137213 */ /* 0x002fca0000000000 */
[----:B------:R-:W-:-:S04]  /*6340*/  IMAD.HI.U32 R6, R0, R19, RZ ;  /* 0x0000001300067227 */ /* 0x000fc800078e00ff */
[----:B------:R-:W-:-:S04]  /*6350*/  IMAD.MOV R6, RZ, RZ, -R6 ;  /* 0x000000ffff067224 */ /* 0x000fc800078e0a06 */
[----:B------:R-:W-:Y:S02]  /*6360*/  IMAD R19, R43, R6, R19 ;  /* 0x000000062b137224 */ /* 0x000fe400078e0213 */
[----:B------:R-:W-:-:S03]  /*6370*/  @!P2 IMAD.IADD R3, R3, 0x1, -R43 ;  /* 0x000000010303a824 */ /* 0x000fc600078e0a2b */
[----:B------:R-:W-:Y:S01]  /*6380*/  ISETP.GT.U32.AND P2, PT, R43, R19, PT ;  /* 0x000000132b00720c */ /* 0x000fe20003f44070 */
[----:B------:R-:W-:Y:S01]  /*6390*/  IMAD.MOV.U32 R51, RZ, RZ, R3 ;  /* 0x000000ffff337224 */ /* 0x000fe200078e0003 */
[----:B------:R0:W-:Y:S03]  /*63a0*/  STL [R1+0x1c8], R18 ;  /* 0x0001c81201007387 */ /* 0x0001e60000100800 */
[----:B------:R-:W-:Y:S01]  /*63b0*/  @!P5 IMAD.MOV R51, RZ, RZ, -R51 ;  /* 0x000000ffff33d224 */ /* 0x000fe200078e0a33 */
[----:B0-----:R-:W-:-:S07]  /*63c0*/  IABS R18, R7 ;  /* 0x0000000700127213 */ /* 0x001fce0000000000 */
[----:B------:R-:W-:Y:S01]  /*63d0*/  @!P2 IMAD.IADD R19, R19, 0x1, -R43 ;  /* 0x000000011313a824 */ /* 0x000fe200078e0a2b */
[----:B------:R-:W-:Y:S01]  /*63e0*/  ISETP.GE.AND P2, PT, R7, RZ, PT ;  /* 0x000000ff0700720c */ /* 0x000fe20003f46270 */
[----:B---3--:R-:W-:Y:S02]  /*63f0*/  IMAD.MOV.U32 R47, RZ, RZ, R41 ;  /* 0x000000ffff2f7224 */ /* 0x008fe400078e0029 */
[----:B------:R-:W-:-:S04]  /*6400*/  IMAD.MOV.U32 R41, RZ, RZ, R2 ;  /* 0x000000ffff297224 */ /* 0x000fc800078e0002 */
[----:B------:R-:W-:-:S05]  /*6410*/  @!P0 IMAD.MOV R41, RZ, RZ, -R41 ;  /* 0x000000ffff298224 */ /* 0x000fca00078e0a29 */
[----:B------:R-:W-:Y:S04]  /*6420*/  STL [R1+0x7c], R41 ;  /* 0x00007c2901007387 */ /* 0x000fe80000100800 */
[----:B------:R0:W-:Y:S04]  /*6430*/  STL [R1+0x78], R51 ;  /* 0x0000783301007387 */ /* 0x0001e80000100800 */
[----:B0-----:R-:W3:Y:S04]  /*6440*/  LDL.LU R51, [R1+0x38e8] ;  /* 0x0038e80001337983 */ /* 0x001ee80000300800 */
[----:B------:R-:W3:Y:S01]  /*6450*/  LDL.LU R7, [R1+0x18c] ;  /* 0x00018c0001077983 */ /* 0x000ee20000300800 */
[----:B------:R-:W-:-:S05]  /*6460*/  IABS R20, R5 ;  /* 0x0000000500147213 */ /* 0x000fca0000000000 */
[----:B------:R-:W-:-:S04]  /*6470*/  IMAD.HI.U32 R21, R0, R20, RZ ;  /* 0x0000001400157227 */ /* 0x000fc800078e00ff */
[----:B------:R-:W-:-:S04]  /*6480*/  IMAD.MOV R21, RZ, RZ, -R21 ;  /* 0x000000ffff157224 */ /* 0x000fc800078e0a15 */
[----:B------:R-:W-:-:S05]  /*6490*/  IMAD R20, R43, R21, R20 ;  /* 0x000000152b147224 */ /* 0x000fca00078e0214 */
[----:B------:R-:W-:Y:S01]  /*64a0*/  ISETP.GT.U32.AND P6, PT, R43, R20, PT ;  /* 0x000000142b00720c */ /* 0x000fe20003fc4070 */
[----:B--2---:R-:W-:Y:S01]  /*64b0*/  IMAD.MOV.U32 R56, RZ, RZ, R4 ;  /* 0x000000ffff387224 */ /* 0x004fe200078e0004 */
[----:B------:R-:W-:-:S05]  /*64c0*/  IABS R4, R9 ;  /* 0x0000000900047213 */ /* 0x000fca0000000000 */
[----:B------:R-:W-:-:S06]  /*64d0*/  IMAD.HI.U32 R6, R0, R4, RZ ;  /* 0x0000000400067227 */ /* 0x000fcc00078e00ff */
[----:B------:R-:W-:-:S05]  /*64e0*/  @!P6 IMAD.IADD R20, R20, 0x1, -R43 ;  /* 0x000000011414e824 */ /* 0x000fca00078e0a2b */
[C---:B------:R-:W-:Y:S01]  /*64f0*/  ISETP.GT.U32.AND P6, PT, R43.reuse, R20, PT ;  /* 0x000000142b00720c */ /* 0x040fe20003fc4070 */
[----:B------:R-:W-:Y:S02]  /*6500*/  IMAD.MOV R6, RZ, RZ, -R6 ;  /* 0x000000ffff067224 */ /* 0x000fe400078e0a06 */
[----:B----4-:R-:W-:Y:S02]  /*6510*/  IMAD.MOV.U32 R42, RZ, RZ, R49 ;  /* 0x000000ffff2a7224 */ /* 0x010fe400078e0031 */
[----:B------:R-:W-:Y:S02]  /*6520*/  IMAD.MOV.U32 R49, RZ, RZ, R40 ;  /* 0x000000ffff317224 */ /* 0x000fe400078e0028 */
[----:B------:R-:W-:Y:S01]  /*6530*/  IMAD.HI.U32 R40, R0, R18, RZ ;  /* 0x0000001200287227 */ /* 0x000fe200078e00ff */
[----:B------:R-:W-:-:S03]  /*6540*/  ISETP.GT.U32.AND P0, PT, R43, R39, PT ;  /* 0x000000272b00720c */ /* 0x000fc60003f04070 */
[----:B------:R-:W-:Y:S01]  /*6550*/  IMAD R4, R43, R6, R4 ;  /* 0x000000062b047224 */ /* 0x000fe200078e0204 */
[----:B------:R-:W-:Y:S01]  /*6560*/  IABS R2, R12 ;  /* 0x0000000c00027213 */ /* 0x000fe20000000000 */
[----:B------:R-:W-:Y:S01]  /*6570*/  IMAD.MOV R40, RZ, RZ, -R40 ;  /* 0x000000ffff287224 */ /* 0x000fe200078e0a28 */
[----:B------:R-:W-:Y:S01]  /*6580*/  ISETP.GE.AND P1, PT, R5, RZ, PT ;  /* 0x000000ff0500720c */ /* 0x000fe20003f26270 */
[----:B------:R-:W-:Y:S01]  /*6590*/  @!P6 IMAD.IADD R20, R20, 0x1, -R43 ;  /* 0x000000011414e824 */ /* 0x000fe200078e0a2b */
[C---:B------:R-:W-:Y:S01]  /*65a0*/  ISETP.GT.U32.AND P6, PT, R43.reuse, R4, PT ;  /* 0x000000042b00720c */ /* 0x040fe20003fc4070 */
[----:B------:R-:W-:Y:S01]  /*65b0*/  IMAD R18, R43, R40, R18 ;  /* 0x000000282b127224 */ /* 0x000fe200078e0212 */
[----:B------:R-:W-:Y:S01]  /*65c0*/  IABS R5, R8 ;  /* 0x0000000800057213 */ /* 0x000fe20000000000 */
[----:B------:R-:W-:-:S04]  /*65d0*/  IMAD.HI.U32 R40, R0, R2, RZ ;  /* 0x0000000200287227 */ /* 0x000fc800078e00ff */
[----:B------:R-:W-:-:S04]  /*65e0*/  IMAD.HI.U32 R21, R0, R5, RZ ;  /* 0x0000000500157227 */ /* 0x000fc800078e00ff */
[----:B------:R-:W-:Y:S02]  /*65f0*/  IMAD.MOV R40, RZ, RZ, -R40 ;  /* 0x000000ffff287224 */ /* 0x000fe400078e0a28 */
[----:B------:R-:W-:Y:S02]  /*6600*/  @!P0 IMAD.IADD R39, R39, 0x1, -R43 ;  /* 0x0000000127278824 */ /* 0x000fe400078e0a2b */
[----:B------:R-:W-:Y:S02]  /*6610*/  IMAD.MOV R21, RZ, RZ, -R21 ;  /* 0x000000ffff157224 */ /* 0x000fe400078e0a15 */
[C---:B------:R-:W-:Y:S01]  /*6620*/  IMAD R2, R43.reuse, R40, R2 ;  /* 0x000000282b027224 */ /* 0x040fe200078e0202 */
[----:B------:R-:W-:Y:S01]  /*6630*/  IABS R6, R10 ;  /* 0x0000000a00067213 */ /* 0x000fe20000000000 */
[----:B------:R-:W-:Y:S02]  /*6640*/  @!P6 IMAD.IADD R4, R4, 0x1, -R43 ;  /* 0x000000010404e824 */ /* 0x000fe400078e0a2b */
[----:B------:R-:W-:Y:S01]  /*6650*/  IMAD R5, R43, R21, R5 ;  /* 0x000000152b057224 */ /* 0x000fe200078e0205 */
[----:B------:R-:W-:Y:S01]  /*6660*/  IABS R21, R11 ;  /* 0x0000000b00157213 */ /* 0x000fe20000000000 */
[----:B------:R-:W-:-:S04]  /*6670*/  IMAD.HI.U32 R41, R0, R6, RZ ;  /* 0x0000000600297227 */ /* 0x000fc800078e00ff */
[----:B------:R-:W-:-:S04]  /*6680*/  IMAD.HI.U32 R3, R0, R21, RZ ;  /* 0x0000001500037227 */ /* 0x000fc800078e00ff */
[----:B------:R-:W-:Y:S02]  /*6690*/  IMAD.MOV R41, RZ, RZ, -R41 ;  /* 0x000000ffff297224 */ /* 0x000fe400078e0a29 */
[----:B------:R-:W-:Y:S02]  /*66a0*/  IMAD.MOV R3, RZ, RZ, -R3 ;  /* 0x000000ffff037224 */ /* 0x000fe400078e0a03 */
[C---:B------:R-:W-:Y:S02]  /*66b0*/  IMAD R6, R43.reuse, R41, R6 ;  /* 0x000000292b067224 */ /* 0x040fe400078e0206 */
[----:B------:R-:W2:Y:S01]  /*66c0*/  LDL.LU R41, [R1+0x180] ;  /* 0x0001800001297983 */ /* 0x000ea20000300800 */
[----:B------:R-:W-:-:S03]  /*66d0*/  IMAD R3, R43, R3, R21 ;  /* 0x000000032b037224 */ /* 0x000fc600078e0215 */
[----:B------:R-:W4:Y:S01]  /*66e0*/  LDL.LU R21, [R1+0x190] ;  /* 0x0001900001157983 */ /* 0x000f220000300800 */
[----:B---3--:R-:W-:Y:S02]  /*66f0*/  IMAD.MOV.U32 R40, RZ, RZ, R7 ;  /* 0x000000ffff287224 */ /* 0x008fe400078e0007 */
[----:B------:R-:W-:-:S04]  /*6700*/  IMAD.MOV.U32 R7, RZ, RZ, R39 ;  /* 0x000000ffff077224 */ /* 0x000fc800078e0027 */
[----:B------:R-:W-:Y:S01]  /*6710*/  @!P3 IMAD.MOV R7, RZ, RZ, -R7 ;  /* 0x000000ffff07b224 */ /* 0x000fe200078e0a07 */
[----:B------:R-:W-:Y:S01]  /*6720*/  ISETP.GT.U32.AND P3, PT, R43, R4, PT ;  /* 0x000000042b00720c */ /* 0x000fe20003f64070 */
[----:B------:R-:W-:Y:S02]  /*6730*/  IMAD.MOV.U32 R39, RZ, RZ, R59 ;  /* 0x000000ffff277224 */ /* 0x000fe400078e003b */
[----:B------:R-:W-:-:S04]  /*6740*/  IMAD.MOV.U32 R59, RZ, RZ, R20 ;  /* 0x000000ffff3b7224 */ /* 0x000fc800078e0014 */
[----:B------:R-:W-:Y:S01]  /*6750*/  @!P1 IMAD.MOV R59, RZ, RZ, -R59 ;  /* 0x000000ffff3b9224 */ /* 0x000fe200078e0a3b */
[----:B------:R-:W-:Y:S04]  /*6760*/  STL [R1+0x74], R7 ;  /* 0x0000740701007387 */ /* 0x000fe80000100800 */
[----:B------:R0:W-:Y:S01]  /*6770*/  STL [R1+0x70], R59 ;  /* 0x0000703b01007387 */ /* 0x0001e20000100800 */
[----:B------:R-:W-:Y:S01]  /*6780*/  @!P3 IMAD.IADD R4, R4, 0x1, -R43 ;  /* 0x000000010404b824 */ /* 0x000fe200078e0a2b */
[----:B------:R-:W-:Y:S02]  /*6790*/  ISETP.GE.AND P3, PT, R9, RZ, PT ;  /* 0x000000ff0900720c */ /* 0x000fe40003f66270 */
[----:B0-----:R-:W3:Y:S04]  /*67a0*/  LDL.LU R59, [R1+0x38e4] ;  /* 0x0038e400013b7983 */ /* 0x001ee80000300800 */
[----:B------:R-:W2:Y:S01]  /*67b0*/  LDL.LU R9, [R1+0x170] ;  /* 0x0001700001097983 */ /* 0x000ea20000300800 */
[----:B------:R-:W-:-:S02]  /*67c0*/  ISETP.GT.U32.AND P5, PT, R43, R18, PT ;  /* 0x000000122b00720c */ /* 0x000fc40003fa4070 */
[----:B------:R-:W-:-:S11]  /*67d0*/  ISETP.GT.U32.AND P0, PT, R43, R5, PT ;  /* 0x000000052b00720c */ /* 0x000fd60003f04070 */
[--C-:B------:R-:W-:Y:S02]  /*67e0*/  @!P5 IMAD.IADD R18, R18, 0x1, -R43.reuse ;  /* 0x000000011212d824 */ /* 0x100fe400078e0a2b */
[----:B------:R-:W-:-:S03]  /*67f0*/  @!P0 IMAD.IADD R5, R5, 0x1, -R43 ;  /* 0x0000000105058824 */ /* 0x000fc600078e0a2b */
[C---:B------:R-:W-:Y:S02]  /*6800*/  ISETP.GT.U32.AND P0, PT, R43.reuse, R18, PT ;  /* 0x000000122b00720c */ /* 0x040fe40003f04070 */
[----:B------:R-:W-:Y:S02]  /*6810*/  ISETP.GT.U32.AND P5, PT, R43, R19, PT ;  /* 0x000000132b00720c */ /* 0x000fe40003fa4070 */
[----:B------:R-:W-:Y:S02]  /*6820*/  IABS R20, R14 ;  /* 0x0000000e00147213 */ /* 0x000fe40000000000 */
[----:B------:R-:W-:-:S07]  /*6830*/  IABS R7, R13 ;  /* 0x0000000d00077213 */ /* 0x000fce0000000000 */
[----:B------:R-:W-:Y:S01]  /*6840*/  @!P0 IMAD.IADD R18, R18, 0x1, -R43 ;  /* 0x0000000112128824 */ /* 0x000fe200078e0a2b */
[----:B------:R-:W-:Y:S01]  /*6850*/  ISETP.GE.AND P0, PT, R8, RZ, PT ;  /* 0x000000ff0800720c */ /* 0x000fe20003f06270 */
[----:B------:R-:W-:Y:S02]  /*6860*/  IMAD.MOV.U32 R8, RZ, RZ, R20 ;  /* 0x000000ffff087224 */ /* 0x000fe400078e0014 */
[----:B------:R-:W-:Y:S01]  /*6870*/  IMAD.HI.U32 R20, R0, R7, RZ ;  /* 0x0000000700147227 */ /* 0x000fe200078e00ff */
[----:B------:R-:W-:-:S03]  /*6880*/  ISETP.GT.U32.AND P6, PT, R43, R5, PT ;  /* 0x000000052b00720c */ /* 0x000fc60003fc4070 */
[----:B------:R-:W-:Y:S01]  /*6890*/  @!P5 IMAD.IADD R19, R19, 0x1, -R43 ;  /* 0x000000011313d824 */ /* 0x000fe200078e0a2b */
[C---:B------:R-:W-:Y:S01]  /*68a0*/  ISETP.GT.U32.AND P5, PT, R43.reuse, R3, PT ;  /* 0x000000032b00720c */ /* 0x040fe20003fa4070 */
[----:B------:R-:W-:Y:S01]  /*68b0*/  IMAD.MOV R20, RZ, RZ, -R20 ;  /* 0x000000ffff147224 */ /* 0x000fe200078e0a14 */
[----:B------:R-:W-:-:S03]  /*68c0*/  ISETP.GT.U32.AND P1, PT, R43, R6, PT ;  /* 0x000000062b00720c */ /* 0x000fc60003f24070 */
[----:B------:R-:W-:Y:S02]  /*68d0*/  IMAD R7, R43, R20, R7 ;  /* 0x000000142b077224 */ /* 0x000fe400078e0207 */
[----:B------:R-:W-:Y:S02]  /*68e0*/  IMAD.MOV.U32 R20, RZ, RZ, R61 ;  /* 0x000000ffff147224 */ /* 0x000fe400078e003d */
[----:B------:R-:W-:Y:S02]  /*68f0*/  IMAD.MOV.U32 R61, RZ, RZ, R19 ;  /* 0x000000ffff3d7224 */ /* 0x000fe400078e0013 */
[----:B------:R-:W-:Y:S02]  /*6900*/  IMAD.MOV.U32 R19, RZ, RZ, R60 ;  /* 0x000000ffff137224 */ /* 0x000fe400078e003c */
[----:B------:R-:W-:Y:S02]  /*6910*/  IMAD.MOV.U32 R60, RZ, RZ, R18 ;  /* 0x000000ffff3c7224 */ /* 0x000fe400078e0012 */
[----:B------:R-:W-:-:S02]  /*6920*/  @!P4 IMAD.MOV R61, RZ, RZ, -R61 ;  /* 0x000000ffff3dc224 */ /* 0x000fc400078e0a3d */
[--C-:B------:R-:W-:Y:S01]  /*6930*/  @!P5 IMAD.IADD R3, R3, 0x1, -R43.reuse ;  /* 0x000000010303d824 */ /* 0x100fe200078e0a2b */
[----:B------:R-:W-:Y:S01]  /*6940*/  ISETP.GE.AND P5, PT, R11, RZ, PT ;  /* 0x000000ff0b00720c */ /* 0x000fe20003fa6270 */
[----:B------:R-:W-:Y:S01]  /*6950*/  @!P2 IMAD.MOV R60, RZ, RZ, -R60 ;  /* 0x000000ffff3ca224 */ /* 0x000fe200078e0a3c */
[----:B------:R-:W3:Y:S01]  /*6960*/  LDL.LU R11, [R1+0x178] ;  /* 0x00017800010b7983 */ /* 0x000ee20000300800 */
[----:B------:R-:W-:-:S03]  /*6970*/  @!P6 IMAD.IADD R5, R5, 0x1, -R43 ;  /* 0x000000010505e824 */ /* 0x000fc600078e0a2b */
[----:B------:R-:W3:Y:S01]  /*6980*/  LDL.LU R18, [R1+0x164] ;  /* 0x0001640001127983 */ /* 0x000ee20000300800 */
[----:B------:R-:W-:Y:S01]  /*6990*/  @!P1 IMAD.IADD R6, R6, 0x1, -R43 ;  /* 0x0000000106069824 */ /* 0x000fe200078e0a2b */
[----:B------:R-:W-:Y:S02]  /*69a0*/  ISETP.GE.AND P1, PT, R10, RZ, PT ;  /* 0x000000ff0a00720c */ /* 0x000fe40003f26270 */
[----:B------:R-:W-:Y:S04]  /*69b0*/  STL [R1+0x6c], R61 ;  /* 0x00006c3d01007387 */ /* 0x000fe80000100800 */
[----:B------:R0:W-:Y:S02]  /*69c0*/  STL [R1+0x68], R60 ;  /* 0x0000683c01007387 */ /* 0x0001e40000100800 */
[----:B0-----:R-:W-:-:S04]  /*69d0*/  IMAD.MOV.U32 R60, RZ, RZ, R5 ;  /* 0x000000ffff3c7224 */ /* 0x001fc800078e0005 */
[----:B------:R-:W-:Y:S02]  /*69e0*/  @!P0 IMAD.MOV R60, RZ, RZ, -R60 ;  /* 0x000000ffff3c8224 */ /* 0x000fe400078e0a3c */
[----:B------:R-:W-:-:S03]  /*69f0*/  IMAD.MOV.U32 R61, RZ, RZ, R4 ;  /* 0x000000ffff3d7224 */ /* 0x000fc600078e0004 */
[----:B------:R0:W-:Y:S04]  /*6a00*/  STL [R1+0x64], R60 ;  /* 0x0000643c01007387 */ /* 0x0001e80000100800 */
[----:B0-----:R-:W3:Y:S01]  /*6a10*/  LDL.LU R60, [R1+0x38e0] ;  /* 0x0038e000013c7983 */ /* 0x001ee20000300800 */
[----:B--2---:R-:W-:Y:S02]  /*6a20*/  IMAD.MOV.U32 R10, RZ, RZ, R9 ;  /* 0x000000ffff0a7224 */ /* 0x004fe400078e0009 */
[----:B------:R-:W-:-:S04]  /*6a30*/  IMAD.HI.U32 R9, R0, R8, RZ ;  /* 0x0000000800097227 */ /* 0x000fc800078e00ff */
[----:B------:R-:W-:-:S04]  /*6a40*/  IMAD.MOV R9, RZ, RZ, -R9 ;  /* 0x000000ffff097224 */ /* 0x000fc800078e0a09 */
[C---:B------:R-:W-:Y:S02]  /*6a50*/  IMAD R4, R43.reuse, R9, R8 ;  /* 0x000000092b047224 */ /* 0x040fe400078e0208 */
[----:B------:R-:W2:Y:S01]  /*6a60*/  LDL.LU R8, [R1+0x16c] ;  /* 0x00016c0001087983 */ /* 0x000ea20000300800 */
[C---:B------:R-:W-:Y:S02]  /*6a70*/  ISETP.GT.U32.AND P6, PT, R43.reuse, R2, PT ;  /* 0x000000022b00720c */ /* 0x040fe40003fc4070 */
[C---:B------:R-:W-:Y:S02]  /*6a80*/  ISETP.GT.U32.AND P4, PT, R43.reuse, R6, PT ;  /* 0x000000062b00720c */ /* 0x040fe40003f84070 */
[C---:B------:R-:W-:Y:S02]  /*6a90*/  ISETP.GT.U32.AND P2, PT, R43.reuse, R3, PT ;  /* 0x000000032b00720c */ /* 0x040fe40003f44070 */
[----:B------:R-:W-:-:S07]  /*6aa0*/  ISETP.GT.U32.AND P0, PT, R43, R7, PT ;  /* 0x000000072b00720c */ /* 0x000fce0003f04070 */
[--C-:B------:R-:W-:Y:S01]  /*6ab0*/  @!P6 IMAD.IADD R2, R2, 0x1, -R43.reuse ;  /* 0x000000010202e824 */ /* 0x100fe200078e0a2b */
[----:B------:R-:W-:Y:S01]  /*6ac0*/  IABS R5, R15 ;  /* 0x0000000f00057213 */ /* 0x000fe20000000000 */
[----:B------:R-:W-:-:S03]  /*6ad0*/  @!P4 IMAD.IADD R6, R6, 0x1, -R43 ;  /* 0x000000010606c824 */ /* 0x000fc600078e0a2b */
[C---:B------:R-:W-:Y:S02]  /*6ae0*/  ISETP.GT.U32.AND P6, PT, R43.reuse, R2, PT ;  /* 0x000000022b00720c */ /* 0x040fe40003fc4070 */
[----:B------:R-:W-:Y:S01]  /*6af0*/  ISETP.GT.U32.AND P4, PT, R43, R4, PT ;  /* 0x000000042b00720c */ /* 0x000fe20003f84070 */
[----:B------:R-:W-:Y:S01]  /*6b00*/  @!P3 IMAD.MOV R61, RZ, RZ, -R61 ;  /* 0x000000ffff3db224 */ /* 0x000fe200078e0a3d */
[----:B------:R-:W-:Y:S01]  /*6b10*/  ISETP.GE.AND P3, PT, R12, RZ, PT ;  /* 0x000000ff0c00720c */ /* 0x000fe20003f66270 */
[----:B------:R-:W-:Y:S02]  /*6b20*/  IMAD.MOV.U32 R12, RZ, RZ, R20 ;  /* 0x000000ffff0c7224 */ /* 0x000fe400078e0014 */
[----:B------:R-:W-:-:S04]  /*6b30*/  IMAD.HI.U32 R9, R0, R5, RZ ;  /* 0x0000000500097227 */ /* 0x000fc800078e00ff */
[----:B------:R-:W-:Y:S01]  /*6b40*/  IMAD.MOV.U32 R20, RZ, RZ, R10 ;  /* 0x000000ffff147224 */ /* 0x000fe200078e000a */
[----:B------:R-:W-:Y:S01]  /*6b50*/  IABS R10, R17 ;  /* 0x00000011000a7213 */ /* 0x000fe20000000000 */
[--C-:B------:R-:W-:Y:S02]  /*6b60*/  @!P2 IMAD.IADD R3, R3, 0x1, -R43.reuse ;  /* 0x000000010303a824 */ /* 0x100fe400078e0a2b */
[--C-:B------:R-:W-:Y:S01]  /*6b70*/  @!P6 IMAD.IADD R2, R2, 0x1, -R43.reuse ;  /* 0x000000010202e824 */ /* 0x100fe200078e0a2b */
[----:B------:R-:W-:Y:S01]  /*6b80*/  ISETP.GE.AND P6, PT, R14, RZ, PT ;  /* 0x000000ff0e00720c */ /* 0x000fe20003fc6270 */
[----:B------:R-:W-:Y:S02]  /*6b90*/  @!P0 IMAD.IADD R7, R7, 0x1, -R43 ;  /* 0x0000000107078824 */ /* 0x000fe400078e0a2b */
[----:B------:R-:W-:Y:S02]  /*6ba0*/  IMAD.MOV R9, RZ, RZ, -R9 ;  /* 0x000000ffff097224 */ /* 0x000fe400078e0a09 */
[----:B------:R-:W-:-:S02]  /*6bb0*/  IMAD.MOV.U32 R14, RZ, RZ, R6 ;  /* 0x000000ffff0e7224 */ /* 0x000fc400078e0006 */
[----:B------:R-:W-:Y:S02]  /*6bc0*/  IMAD.MOV.U32 R6, RZ, RZ, R10 ;  /* 0x000000ffff067224 */ /* 0x000fe400078e000a */
[----:B------:R-:W-:Y:S01]  /*6bd0*/  @!P4 IMAD.IADD R4, R4, 0x1, -R43 ;  /* 0x000000010404c824 */ /* 0x000fe200078e0a2b */
[C---:B------:R-:W-:Y:S01]  /*6be0*/  ISETP.GT.U32.AND P4, PT, R43.reuse, R7, PT ;  /* 0x000000072b00720c */ /* 0x040fe20003f84070 */
[----:B------:R-:W-:Y:S02]  /*6bf0*/  IMAD R5, R43, R9, R5 ;  /* 0x000000092b057224 */ /* 0x000fe400078e0205 */
[----:B------:R-:W-:-:S04]  /*6c00*/  IMAD.MOV.U32 R10, RZ, RZ, R3 ;  /* 0x000000ffff0a7224 */ /* 0x000fc800078e0003 */
[----:B------:R-:W-:Y:S01]  /*6c10*/  @!P5 IMAD.MOV R10, RZ, RZ, -R10 ;  /* 0x000000ffff0ad224 */ /* 0x000fe200078e0a0a */
[----:B------:R-:W-:Y:S01]  /*6c20*/  ISETP.GT.U32.AND P5, PT, R43, R5, PT ;  /* 0x000000052b00720c */ /* 0x000fe20003fa4070 */
[----:B------:R-:W-:Y:S01]  /*6c30*/  @!P1 IMAD.MOV R14, RZ, RZ, -R14 ;  /* 0x000000ffff0e9224 */ /* 0x000fe200078e0a0e */
[----:B------:R-:W-:Y:S02]  /*6c40*/  ISETP.GE.AND P2, PT, R13, RZ, PT ;  /* 0x000000ff0d00720c */ /* 0x000fe40003f46270 */
[----:B------:R-:W-:Y:S01]  /*6c50*/  ISETP.GT.U32.AND P1, PT, R43, R4, PT ;  /* 0x000000042b00720c */ /* 0x000fe20003f24070 */
[----:B------:R0:W-:Y:S01]  /*6c60*/  STL [R1+0x60], R61 ;  /* 0x0000603d01007387 */ /* 0x0001e20000100800 */
[--C-:B------:R-:W-:Y:S02]  /*6c70*/  @!P4 IMAD.IADD R7, R7, 0x1, -R43.reuse ;  /* 0x000000010707c824 */ /* 0x100fe400078e0a2b */
[----:B------:R-:W-:Y:S01]  /*6c80*/  @!P3 IMAD.MOV R2, RZ, RZ, -R2 ;  /* 0x000000ffff02b224 */ /* 0x000fe200078e0a02 */
[----:B0-----:R-:W4:Y:S04]  /*6c90*/  LDL.LU R61, [R1+0x38dc] ;  /* 0x0038dc00013d7983 */ /* 0x001f280000300800 */
[----:B------:R-:W-:Y:S01]  /*6ca0*/  @!P5 IMAD.IADD R5, R5, 0x1, -R43 ;  /* 0x000000010505d824 */ /* 0x000fe200078e0a2b */
[----:B------:R-:W-:Y:S04]  /*6cb0*/  STL [R1+0x5c], R14 ;  /* 0x00005c0e01007387 */ /* 0x000fe80000100800 */
[----:B------:R0:W-:Y:S01]  /*6cc0*/  STL [R1+0x58], R10 ;  /* 0x0000580a01007387 */ /* 0x0001e20000100800 */
[----:B------:R-:W-:-:S04]  /*6cd0*/  IMAD.HI.U32 R3, R0, R6, RZ ;  /* 0x0000000600037227 */ /* 0x000fc800078e00ff */
[----:B0-----:R-:W-:Y:S02]  /*6ce0*/  IMAD.MOV.U32 R10, RZ, RZ, R7 ;  /* 0x000000ffff0a7224 */ /* 0x001fe400078e0007 */
[----:B------:R-:W-:Y:S02]  /*6cf0*/  @!P1 IMAD.IADD R4, R4, 0x1, -R43 ;  /* 0x0000000104049824 */ /* 0x000fe400078e0a2b */
[----:B------:R-:W-:Y:S01]  /*6d00*/  @!P2 IMAD.MOV R10, RZ, RZ, -R10 ;  /* 0x000000ffff0aa224 */ /* 0x000fe200078e0a0a */
[----:B------:R-:W-:Y:S01]  /*6d10*/  ISETP.GT.U32.AND P2, PT, R43, R5, PT ;  /* 0x000000052b00720c */ /* 0x000fe20003f44070 */
[----:B------:R-:W-:Y:S01]  /*6d20*/  STL [R1+0x54], R2 ;  /* 0x0000540201007387 */ /* 0x000fe20000100800 */
[----:B------:R-:W-:Y:S01]  /*6d30*/  ISETP.GE.AND P0, PT, R15, RZ, PT ;  /* 0x000000ff0f00720c */ /* 0x000fe20003f06270 */
[----:B------:R-:W-:Y:S02]  /*6d40*/  IMAD.MOV R3, RZ, RZ, -R3 ;  /* 0x000000ffff037224 */ /* 0x000fe400078e0a03 */
[----:B------:R-:W-:Y:S01]  /*6d50*/  IMAD.MOV.U32 R15, RZ, RZ, R4 ;  /* 0x000000ffff0f7224 */ /* 0x000fe200078e0004 */
[----:B------:R-:W-:-:S03]  /*6d60*/  IABS R7, R22 ;  /* 0x0000001600077213 */ /* 0x000fc60000000000 */
[----:B------:R-:W-:Y:S02]  /*6d70*/  @!P6 IMAD.MOV R15, RZ, RZ, -R15 ;  /* 0x000000ffff0fe224 */ /* 0x000fe400078e0a0f */
[----:B---3--:R-:W-:Y:S02]  /*6d80*/  IMAD.MOV.U32 R14, RZ, RZ, R18 ;  /* 0x000000ffff0e7224 */ /* 0x008fe400078e0012 */
[----:B------:R-:W-:Y:S02]  /*6d90*/  @!P2 IMAD.IADD R5, R5, 0x1, -R43 ;  /* 0x000000010505a824 */ /* 0x000fe400078e0a2b */
[----:B------:R-:W-:Y:S02]  /*6da0*/  IMAD.MOV.U32 R18, RZ, RZ, R11 ;  /* 0x000000ffff127224 */ /* 0x000fe400078e000b */
[----:B------:R-:W-:-:S04]  /*6db0*/  IMAD.HI.U32 R11, R0, R7, RZ ;  /* 0x00000007000b7227 */ /* 0x000fc800078e00ff */
[----:B------:R-:W-:-:S04]  /*6dc0*/  IMAD.MOV R11, RZ, RZ, -R11 ;  /* 0x000000ffff0b7224 */ /* 0x000fc800078e0a0b */
[----:B------:R-:W-:Y:S01]  /*6dd0*/  IMAD R7, R43, R11, R7 ;  /* 0x0000000b2b077224 */ /* 0x000fe200078e0207 */
[----:B------:R0:W-:Y:S01]  /*6de0*/  STL [R1+0x50], R10 ;  /* 0x0000500a01007387 */ /* 0x0001e20000100800 */
[----:B------:R-:W-:Y:S02]  /*6df0*/  ISETP.GE.AND P3, PT, R16, RZ, PT ;  /* 0x000000ff1000720c */ /* 0x000fe40003f66270 */
[----:B0-----:R-:W-:Y:S01]  /*6e00*/  IABS R10, R23 ;  /* 0x00000017000a7213 */ /* 0x001fe20000000000 */
[----:B------:R0:W-:Y:S01]  /*6e10*/  STL [R1+0x4c], R15 ;  /* 0x00004c0f01007387 */ /* 0x0001e20000100800 */
[----:B------:R-:W-:Y:S01]  /*6e20*/  IABS R4, R26 ;  /* 0x0000001a00047213 */ /* 0x000fe20000000000 */
[----:B0-----:R-:W-:Y:S01]  /*6e30*/  IMAD.MOV.U32 R15, RZ, RZ, R12 ;  /* 0x000000ffff0f7224 */ /* 0x001fe200078e000c */
[----:B------:R-:W-:Y:S02]  /*6e40*/  ISETP.GE.AND P4, PT, R17, RZ, PT ;  /* 0x000000ff1100720c */ /* 0x000fe40003f86270 */
[----:B------:R-:W-:-:S02]  /*6e50*/  ISETP.GE.AND P1, PT, R22, RZ, PT ;  /* 0x000000ff1600720c */ /* 0x000fc40003f26270 */
[----:B------:R-:W-:Y:S01]  /*6e60*/  ISETP.GE.AND P5, PT, R23, RZ, PT ;  /* 0x000000ff1700720c */ /* 0x000fe20003fa6270 */
[----:B--2---:R-:W-:Y:S01]  /*6e70*/  IMAD.MOV.U32 R13, RZ, RZ, R8 ;  /* 0x000000ffff0d7224 */ /* 0x004fe200078e0008 */
[----:B------:R-:W-:-:S05]  /*6e80*/  IABS R8, R16 ;  /* 0x0000001000087213 */ /* 0x000fca0000000000 */
[----:B------:R-:W-:-:S04]  /*6e90*/  IMAD.HI.U32 R9, R0, R8, RZ ;  /* 0x0000000800097227 */ /* 0x000fc800078e00ff */
[----:B------:R-:W-:-:S04]  /*6ea0*/  IMAD.MOV R9, RZ, RZ, -R9 ;  /* 0x000000ffff097224 */ /* 0x000fc800078e0a09 */
[C---:B------:R-:W-:Y:S02]  /*6eb0*/  IMAD R2, R43.reuse, R9, R8 ;  /* 0x000000092b027224 */ /* 0x040fe400078e0208 */
[----:B------:R-:W-:-:S03]  /*6ec0*/  IMAD R8, R43, R3, R6 ;  /* 0x000000032b087224 */ /* 0x000fc600078e0206 */
[C---:B------:R-:W-:Y:S02]  /*6ed0*/  ISETP.GT.U32.AND P6, PT, R43.reuse, R2, PT ;  /* 0x000000022b00720c */ /* 0x040fe40003fc4070 */
[----:B------:R-:W-:Y:S01]  /*6ee0*/  ISETP.GT.U32.AND P2, PT, R43, R8, PT ;  /* 0x000000082b00720c */ /* 0x000fe20003f44070 */
[----:B------:R-:W-:Y:S01]  /*6ef0*/  IMAD.HI.U32 R3, R0, R10, RZ ;  /* 0x0000000a00037227 */ /* 0x000fe200078e00ff */
[----:B------:R-:W-:-:S09]  /*6f00*/  IABS R9, R24 ;  /* 0x0000001800097213 */ /* 0x000fd20000000000 */
[--C-:B------:R-:W-:Y:S01]  /*6f10*/  @!P6 IMAD.IADD R2, R2, 0x1, -R43.reuse ;  /* 0x000000010202e824 */ /* 0x100fe200078e0a2b */
[----:B------:R-:W-:Y:S01]  /*6f20*/  ISETP.GT.U32.AND P6, PT, R43, R7, PT ;  /* 0x000000072b00720c */ /* 0x000fe20003fc4070 */
[----:B------:R-:W-:-:S03]  /*6f30*/  @!P2 IMAD.IADD R8, R8, 0x1, -R43 ;  /* 0x000000010808a824 */ /* 0x000fc600078e0a2b */
[----:B------:R-:W-:Y:S01]  /*6f40*/  ISETP.GT.U32.AND P2, PT, R43, R2, PT ;  /* 0x000000022b00720c */ /* 0x000fe20003f44070 */
[----:B------:R-:W-:Y:S01]  /*6f50*/  IMAD.MOV.U32 R16, RZ, RZ, R5 ;  /* 0x000000ffff107224 */ /* 0x000fe200078e0005 */
[----:B------:R-:W-:Y:S01]  /*6f60*/  IABS R6, R25 ;  /* 0x0000001900067213 */ /* 0x000fe20000000000 */
[----:B------:R-:W-:Y:S02]  /*6f70*/  IMAD.MOV R3, RZ, RZ, -R3 ;  /* 0x000000ffff037224 */ /* 0x000fe400078e0a03 */
[----:B------:R-:W-:-:S04]  /*6f80*/  IMAD.HI.U32 R12, R0, R9, RZ ;  /* 0x00000009000c7227 */ /* 0x000fc800078e00ff */
[----:B------:R-:W-:Y:S01]  /*6f90*/  @!P0 IMAD.MOV R16, RZ, RZ, -R16 ;  /* 0x000000ffff108224 */ /* 0x000fe200078e0a10 */
[----:B------:R-:W-:Y:S01]  /*6fa0*/  ISETP.GT.U32.AND P0, PT, R43, R8, PT ;  /* 0x000000082b00720c */ /* 0x000fe20003f04070 */
[----:B------:R-:W-:-:S04]  /*6fb0*/  IMAD.HI.U32 R11, R0, R6, RZ ;  /* 0x00000006000b7227 */ /* 0x000fc800078e00ff */
[----:B------:R-:W-:Y:S02]  /*6fc0*/  IMAD R10, R43, R3, R10 ;  /* 0x000000032b0a7224 */ /* 0x000fe400078e020a */
[----:B------:R-:W-:Y:S02]  /*6fd0*/  IMAD.MOV R12, RZ, RZ, -R12 ;  /* 0x000000ffff0c7224 */ /* 0x000fe400078e0a0c */
[--C-:B------:R-:W-:Y:S02]  /*6fe0*/  @!P6 IMAD.IADD R7, R7, 0x1, -R43.reuse ;  /* 0x000000010707e824 */ /* 0x100fe400078e0a2b */
[----:B------:R-:W-:Y:S02]  /*6ff0*/  @!P2 IMAD.IADD R2, R2, 0x1, -R43 ;  /* 0x000000010202a824 */ /* 0x000fe400078e0a2b */
[----:B------:R-:W-:Y:S01]  /*7000*/  IMAD.MOV R11, RZ, RZ, -R11 ;  /* 0x000000ffff0b7224 */ /* 0x000fe200078e0a0b */
[C---:B------:R-:W-:Y:S01]  /*7010*/  ISETP.GT.U32.AND P6, PT, R43.reuse, R7, PT ;  /* 0x000000072b00720c */ /* 0x040fe20003fc4070 */
[C---:B------:R-:W-:Y:S01]  /*7020*/  IMAD R9, R43.reuse, R12, R9 ;  /* 0x0000000c2b097224 */ /* 0x040fe200078e0209 */
[----:B------:R-:W-:Y:S01]  /*7030*/  IABS R12, R27 ;  /* 0x0000001b000c7213 */ /* 0x000fe20000000000 */
[----:B------:R-:W-:Y:S01]  /*7040*/  IMAD.MOV.U32 R17, RZ, RZ, R2 ;  /* 0x000000ffff117224 */ /* 0x000fe200078e0002 */
[----:B------:R-:W-:Y:S01]  /*7050*/  ISETP.GT.U32.AND P2, PT, R43, R10, PT ;  /* 0x0000000a2b00720c */ /* 0x000fe20003f44070 */
[----:B------:R-:W-:-:S04]  /*7060*/  IMAD.HI.U32 R3, R0, R4, RZ ;  /* 0x0000000400037227 */ /* 0x000fc800078e00ff */
[C---:B------:R-:W-:Y:S01]  /*7070*/  IMAD R6, R43.reuse, R11, R6 ;  /* 0x0000000b2b067224 */ /* 0x040fe200078e0206 */
[----:B------:R-:W-:Y:S01]  /*7080*/  IABS R11, R29 ;  /* 0x0000001d000b7213 */ /* 0x000fe20000000000 */
[----:B------:R-:W-:Y:S01]  /*7090*/  @!P3 IMAD.MOV R17, RZ, RZ, -R17 ;  /* 0x000000ffff11b224 */ /* 0x000fe200078e0a11 */
[C---:B------:R-:W-:Y:S01]  /*70a0*/  ISETP.GT.U32.AND P3, PT, R43.reuse, R9, PT ;  /* 0x000000092b00720c */ /* 0x040fe20003f64070 */
[----:B------:R-:W-:Y:S01]  /*70b0*/  IMAD.MOV R3, RZ, RZ, -R3 ;  /* 0x000000ffff037224 */ /* 0x000fe200078e0a03 */
[----:B------:R0:W-:Y:S01]  /*70c0*/  STL [R1+0x48], R16 ;  /* 0x0000481001007387 */ /* 0x0001e20000100800 */
[----:B------:R-:W-:Y:S02]  /*70d0*/  IMAD.MOV.U32 R5, RZ, RZ, R12 ;  /* 0x000000ffff057224 */ /* 0x000fe400078e000c */
[----:B------:R-:W-:Y:S01]  /*70e0*/  @!P0 IMAD.IADD R8, R8, 0x1, -R43 ;  /* 0x0000000108088824 */ /* 0x000fe200078e0a2b */
[----:B------:R-:W-:Y:S01]  /*70f0*/  ISETP.GT.U32.AND P0, PT, R43, R6, PT ;  /* 0x000000062b00720c */ /* 0x000fe20003f04070 */
[----:B------:R-:W-:-:S04]  /*7100*/  IMAD.HI.U32 R2, R0, R11, RZ ;  /* 0x0000000b00027227 */ /* 0x000fc800078e00ff */
[----:B0-----:R-:W-:Y:S02]  /*7110*/  IMAD.MOV.U32 R16, RZ, RZ, R15 ;  /* 0x000000ffff107224 */ /* 0x001fe400078e000f */
[----:B------:R-:W-:Y:S02]  /*7120*/  IMAD.MOV.U32 R15, RZ, RZ, R13 ;  /* 0x000000ffff0f7224 */ /* 0x000fe400078e000d */
[----:B------:R-:W-:Y:S02]  /*7130*/  IMAD R4, R43, R3, R4 ;  /* 0x000000032b047224 */ /* 0x000fe400078e0204 */
[----:B------:R-:W-:Y:S01]  /*7140*/  IMAD.HI.U32 R13, R0, R5, RZ ;  /* 0x00000005000d7227 */ /* 0x000fe200078e00ff */
[----:B------:R-:W-:-:S03]  /*7150*/  IABS R3, R28 ;  /* 0x0000001c00037213 */ /* 0x000fc60000000000 */
[----:B------:R-:W-:Y:S02]  /*7160*/  IMAD.MOV R2, RZ, RZ, -R2 ;  /* 0x000000ffff027224 */ /* 0x000fe400078e0a02 */
[----:B------:R-:W-:Y:S02]  /*7170*/  IMAD.MOV R13, RZ, RZ, -R13 ;  /* 0x000000ffff0d7224 */ /* 0x000fe400078e0a0d */
[--C-:B------:R-:W-:Y:S01]  /*7180*/  @!P6 IMAD.IADD R7, R7, 0x1, -R43.reuse ;  /* 0x000000010707e824 */ /* 0x100fe200078e0a2b */
[C---:B------:R-:W-:Y:S01]  /*7190*/  ISETP.GT.U32.AND P6, PT, R43.reuse, R4, PT ;  /* 0x000000042b00720c */ /* 0x040fe20003fc4070 */
[----:B------:R-:W-:Y:S02]  /*71a0*/  @!P2 IMAD.IADD R10, R10, 0x1, -R43 ;  /* 0x000000010a0aa824 */ /* 0x000fe400078e0a2b */
[C---:B------:R-:W-:Y:S02]  /*71b0*/  IMAD R2, R43.reuse, R2, R11 ;  /* 0x000000022b027224 */ /* 0x040fe400078e020b */
[----:B------:R-:W-:-:S02]  /*71c0*/  IMAD R5, R43, R13, R5 ;  /* 0x0000000d2b057224 */ /* 0x000fc400078e0205 */
[----:B------:R-:W-:Y:S01]  /*71d0*/  @!P3 IMAD.IADD R9, R9, 0x1, -R43 ;  /* 0x000000010909b824 */ /* 0x000fe200078e0a2b */
[C---:B------:R-:W-:Y:S01]  /*71e0*/  ISETP.GT.U32.AND P3, PT, R43.reuse, R10, PT ;  /* 0x0000000a2b00720c */ /* 0x040fe20003f64070 */
[----:B------:R-:W-:Y:S02]  /*71f0*/  IMAD.MOV.U32 R11, RZ, RZ, R7 ;  /* 0x000000ffff0b7224 */ /* 0x000fe400078e0007 */
[----:B------:R-:W-:Y:S01]  /*7200*/  IMAD.HI.U32 R12, R0, R3, RZ ;  /* 0x00000003000c7227 */ /* 0x000fe200078e00ff */
[----:B------:R0:W-:Y:S03]  /*7210*/  STL [R1+0x44], R17 ;  /* 0x0000441101007387 */ /* 0x0001e60000100800 */
[----:B------:R-:W-:Y:S01]  /*7220*/  @!P0 IMAD.IADD R6, R6, 0x1, -R43 ;  /* 0x0000000106068824 */ /* 0x000fe200078e0a2b */
[C---:B------:R-:W-:Y:S01]  /*7230*/  ISETP.GT.U32.AND P0, PT, R43.reuse, R9, PT ;  /* 0x000000092b00720c */ /* 0x040fe20003f04070 */
[----:B------:R-:W-:Y:S01]  /*7240*/  @!P1 IMAD.MOV R11, RZ, RZ, -R11 ;  /* 0x000000ffff0b9224 */ /* 0x000fe200078e0a0b */
[----:B------:R-:W-:Y:S01]  /*7250*/  ISETP.GT.U32.AND P1, PT, R43, R5, PT ;  /* 0x000000052b00720c */ /* 0x000fe20003f24070 */
[----:B------:R-:W-:-:S02]  /*7260*/  IMAD.MOV R12, RZ, RZ, -R12 ;  /* 0x000000ffff0c7224 */ /* 0x000fc400078e0a0c */
[----:B0-----:R-:W-:Y:S02]  /*7270*/  IMAD.MOV.U32 R17, RZ, RZ, R8 ;  /* 0x000000ffff117224 */ /* 0x001fe400078e0008 */
[C---:B------:R-:W-:Y:S02]  /*7280*/  IMAD R3, R43.reuse, R12, R3 ;  /* 0x0000000c2b037224 */ /* 0x040fe400078e0203 */
[----:B------:R-:W-:Y:S01]  /*7290*/  @!P6 IMAD.IADD R4, R4, 0x1, -R43 ;  /* 0x000000010404e824 */ /* 0x000fe200078e0a2b */
[C---:B------:R-:W-:Y:S01]  /*72a0*/  ISETP.GT.U32.AND P6, PT, R43.reuse, R6, PT ;  /* 0x000000062b00720c */ /* 0x040fe20003fc4070 */
[----:B------:R-:W-:Y:S01]  /*72b0*/  @!P4 IMAD.MOV R17, RZ, RZ, -R17 ;  /* 0x000000ffff11c224 */ /* 0x000fe200078e0a11 */
[----:B------:R-:W-:Y:S01]  /*72c0*/  IABS R7, R30 ;  /* 0x0000001e00077213 */ /* 0x000fe20000000000 */
[--C-:B------:R-:W-:Y:S01]  /*72d0*/  @!P3 IMAD.IADD R10, R10, 0x1, -R43.reuse ;  /* 0x000000010a0ab824 */ /* 0x100fe200078e0a2b */
[----:B------:R-:W-:Y:S01]  /*72e0*/  ISETP.GT.U32.AND P3, PT, R43, R3, PT ;  /* 0x000000032b00720c */ /* 0x000fe20003f64070 */
[--C-:B------:R-:W-:Y:S01]  /*72f0*/  @!P0 IMAD.IADD R9, R9, 0x1, -R43.reuse ;  /* 0x0000000109098824 */ /* 0x100fe200078e0a2b */
[----:B------:R0:W-:Y:S01]  /*7300*/  STL [R1+0x40], R17 ;  /* 0x0000401101007387 */ /* 0x0001e20000100800 */
[----:B------:R-:W-:Y:S01]  /*7310*/  @!P1 IMAD.IADD R5, R5, 0x1, -R43 ;  /* 0x0000000105059824 */ /* 0x000fe200078e0a2b */
[----:B------:R-:W-:-:S02]  /*7320*/  ISETP.GE.AND P2, PT, R24, RZ, PT ;  /* 0x000000ff1800720c */ /* 0x000fc40003f46270 */
[----:B------:R1:W-:Y:S01]  /*7330*/  STL [R1+0x3c], R11 ;  /* 0x00003c0b01007387 */ /* 0x0003e20000100800 */
[----:B------:R-:W-:Y:S02]  /*7340*/  IABS R8, R31 ;  /* 0x0000001f00087213 */ /* 0x000fe40000000000 */
[----:B------:R-:W-:Y:S01]  /*7350*/  ISETP.GE.AND P0, PT, R25, RZ, PT ;  /* 0x000000ff1900720c */ /* 0x000fe20003f06270 */
[----:B0-----:R-:W-:Y:S02]  /*7360*/  IMAD.MOV.U32 R17, RZ, RZ, R10 ;  /* 0x000000ffff117224 */ /* 0x001fe400078e000a */
[----:B-1----:R-:W-:-:S04]  /*7370*/  IMAD.HI.U32 R11, R0, R7, RZ ;  /* 0x00000007000b7227 */ /* 0x002fc800078e00ff */
[----:B------:R-:W-:Y:S01]  /*7380*/  @!P5 IMAD.MOV R17, RZ, RZ, -R17 ;  /* 0x000000ffff11d224 */ /* 0x000fe200078e0a11 */
[----:B------:R-:W-:Y:S01]  /*7390*/  ISETP.GT.U32.AND P5, PT, R43, R5, PT ;  /* 0x000000052b00720c */ /* 0x000fe20003fa4070 */
[----:B------:R-:W-:Y:S02]  /*73a0*/  IMAD.MOV R12, RZ, RZ, -R11 ;  /* 0x000000ffff0c7224 */ /* 0x000fe400078e0a0b */
[----:B------:R-:W-:Y:S02]  /*73b0*/  @!P6 IMAD.IADD R6, R6, 0x1, -R43 ;  /* 0x000000010606e824 */ /* 0x000fe400078e0a2b */
[----:B------:R-:W-:-:S04]  /*73c0*/  IMAD.HI.U32 R11, R0, R8, RZ ;  /* 0x00000008000b7227 */ /* 0x000fc800078e00ff */
[----:B------:R-:W-:Y:S02]  /*73d0*/  IMAD.MOV.U32 R13, RZ, RZ, R9 ;  /* 0x000000ffff0d7224 */ /* 0x000fe400078e0009 */
[----:B------:R-:W-:Y:S02]  /*73e0*/  @!P3 IMAD.IADD R3, R3, 0x1, -R43 ;  /* 0x000000010303b824 */ /* 0x000fe400078e0a2b */
[C---:B------:R-:W-:Y:S02]  /*73f0*/  IMAD R7, R43.reuse, R12, R7 ;  /* 0x0000000c2b077224 */ /* 0x040fe400078e0207 */
[----:B------:R-:W-:Y:S02]  /*7400*/  IMAD.MOV R11, RZ, RZ, -R11 ;  /* 0x000000ffff0b7224 */ /* 0x000fe400078e0a0b */
[----:B------:R-:W-:Y:S01]  /*7410*/  IMAD.MOV.U32 R9, RZ, RZ, R6 ;  /* 0x000000ffff097224 */ /* 0x000fe200078e0006 */
[C---:B------:R-:W-:Y:S01]  /*7420*/  ISETP.GT.U32.AND P4, PT, R43.reuse, R4, PT ;  /* 0x000000042b00720c */ /* 0x040fe20003f84070 */
[----:B------:R-:W-:Y:S01]  /*7430*/  @!P2 IMAD.MOV R13, RZ, RZ, -R13 ;  /* 0x000000ffff0da224 */ /* 0x000fe200078e0a0d */
[C---:B------:R-:W-:Y:S01]  /*7440*/  ISETP.GT.U32.AND P2, PT, R43.reuse, R3, PT ;  /* 0x000000032b00720c */ /* 0x040fe20003f44070 */
[----:B------:R-:W-:Y:S01]  /*7450*/  @!P0 IMAD.MOV R9, RZ, RZ, -R9 ;  /* 0x000000ffff098224 */ /* 0x000fe200078e0a09 */
[C---:B------:R-:W-:Y:S01]  /*7460*/  ISETP.GT.U32.AND P0, PT, R43.reuse, R7, PT ;  /* 0x000000072b00720c */ /* 0x040fe20003f04070 */
[C---:B------:R-:W-:Y:S01]  /*7470*/  IMAD R8, R43.reuse, R11, R8 ;  /* 0x0000000b2b087224 */ /* 0x040fe200078e0208 */
[----:B------:R-:W-:Y:S01]  /*7480*/  ISETP.GT.U32.AND P6, PT, R43, R2, PT ;  /* 0x000000022b00720c */ /* 0x000fe20003fc4070 */
[----:B------:R-:W-:Y:S01]  /*7490*/  @!P5 IMAD.IADD R5, R5, 0x1, -R43 ;  /* 0x000000010505d824 */ /* 0x000fe200078e0a2b */
[----:B------:R-:W-:-:S02]  /*74a0*/  IABS R6, R32 ;  /* 0x0000002000067213 */ /* 0x000fc40000000000 */
[----:B------:R-:W-:Y:S01]  /*74b0*/  ISETP.GT.U32.AND P5, PT, R43, R8, PT ;  /* 0x000000082b00720c */ /* 0x000fe20003fa4070 */
[----:B------:R-:W-:Y:S01]  /*74c0*/  STL [R1+0x38], R17 ;  /* 0x0000381101007387 */ /* 0x000fe20000100800 */
[----:B------:R-:W-:-:S03]  /*74d0*/  ISETP.GE.AND P3, PT, R28, RZ, PT ;  /* 0x000000ff1c00720c */ /* 0x000fc60003f66270 */
[----:B------:R-:W-:Y:S01]  /*74e0*/  STL [R1+0x34], R13 ;  /* 0x0000340d01007387 */ /* 0x000fe20000100800 */
[----:B------:R-:W-:-:S03]  /*74f0*/  @!P4 IMAD.IADD R4, R4, 0x1, -R43 ;  /* 0x000000010404c824 */ /* 0x000fc600078e0a2b */
[----:B------:R0:W-:Y:S01]  /*7500*/  STL [R1+0x30], R9 ;  /* 0x0000300901007387 */ /* 0x0001e20000100800 */
[----:B------:R-:W-:Y:S01]  /*7510*/  IABS R10, R34 ;  /* 0x00000022000a7213 */ /* 0x000fe20000000000 */
[----:B------:R-:W-:Y:S01]  /*7520*/  IMAD.MOV.U32 R11, RZ, RZ, R5 ;  /* 0x000000ffff0b7224 */ /* 0x000fe200078e0005 */
[----:B------:R-:W-:Y:S01]  /*7530*/  ISETP.GE.AND P4, PT, R26, RZ, PT ;  /* 0x000000ff1a00720c */ /* 0x000fe20003f86270 */
[--C-:B------:R-:W-:Y:S01]  /*7540*/  @!P2 IMAD.IADD R3, R3, 0x1, -R43.reuse ;  /* 0x000000010303a824 */ /* 0x100fe200078e0a2b */
[----:B------:R-:W-:Y:S01]  /*7550*/  ISETP.GE.AND P1, PT, R27, RZ, PT ;  /* 0x000000ff1b00720c */ /* 0x000fe20003f26270 */
[----:B------:R-:W-:Y:S02]  /*7560*/  @!P0 IMAD.IADD R7, R7, 0x1, -R43 ;  /* 0x0000000107078824 */ /* 0x000fe400078e0a2b */
[----:B0-----:R-:W-:-:S04]  /*7570*/  IMAD.HI.U32 R9, R0, R6, RZ ;  /* 0x0000000600097227 */ /* 0x001fc800078e00ff */
[----:B------:R-:W-:Y:S02]  /*7580*/  IMAD.MOV R5, RZ, RZ, -R9 ;  /* 0x000000ffff057224 */ /* 0x000fe400078e0a09 */
[----:B------:R-:W-:Y:S02]  /*7590*/  IMAD.MOV.U32 R9, RZ, RZ, R10 ;  /* 0x000000ffff097224 */ /* 0x000fe400078e000a */
[--C-:B------:R-:W-:Y:S02]  /*75a0*/  @!P6 IMAD.IADD R2, R2, 0x1, -R43.reuse ;  /* 0x000000010202e824 */ /* 0x100fe400078e0a2b */
[----:B------:R-:W-:Y:S01]  /*75b0*/  @!P5 IMAD.IADD R8, R8, 0x1, -R43 ;  /* 0x000000010808d824 */ /* 0x000fe200078e0a2b */
[C---:B------:R-:W-:Y:S01]  /*75c0*/  ISETP.GT.U32.AND P5, PT, R43.reuse, R7, PT ;  /* 0x000000072b00720c */ /* 0x040fe20003fa4070 */
[C---:B------:R-:W-:Y:S02]  /*75d0*/  IMAD R5, R43.reuse, R5, R6 ;  /* 0x000000052b057224 */ /* 0x040fe400078e0206 */
[----:B------:R-:W-:Y:S01]  /*75e0*/  IMAD.MOV.U32 R10, RZ, RZ, R3 ;  /* 0x000000ffff0a7224 */ /* 0x000fe200078e0003 */
[----:B------:R-:W-:-:S03]  /*75f0*/  ISETP.GT.U32.AND P6, PT, R43, R2, PT ;  /* 0x000000022b00720c */ /* 0x000fc60003fc4070 */
[----:B------:R-:W-:Y:S01]  /*7600*/  @!P3 IMAD.MOV R10, RZ, RZ, -R10 ;  /* 0x000000ffff0ab224 */ /* 0x000fe200078e0a0a */
[----:B------:R-:W-:Y:S01]  /*7610*/  ISETP.GT.U32.AND P3, PT, R43, R5, PT ;  /* 0x000000052b00720c */ /* 0x000fe20003f64070 */
[----:B------:R-:W-:Y:S01]  /*7620*/  @!P4 IMAD.MOV R4, RZ, RZ, -R4 ;  /* 0x000000ffff04c224 */ /* 0x000fe200078e0a04 */
[----:B------:R-:W-:Y:S01]  /*7630*/  ISETP.GE.AND P4, PT, R29, RZ, PT ;  /* 0x000000ff1d00720c */ /* 0x000fe20003f86270 */
[----:B------:R-:W-:Y:S01]  /*7640*/  @!P1 IMAD.MOV R11, RZ, RZ, -R11 ;  /* 0x000000ffff0b9224 */ /* 0x000fe200078e0a0b */
[----:B------:R-:W-:Y:S02]  /*7650*/  ISETP.GE.AND P2, PT, R30, RZ, PT ;  /* 0x000000ff1e00720c */ /* 0x000fe40003f46270 */
[----:B------:R-:W-:Y:S01]  /*7660*/  ISETP.GT.U32.AND P1, PT, R43, R8, PT ;  /* 0x000000082b00720c */ /* 0x000fe20003f24070 */
[----:B------:R0:W-:Y:S01]  /*7670*/  STL [R1+0x20], R4 ;  /* 0x0000200401007387 */ /* 0x0001e20000100800 */
[----:B------:R-:W-:-:S03]  /*7680*/  @!P5 IMAD.IADD R7, R7, 0x1, -R43 ;  /* 0x000000010707d824 */ /* 0x000fc600078e0a2b */
[----:B------:R-:W-:Y:S01]  /*7690*/  STL [R1+0x1c], R11 ;  /* 0x00001c0b01007387 */ /* 0x000fe20000100800 */
[--C-:B------:R-:W-:Y:S01]  /*76a0*/  @!P6 IMAD.IADD R2, R2, 0x1, -R43.reuse ;  /* 0x000000010202e824 */ /* 0x100fe200078e0a2b */
[----:B------:R-:W-:Y:S01]  /*76b0*/  ISETP.GE.AND P6, PT, R31, RZ, PT ;  /* 0x000000ff1f00720c */ /* 0x000fe20003fc6270 */
[----:B------:R-:W-:Y:S01]  /*76c0*/  @!P3 IMAD.IADD R5, R5, 0x1, -R43 ;  /* 0x000000010505b824 */ /* 0x000fe200078e0a2b */
[----:B------:R1:W-:Y:S01]  /*76d0*/  STL [R1+0x18], R10 ;  /* 0x0000180a01007387 */ /* 0x0003e20000100800 */
[----:B0-----:R-:W-:Y:S01]  /*76e0*/  IABS R4, R33 ;  /* 0x0000002100047213 */ /* 0x001fe20000000000 */
[----:B------:R-:W-:-:S04]  /*76f0*/  @!P4 IMAD.MOV R2, RZ, RZ, -R2 ;  /* 0x000000ffff02c224 */ /* 0x000fc800078e0a02 */
[----:B------:R-:W-:-:S04]  /*7700*/  IMAD.HI.U32 R6, R0, R4, RZ ;  /* 0x0000000400067227 */ /* 0x000fc800078e00ff */
[----:B-1----:R-:W-:Y:S02]  /*7710*/  IMAD.MOV.U32 R10, RZ, RZ, R7 ;  /* 0x000000ffff0a7224 */ /* 0x002fe400078e0007 */
[----:B------:R-:W-:-:S04]  /*7720*/  IMAD.HI.U32 R3, R0, R9, RZ ;  /* 0x0000000900037227 */ /* 0x000fc800078e00ff */
[----:B------:R-:W-:Y:S01]  /*7730*/  @!P2 IMAD.MOV R10, RZ, RZ, -R10 ;  /* 0x000000ffff0aa224 */ /* 0x000fe200078e0a0a */
[C---:B------:R-:W-:Y:S01]  /*7740*/  ISETP.GT.U32.AND P2, PT, R43.reuse, R5, PT ;  /* 0x000000052b00720c */ /* 0x040fe20003f44070 */
[----:B------:R-:W-:Y:S02]  /*7750*/  IMAD.MOV R6, RZ, RZ, -R6 ;  /* 0x000000ffff067224 */ /* 0x000fe400078e0a06 */
[----:B------:R-:W-:Y:S01]  /*7760*/  @!P1 IMAD.IADD R8, R8, 0x1, -R43 ;  /* 0x0000000108089824 */ /* 0x000fe200078e0a2b */
[----:B------:R0:W-:Y:S01]  /*7770*/  STL [R1+0x14], R2 ;  /* 0x0000140201007387 */ /* 0x0001e20000100800 */
[----:B------:R-:W-:Y:S02]  /*7780*/  IMAD.MOV R3, RZ, RZ, -R3 ;  /* 0x000000ffff037224 */ /* 0x000fe400078e0a03 */
[----:B------:R-:W-:Y:S02]  /*7790*/  IMAD.MOV.U32 R7, RZ, RZ, R8 ;  /* 0x000000ffff077224 */ /* 0x000fe400078e0008 */
[----:B0-----:R-:W-:-:S02]  /*77a0*/  IMAD R2, R43, R6, R4 ;  /* 0x000000062b027224 */ /* 0x001fc400078e0204 */
[C---:B------:R-:W-:Y:S02]  /*77b0*/  IMAD R4, R43.reuse, R3, R9 ;  /* 0x000000032b047224 */ /* 0x040fe400078e0209 */
[----:B------:R-:W-:Y:S01]  /*77c0*/  @!P6 IMAD.MOV R7, RZ, RZ, -R7 ;  /* 0x000000ffff07e224 */ /* 0x000fe200078e0a07 */
[----:B------:R-:W-:Y:S01]  /*77d0*/  ISETP.GT.U32.AND P6, PT, R43, R2, PT ;  /* 0x000000022b00720c */ /* 0x000fe20003fc4070 */
[----:B------:R-:W-:Y:S01]  /*77e0*/  @!P2 IMAD.IADD R5, R5, 0x1, -R43 ;  /* 0x000000010505a824 */ /* 0x000fe200078e0a2b */
[----:B------:R-:W-:Y:S02]  /*77f0*/  ISETP.GT.U32.AND P2, PT, R43, R4, PT ;  /* 0x000000042b00720c */ /* 0x000fe40003f44070 */
[----:B------:R-:W-:-:S09]  /*7800*/  ISETP.GE.AND P0, PT, R32, RZ, PT ;  /* 0x000000ff2000720c */ /* 0x000fd20003f06270 */
[--C-:B------:R-:W-:Y:S02]  /*7810*/  @!P6 IMAD.IADD R2, R2, 0x1, -R43.reuse ;  /* 0x000000010202e824 */ /* 0x100fe400078e0a2b */
[----:B------:R-:W-:-:S03]  /*7820*/  @!P2 IMAD.IADD R4, R4, 0x1, -R43 ;  /* 0x000000010404a824 */ /* 0x000fc600078e0a2b */
[----:B------:R-:W-:Y:S01]  /*7830*/  ISETP.GT.U32.AND P2, PT, R43, R2, PT ;  /* 0x000000022b00720c */ /* 0x000fe20003f44070 */
[----:B------:R-:W-:Y:S01]  /*7840*/  IMAD.MOV.U32 R8, RZ, RZ, R5 ;  /* 0x000000ffff087224 */ /* 0x000fe200078e0005 */
[----:B------:R-:W-:-:S03]  /*7850*/  ISETP.GE.AND P4, PT, R33, RZ, PT ;  /* 0x000000ff2100720c */ /* 0x000fc60003f86270 */
[----:B------:R-:W-:Y:S01]  /*7860*/  @!P0 IMAD.MOV R8, RZ, RZ, -R8 ;  /* 0x000000ffff088224 */ /* 0x000fe200078e0a08 */
[----:B------:R-:W-:Y:S04]  /*7870*/  STL [R1+0x10], R10 ;  /* 0x0000100a01007387 */ /* 0x000fe80000100800 */
[----:B------:R-:W-:Y:S03]  /*7880*/  STL [R1+0xc], R7 ;  /* 0x00000c0701007387 */ /* 0x000fe60000100800 */
[----:B------:R-:W-:Y:S01]  /*7890*/  @!P2 IMAD.IADD R2, R2, 0x1, -R43 ;  /* 0x000000010202a824 */ /* 0x000fe200078e0a2b */
[----:B------:R0:W-:Y:S03]  /*78a0*/  STL [R1+0x8], R8 ;  /* 0x0000080801007387 */ /* 0x0001e60000100800 */
[----:B0-----:R-:W-:-:S04]  /*78b0*/  IMAD.MOV.U32 R8, RZ, RZ, R2 ;  /* 0x000000ffff087224 */ /* 0x001fc800078e0002 */
[----:B------:R-:W-:-:S05]  /*78c0*/  @!P4 IMAD.MOV R8, RZ, RZ, -R8 ;  /* 0x000000ffff08c224 */ /* 0x000fca00078e0a08 */
[----:B------:R0:W-:Y:S04]  /*78d0*/  STL [R1+0x4], R8 ;  /* 0x0000040801007387 */ /* 0x0001e80000100800 */
[----:B------:R-:W2:Y:S01]  /*78e0*/  LDL.LU R23, [R1+0x24] ;  /* 0x0000240001177983 */ /* 0x000ea20000300800 */
[----:B------:R-:W-:Y:S02]  /*78f0*/  ISETP.GT.U32.AND P0, PT, R43, R4, PT ;  /* 0x000000042b00720c */ /* 0x000fe40003f04070 */
[----:B------:R-:W-:-:S11]  /*7900*/  ISETP.GE.AND P5, PT, R34, RZ, PT ;  /* 0x000000ff2200720c */ /* 0x000fd60003fa6270 */
[----:B------:R-:W-:-:S04]  /*7910*/  @!P0 IMAD.IADD R4, R4, 0x1, -R43 ;  /* 0x0000000104048824 */ /* 0x000fc800078e0a2b */
[----:B0-----:R-:W-:-:S04]  /*7920*/  IMAD.MOV.U32 R8, RZ, RZ, R4 ;  /* 0x000000ffff087224 */ /* 0x001fc800078e0004 */
[----:B------:R-:W-:-:S05]  /*7930*/  @!P5 IMAD.MOV R8, RZ, RZ, -R8 ;  /* 0x000000ffff08d224 */ /* 0x000fca00078e0a08 */
[----:B------:R0:W-:Y:S04]  /*7940*/  STL [R1], R8 ;  /* 0x0000000801007387 */ /* 0x0001e80000100800 */
[----:B------:R-:W3:Y:S04]  /*7950*/  LDL.LU R17, [R1+0x28] ;  /* 0x0000280001117983 */ /* 0x000ee80000300800 */
[----:B------:R-:W3:Y:S04]  /*7960*/  LDL.LU R13, [R1+0x2c] ;  /* 0x00002c00010d7983 */ /* 0x000ee80000300800 */
[----:B------:R-:W3:Y:S01]  /*7970*/  LDL.LU R22, [R1+0x80] ;  /* 0x0000800001167983 */ /* 0x000ee20000300800 */
[----:B------:R-:W-:-:S05]  /*7980*/  IABS R25, R35 ;  /* 0x0000002300197213 */ /* 0x000fca0000000000 */
[----:B------:R-:W-:-:S04]  /*7990*/  IMAD.HI.U32 R6, R0, R25, RZ ;  /* 0x0000001900067227 */ /* 0x000fc800078e00ff */
[----:B------:R-:W-:-:S04]  /*79a0*/  IMAD.MOV R6, RZ, RZ, -R6 ;  /* 0x000000ffff067224 */ /* 0x000fc800078e0a06 */
[----:B------:R-:W-:Y:S01]  /*79b0*/  IMAD R25, R43, R6, R25 ;  /* 0x000000062b197224 */ /* 0x000fe200078e0219 */
[----:B------:R-:W-:-:S04]  /*79c0*/  IABS R27, R36 ;  /* 0x00000024001b7213 */ /* 0x000fc80000000000 */
[----:B------:R-:W-:Y:S02]  /*79d0*/  ISETP.GT.U32.AND P6, PT, R43, R25, PT ;  /* 0x000000192b00720c */ /* 0x000fe40003fc4070 */
[----:B------:R-:W-:Y:S01]  /*79e0*/  IABS R29, R37 ;  /* 0x00000025001d7213 */ /* 0x000fe20000000000 */
[----:B------:R-:W-:Y:S01]  /*79f0*/  IMAD.HI.U32 R3, R0, R27, RZ ;  /* 0x0000001b00037227 */ /* 0x000fe200078e00ff */
[----:B------:R-:W-:-:S03]  /*7a00*/  IABS R31, R38 ;  /* 0x00000026001f7213 */ /* 0x000fc60000000000 */
[----:B------:R-:W-:Y:S01]  /*7a10*/  IMAD.HI.U32 R7, R0, R29, RZ ;  /* 0x0000001d00077227 */ /* 0x000fe200078e00ff */
[----:B------:R-:W-:-:S03]  /*7a20*/  IABS R33, R50 ;  /* 0x0000003200217213 */ /* 0x000fc60000000000 */
[----:B------:R-:W-:Y:S02]  /*7a30*/  IMAD.MOV R3, RZ, RZ, -R3 ;  /* 0x000000ffff037224 */ /* 0x000fe400078e0a03 */
[----:B------:R-:W-:-:S04]  /*7a40*/  IMAD.HI.U32 R6, R0, R31, RZ ;  /* 0x0000001f00067227 */ /* 0x000fc800078e00ff */
[----:B------:R-:W-:Y:S02]  /*7a50*/  IMAD.MOV R7, RZ, RZ, -R7 ;  /* 0x000000ffff077224 */ /* 0x000fe400078e0a07 */
[----:B------:R-:W-:Y:S02]  /*7a60*/  @!P6 IMAD.IADD R25, R25, 0x1, -R43 ;  /* 0x000000011919e824 */ /* 0x000fe400078e0a2b */
[C---:B------:R-:W-:Y:S02]  /*7a70*/  IMAD R27, R43.reuse, R3, R27 ;  /* 0x000000032b1b7224 */ /* 0x040fe400078e021b */
[----:B------:R-:W-:Y:S01]  /*7a80*/  IMAD.MOV R6, RZ, RZ, -R6 ;  /* 0x000000ffff067224 */ /* 0x000fe200078e0a06 */
[C---:B------:R-:W-:Y:S01]  /*7a90*/  ISETP.GT.U32.AND P6, PT, R43.reuse, R25, PT ;  /* 0x000000192b00720c */ /* 0x040fe20003fc4070 */
[----:B------:R-:W-:Y:S02]  /*7aa0*/  IMAD R29, R43, R7, R29 ;  /* 0x000000072b1d7224 */ /* 0x000fe400078e021d */
[----:B------:R-:W-:Y:S01]  /*7ab0*/  IMAD.HI.U32 R3, R0, R33, RZ ;  /* 0x0000002100037227 */ /* 0x000fe200078e00ff */
[----:B------:R-:W-:-:S02]  /*7ac0*/  ISETP.GE.AND P3, PT, R36, RZ, PT ;  /* 0x000000ff2400720c */ /* 0x000fc40003f66270 */
[----:B------:R-:W-:Y:S01]  /*7ad0*/  IABS R36, R51 ;  /* 0x0000003300247213 */ /* 0x000fe20000000000 */
[C---:B------:R-:W-:Y:S01]  /*7ae0*/  IMAD R31, R43.reuse, R6, R31 ;  /* 0x000000062b1f7224 */ /* 0x040fe200078e021f */
[C---:B------:R-:W-:Y:S01]  /*7af0*/  ISETP.GT.U32.AND P2, PT, R43.reuse, R27, PT ;  /* 0x0000001b2b00720c */ /* 0x040fe20003f44070 */
[----:B------:R-:W-:Y:S01]  /*7b00*/  IMAD.MOV R3, RZ, RZ, -R3 ;  /* 0x000000ffff037224 */ /* 0x000fe200078e0a03 */
[----:B------:R-:W-:Y:S01]  /*7b10*/  ISETP.GT.U32.AND P4, PT, R43, R29, PT ;  /* 0x0000001d2b00720c */ /* 0x000fe20003f84070 */
[----:B------:R-:W-:Y:S01]  /*7b20*/  IMAD.HI.U32 R7, R0, R36, RZ ;  /* 0x0000002400077227 */ /* 0x000fe200078e00ff */
[----:B------:R-:W-:Y:S02]  /*7b30*/  ISETP.GE.AND P1, PT, R35, RZ, PT ;  /* 0x000000ff2300720c */ /* 0x000fe40003f26270 */
[C---:B------:R-:W-:Y:S01]  /*7b40*/  ISETP.GT.U32.AND P0, PT, R43.reuse, R31, PT ;  /* 0x0000001f2b00720c */ /* 0x040fe20003f04070 */
[----:B------:R-:W-:Y:S02]  /*7b50*/  IMAD R33, R43, R3, R33 ;  /* 0x000000032b217224 */ /* 0x000fe400078e0221 */
[----:B------:R-:W-:-:S02]  /*7b60*/  IMAD.MOV R7, RZ, RZ, -R7 ;  /* 0x000000ffff077224 */ /* 0x000fc400078e0a07 */
[--C-:B------:R-:W-:Y:S01]  /*7b70*/  @!P6 IMAD.IADD R25, R25, 0x1, -R43.reuse ;  /* 0x000000011919e824 */ /* 0x100fe200078e0a2b */
[----:B------:R-:W-:Y:S01]  /*7b80*/  ISETP.GT.U32.AND P6, PT, R43, R33, PT ;  /* 0x000000212b00720c */ /* 0x000fe20003fc4070 */
[--C-:B------:R-:W-:Y:S01]  /*7b90*/  @!P2 IMAD.IADD R27, R27, 0x1, -R43.reuse ;  /* 0x000000011b1ba824 */ /* 0x100fe200078e0a2b */
[----:B------:R-:W-:Y:S01]  /*7ba0*/  IABS R3, R59 ;  /* 0x0000003b00037213 */ /* 0x000fe20000000000 */
[----:B------:R-:W-:Y:S02]  /*7bb0*/  IMAD R36, R43, R7, R36 ;  /* 0x000000072b247224 */ /* 0x000fe400078e0224 */
[--C-:B------:R-:W-:Y:S01]  /*7bc0*/  @!P4 IMAD.IADD R29, R29, 0x1, -R43.reuse ;  /* 0x000000011d1dc824 */ /* 0x100fe200078e0a2b */
[----:B------:R-:W-:Y:S01]  /*7bd0*/  IABS R5, R60 ;  /* 0x0000003c00057213 */ /* 0x000fe20000000000 */
[----:B------:R-:W-:Y:S01]  /*7be0*/  @!P0 IMAD.IADD R31, R31, 0x1, -R43 ;  /* 0x000000011f1f8824 */ /* 0x000fe200078e0a2b */
[C---:B------:R-:W-:Y:S01]  /*7bf0*/  ISETP.GT.U32.AND P4, PT, R43.reuse, R27, PT ;  /* 0x0000001b2b00720c */ /* 0x040fe20003f84070 */
[----:B------:R-:W-:Y:S01]  /*7c00*/  @!P1 IMAD.MOV R25, RZ, RZ, -R25 ;  /* 0x000000ffff199224 */ /* 0x000fe200078e0a19 */
[C---:B------:R-:W-:Y:S01]  /*7c10*/  ISETP.GT.U32.AND P0, PT, R43.reuse, R29, PT ;  /* 0x0000001d2b00720c */ /* 0x040fe20003f04070 */
[----:B------:R-:W-:Y:S01]  /*7c20*/  IMAD.HI.U32 R6, R0, R3, RZ ;  /* 0x0000000300067227 */ /* 0x000fe200078e00ff */
[----:B------:R-:W-:-:S03]  /*7c30*/  ISETP.GT.U32.AND P1, PT, R43, R36, PT ;  /* 0x000000242b00720c */ /* 0x000fc60003f24070 */
[----:B------:R-:W-:Y:S02]  /*7c40*/  IMAD.MOV R6, RZ, RZ, -R6 ;  /* 0x000000ffff067224 */ /* 0x000fe400078e0a06 */
[----:B------:R-:W-:-:S04]  /*7c50*/  IMAD.HI.U32 R2, R0, R5, RZ ;  /* 0x0000000500027227 */ /* 0x000fc800078e00ff */
[----:B------:R-:W-:Y:S01]  /*7c60*/  @!P6 IMAD.IADD R33, R33, 0x1, -R43 ;  /* 0x000000012121e824 */ /* 0x000fe200078e0a2b */
[C---:B------:R-:W-:Y:S01]  /*7c70*/  ISETP.GT.U32.AND P6, PT, R43.reuse, R31, PT ;  /* 0x0000001f2b00720c */ /* 0x040fe20003fc4070 */
[C---:B------:R-:W-:Y:S01]  /*7c80*/  IMAD R3, R43.reuse, R6, R3 ;  /* 0x000000062b037224 */ /* 0x040fe200078e0203 */
[----:B----4-:R-:W-:Y:S01]  /*7c90*/  IABS R6, R61 ;  /* 0x0000003d00067213 */ /* 0x010fe20000000000 */
[----:B------:R-:W-:Y:S01]  /*7ca0*/  IMAD.MOV R2, RZ, RZ, -R2 ;  /* 0x000000ffff027224 */ /* 0x000fe200078e0a02 */
[----:B------:R-:W-:Y:S01]  /*7cb0*/  ISETP.GT.U32.AND P5, PT, R43, R33, PT ;  /* 0x000000212b00720c */ /* 0x000fe20003fa4070 */
[----:B------:R-:W-:Y:S01]  /*7cc0*/  @!P4 IMAD.IADD R27, R27, 0x1, -R43 ;  /* 0x000000011b1bc824 */ /* 0x000fe200078e0a2b */
[C---:B------:R-:W-:Y:S01]  /*7cd0*/  ISETP.GT.U32.AND P4, PT, R43.reuse, R3, PT ;  /* 0x000000032b00720c */ /* 0x040fe20003f84070 */
[----:B------:R-:W-:Y:S02]  /*7ce0*/  IMAD R2, R43, R2, R5 ;  /* 0x000000022b027224 */ /* 0x000fe400078e0205 */
[--C-:B------:R-:W-:Y:S01]  /*7cf0*/  @!P0 IMAD.IADD R29, R29, 0x1, -R43.reuse ;  /* 0x000000011d1d8824 */ /* 0x100fe200078e0a2b */
[----:B------:R-:W-:Y:S01]  /*7d00*/  ISETP.GE.AND P0, PT, R38, RZ, PT ;  /* 0x000000ff2600720c */ /* 0x000fe20003f06270 */
[----:B------:R-:W-:-:S02]  /*7d10*/  @!P1 IMAD.IADD R36, R36, 0x1, -R43 ;  /* 0x0000000124249824 */ /* 0x000fc400078e0a2b */
[----:B------:R-:W-:Y:S01]  /*7d20*/  IMAD.HI.U32 R5, R0, R6, RZ ;  /* 0x0000000600057227 */ /* 0x000fe200078e00ff */
[----:B------:R-:W-:-:S03]  /*7d30*/  ISETP.GE.AND P2, PT, R37, RZ, PT ;  /* 0x000000ff2500720c */ /* 0x000fc60003f46270 */
[----:B------:R-:W-:Y:S01]  /*7d40*/  @!P3 IMAD.MOV R27, RZ, RZ, -R27 ;  /* 0x000000ffff1bb224 */ /* 0x000fe200078e0a1b */
[----:B------:R-:W-:Y:S01]  /*7d50*/  ISETP.GT.U32.AND P3, PT, R43, R36, PT ;  /* 0x000000242b00720c */ /* 0x000fe20003f64070 */
[----:B------:R-:W-:Y:S02]  /*7d60*/  IMAD.MOV R7, RZ, RZ, -R5 ;  /* 0x000000ffff077224 */ /* 0x000fe400078e0a05 */
[--C-:B------:R-:W-:Y:S01]  /*7d70*/  @!P6 IMAD.IADD R31, R31, 0x1, -R43.reuse ;  /* 0x000000011f1fe824 */ /* 0x100fe200078e0a2b */
[C---:B------:R-:W-:Y:S01]  /*7d80*/  ISETP.GT.U32.AND P6, PT, R43.reuse, R2, PT ;  /* 0x000000022b00720c */ /* 0x040fe20003fc4070 */
[----:B------:R-:W-:Y:S02]  /*7d90*/  IMAD R6, R43, R7, R6 ;  /* 0x000000072b067224 */ /* 0x000fe400078e0206 */
[--C-:B------:R-:W-:Y:S01]  /*7da0*/  @!P5 IMAD.IADD R33, R33, 0x1, -R43.reuse ;  /* 0x000000012121d824 */ /* 0x100fe200078e0a2b */
[----:B------:R-:W-:Y:S01]  /*7db0*/  ISETP.GE.AND P5, PT, R50, RZ, PT ;  /* 0x000000ff3200720c */ /* 0x000fe20003fa6270 */
[----:B------:R-:W-:-:S02]  /*7dc0*/  @!P4 IMAD.IADD R3, R3, 0x1, -R43 ;  /* 0x000000010303c824 */ /* 0x000fc400078e0a2b */
[----:B------:R-:W-:Y:S01]  /*7dd0*/  @!P0 IMAD.MOV R31, RZ, RZ, -R31 ;  /* 0x000000ffff1f8224 */ /* 0x000fe200078e0a1f */
[C---:B------:R-:W-:Y:S01]  /*7de0*/  ISETP.GT.U32.AND P0, PT, R43.reuse, R6, PT ;  /* 0x000000062b00720c */ /* 0x040fe20003f04070 */
[----:B------:R-:W-:Y:S01]  /*7df0*/  @!P2 IMAD.MOV R29, RZ, RZ, -R29 ;  /* 0x000000ffff1da224 */ /* 0x000fe200078e0a1d */
[----:B------:R-:W-:Y:S01]  /*7e00*/  ISETP.GT.U32.AND P2, PT, R43, R3, PT ;  /* 0x000000032b00720c */ /* 0x000fe20003f44070 */
[--C-:B------:R-:W-:Y:S02]  /*7e10*/  @!P3 IMAD.IADD R36, R36, 0x1, -R43.reuse ;  /* 0x000000012424b824 */ /* 0x100fe400078e0a2b */
[----:B------:R-:W-:Y:S01]  /*7e20*/  @!P6 IMAD.IADD R2, R2, 0x1, -R43 ;  /* 0x000000010202e824 */ /* 0x000fe200078e0a2b */
[----:B------:R-:W-:-:S04]  /*7e30*/  ISETP.GE.AND P4, PT, R59, RZ, PT ;  /* 0x000000ff3b00720c */ /* 0x000fc80003f86270 */
[----:B------:R-:W-:Y:S01]  /*7e40*/  ISETP.GT.U32.AND P6, PT, R43, R2, PT ;  /* 0x000000022b00720c */ /* 0x000fe20003fc4070 */
[----:B------:R-:W-:Y:S01]  /*7e50*/  @!P5 IMAD.MOV R33, RZ, RZ, -R33 ;  /* 0x000000ffff21d224 */ /* 0x000fe200078e0a21 */
[----:B------:R-:W-:Y:S01]  /*7e60*/  ISETP.GE.AND P5, PT, R60, RZ, PT ;  /* 0x000000ff3c00720c */ /* 0x000fe20003fa6270 */
[--C-:B------:R-:W-:Y:S02]  /*7e70*/  @!P0 IMAD.IADD R6, R6, 0x1, -R43.reuse ;  /* 0x0000000106068824 */ /* 0x100fe400078e0a2b */
[----:B------:R-:W-:-:S04]  /*7e80*/  @!P2 IMAD.IADD R3, R3, 0x1, -R43 ;  /* 0x000000010303a824 */ /* 0x000fc800078e0a2b */
[----:B------:R-:W-:-:S04]  /*7e90*/  IMAD.MOV.U32 R11, RZ, RZ, R3 ;  /* 0x000000ffff0b7224 */ /* 0x000fc800078e0003 */
[----:B------:R-:W-:Y:S02]  /*7ea0*/  @!P6 IMAD.IADD R2, R2, 0x1, -R43 ;  /* 0x000000010202e824 */ /* 0x000fe400078e0a2b */
[----:B------:R-:W-:Y:S02]  /*7eb0*/  @!P4 IMAD.MOV R11, RZ, RZ, -R11 ;  /* 0x000000ffff0bc224 */ /* 0x000fe400078e0a0b */
[----:B------:R-:W-:Y:S01]  /*7ec0*/  @!P5 IMAD.MOV R2, RZ, RZ, -R2 ;  /* 0x000000ffff02d224 */ /* 0x000fe200078e0a02 */
[----:B--2---:R-:W-:-:S05]  /*7ed0*/  IABS R4, R23 ;  /* 0x0000001700047213 */ /* 0x004fca0000000000 */
[----:B------:R-:W-:-:S04]  /*7ee0*/  IMAD.HI.U32 R5, R0, R4, RZ ;  /* 0x0000000400057227 */ /* 0x000fc800078e00ff */
[----:B------:R-:W-:-:S04]  /*7ef0*/  IMAD.MOV R5, RZ, RZ, -R5 ;  /* 0x000000ffff057224 */ /* 0x000fc800078e0a05 */
[----:B------:R-:W-:-:S05]  /*7f00*/  IMAD R4, R43, R5, R4 ;  /* 0x000000052b047224 */ /* 0x000fca00078e0204 */
[----:B------:R-:W-:-:S13]  /*7f10*/  ISETP.GT.U32.AND P3, PT, R43, R4, PT ;  /* 0x000000042b00720c */ /* 0x000fda0003f64070 */
[----:B------:R-:W-:Y:S01]  /*7f20*/  @!P3 IMAD.IADD R4, R4, 0x1, -R43 ;  /* 0x000000010404b824 */ /* 0x000fe200078e0a2b */
[----:B------:R-:W-:Y:S02]  /*7f30*/  ISETP.GT.U32.AND P3, PT, R43, R6, PT ;  /* 0x000000062b00720c */ /* 0x000fe40003f64070 */
[----:B---3--:R-:W-:Y:S02]  /*7f40*/  IABS R7, R17 ;  /* 0x0000001100077213 */ /* 0x008fe40000000000 */
[----:B------:R-:W-:Y:S02]  /*7f50*/  ISETP.GE.AND P0, PT, R17, RZ, PT ;  /* 0x000000ff1100720c */ /* 0x000fe40003f06270 */
[----:B------:R-:W2:Y:S01]  /*7f60*/  LDL.LU R17, [R1+0x8c] ;  /* 0x00008c0001117983 */ /* 0x000ea20000300800 */
[----:B------:R-:W-:-:S03]  /*7f70*/  ISETP.GE.AND P6, PT, R23, RZ, PT ;  /* 0x000000ff1700720c */ /* 0x000fc60003fc6270 */
[----:B------:R-:W3:Y:S01]  /*7f80*/  LDL.LU R32, [R1+0xb0] ;  /* 0x0000b00001207983 */ /* 0x000ee20000300800 */
[----:B------:R-:W-:-:S03]  /*7f90*/  IABS R9, R22 ;  /* 0x0000001600097213 */ /* 0x000fc60000000000 */
[----:B------:R-:W4:Y:S01]  /*7fa0*/  LDL.LU R24, [R1+0xb4] ;  /* 0x0000b40001187983 */ /* 0x000f220000300800 */
[----:B------:R-:W-:Y:S01]  /*7fb0*/  @!P3 IMAD.IADD R6, R6, 0x1, -R43 ;  /* 0x000000010606b824 */ /* 0x000fe200078e0a2b */
[----:B------:R-:W-:Y:S02]  /*7fc0*/  ISETP.GE.AND P3, PT, R22, RZ, PT ;  /* 0x000000ff1600720c */ /* 0x000fe40003f66270 */
[----:B------:R1:W-:Y:S04]  /*7fd0*/  STL [R1+0x124], R11 ;  /* 0x0001240b01007387 */ /* 0x0003e80000100800 */
[----:B------:R-:W2:Y:S04]  /*7fe0*/  LDL.LU R23, [R1+0x84] ;  /* 0x0000840001177983 */ /* 0x000ea80000300800 */
[----:B------:R2:W-:Y:S04]  /*7ff0*/  STL [R1+0x130], R2 ;  /* 0x0001300201007387 */ /* 0x0005e80000100800 */
[----:B------:R-:W2:Y:S01]  /*8000*/  LDL.LU R22, [R1+0x88] ;  /* 0x0000880001167983 */ /* 0x000ea20000300800 */
[----:B------:R-:W-:-:S13]  /*8010*/  ISETP.GE.AND P2, PT, R61, RZ, PT ;  /* 0x000000ff3d00720c */ /* 0x000fda0003f46270 */
[----:B------:R-:W-:-:S05]  /*8020*/  @!P2 IMAD.MOV R6, RZ, RZ, -R6 ;  /* 0x000000ffff06a224 */ /* 0x000fca00078e0a06 */
[----:B------:R4:W-:Y:S01]  /*8030*/  STL [R1+0x148], R6 ;  /* 0x0001480601007387 */ /* 0x0009e20000100800 */
[----:B0-----:R-:W-:Y:S01]  /*8040*/  IMAD.HI.U32 R8, R0, R7, RZ ;  /* 0x0000000700087227 */ /* 0x001fe200078e00ff */
[----:B------:R-:W-:-:S03]  /*8050*/  ISETP.GE.AND P1, PT, R51, RZ, PT ;  /* 0x000000ff3300720c */ /* 0x000fc60003f26270 */
[----:B------:R-:W-:Y:S02]  /*8060*/  IMAD.MOV R10, RZ, RZ, -R8 ;  /* 0x000000ffff0a7224 */ /* 0x000fe400078e0a08 */
[----:B------:R-:W-:Y:S02]  /*8070*/  IMAD.MOV.U32 R8, RZ, RZ, R9 ;  /* 0x000000ffff087224 */ /* 0x000fe400078e0009 */
[----:B------:R-:W-:-:S05]  /*8080*/  IMAD R9, R43, R10, R7 ;  /* 0x0000000a2b097224 */ /* 0x000fca00078e0207 */
[C---:B------:R-:W-:Y:S01]  /*8090*/  ISETP.GT.U32.AND P4, PT, R43.reuse, R9, PT ;  /* 0x000000092b00720c */ /* 0x040fe20003f84070 */
[----:B------:R-:W-:Y:S01]  /*80a0*/  @!P1 IMAD.MOV R36, RZ, RZ, -R36 ;  /* 0x000000ffff249224 */ /* 0x000fe200078e0a24 */
[----:B------:R-:W-:Y:S02]  /*80b0*/  ISETP.GT.U32.AND P1, PT, R43, R4, PT ;  /* 0x000000042b00720c */ /* 0x000fe40003f24070 */
[----:B------:R-:W-:Y:S01]  /*80c0*/  IABS R5, R13 ;  /* 0x0000000d00057213 */ /* 0x000fe20000000000 */
[----:B------:R-:W-:-:S04]  /*80d0*/  IMAD.HI.U32 R3, R0, R8, RZ ;  /* 0x0000000800037227 */ /* 0x000fc800078e00ff */
[----:B------:R-:W-:-:S04]  /*80e0*/  IMAD.HI.U32 R7, R0, R5, RZ ;  /* 0x0000000500077227 */ /* 0x000fc800078e00ff */
[----:B------:R-:W-:Y:S02]  /*80f0*/  @!P4 IMAD.IADD R9, R9, 0x1, -R43 ;  /* 0x000000010909c824 */ /* 0x000fe400078e0a2b */
[----:B------:R-:W-:-:S03]  /*8100*/  IMAD.MOV R7, RZ, RZ, -R7 ;  /* 0x000000ffff077224 */ /* 0x000fc600078e0a07 */
[C---:B------:R-:W-:Y:S01]  /*8110*/  ISETP.GT.U32.AND P4, PT, R43.reuse, R9, PT ;  /* 0x000000092b00720c */ /* 0x040fe20003f84070 */
[----:B------:R-:W-:Y:S01]  /*8120*/  @!P1 IMAD.IADD R4, R4, 0x1, -R43 ;  /* 0x0000000104049824 */ /* 0x000fe200078e0a2b */
[----:B--2---:R-:W-:Y:S02]  /*8130*/  ISETP.GE.AND P2, PT, R22, RZ, PT ;  /* 0x000000ff1600720c */ /* 0x004fe40003f46270 */
[----:B-1----:R-:W-:Y:S02]  /*8140*/  IABS R11, R22 ;  /* 0x00000016000b7213 */ /* 0x002fe40000000000 */
[----:B------:R-:W2:Y:S04]  /*8150*/  LDL.LU R22, [R1+0xb8] ;  /* 0x0000b80001167983 */ /* 0x000ea80000300800 */
[----:B------:R-:W2:Y:S01]  /*8160*/  LDL.LU R30, [R1+0xbc] ;  /* 0x0000bc00011e7983 */ /* 0x000ea20000300800 */
[----:B------:R-:W-:Y:S01]  /*8170*/  IMAD.MOV R3, RZ, RZ, -R3 ;  /* 0x000000ffff037224 */ /* 0x000fe200078e0a03 */
[----:B------:R-:W-:Y:S01]  /*8180*/  IABS R2, R23 ;  /* 0x0000001700027213 */ /* 0x000fe20000000000 */
[----:B------:R-:W-:Y:S01]  /*8190*/  IMAD R5, R43, R7, R5 ;  /* 0x000000072b057224 */ /* 0x000fe200078e0205 */
[----:B------:R-:W2:Y:S01]  /*81a0*/  LDL.LU R28, [R1+0xd0] ;  /* 0x0000d000011c7983 */ /* 0x000ea20000300800 */
[----:B------:R-:W-:-:S02]  /*81b0*/  IMAD.MOV.U32 R12, RZ, RZ, R4 ;  /* 0x000000ffff0c7224 */ /* 0x000fc400078e0004 */
[C---:B------:R-:W-:Y:S02]  /*81c0*/  IMAD R3, R43.reuse, R3, R8 ;  /* 0x000000032b037224 */ /* 0x040fe400078e0208 */
[----:B------:R-:W-:Y:S01]  /*81d0*/  @!P6 IMAD.MOV R12, RZ, RZ, -R12 ;  /* 0x000000ffff0ce224 */ /* 0x000fe200078e0a0c */
[----:B------:R-:W-:Y:S01]  /*81e0*/  ISETP.GT.U32.AND P6, PT, R43, R5, PT ;  /* 0x000000052b00720c */ /* 0x000fe20003fc4070 */
[----:B------:R-:W-:Y:S01]  /*81f0*/  IMAD.HI.U32 R10, R0, R2, RZ ;  /* 0x00000002000a7227 */ /* 0x000fe200078e00ff */
[----:B------:R-:W-:-:S03]  /*8200*/  ISETP.GE.AND P5, PT, R13, RZ, PT ;  /* 0x000000ff0d00720c */ /* 0x000fc60003fa6270 */
[----:B------:R-:W-:Y:S01]  /*8210*/  @!P4 IMAD.IADD R9, R9, 0x1, -R43 ;  /* 0x000000010909c824 */ /* 0x000fe200078e0a2b */
[C---:B------:R-:W-:Y:S01]  /*8220*/  ISETP.GT.U32.AND P4, PT, R43.reuse, R3, PT ;  /* 0x000000032b00720c */ /* 0x040fe20003f84070 */
[----:B------:R-:W-:Y:S02]  /*8230*/  IMAD.MOV R10, RZ, RZ, -R10 ;  /* 0x000000ffff0a7224 */ /* 0x000fe400078e0a0a */
[----:B------:R-:W-:Y:S02]  /*8240*/  IMAD.MOV.U32 R13, RZ, RZ, R9 ;  /* 0x000000ffff0d7224 */ /* 0x000fe400078e0009 */
[----:B------:R-:W-:Y:S02]  /*8250*/  IMAD R2, R43, R10, R2 ;  /* 0x0000000a2b027224 */ /* 0x000fe400078e0202 */
[----:B------:R-:W-:Y:S01]  /*8260*/  @!P0 IMAD.MOV R13, RZ, RZ, -R13 ;  /* 0x000000ffff0d8224 */ /* 0x000fe200078e0a0d */
[----:B------:R-:W-:Y:S01]  /*8270*/  STL [R1+0x150], R12 ;  /* 0x0001500c01007387 */ /* 0x000fe20000100800 */
[----:B------:R-:W-:Y:S01]  /*8280*/  @!P6 IMAD.IADD R5, R5, 0x1, -R43 ;  /* 0x000000010505e824 */ /* 0x000fe200078e0a2b */
[----:B------:R-:W-:-:S02]  /*8290*/  ISETP.GT.U32.AND P6, PT, R43, R2, PT ;  /* 0x000000022b00720c */ /* 0x000fc40003fc4070 */
[----:B------:R-:W-:Y:S01]  /*82a0*/  STL [R1+0x14c], R13 ;  /* 0x00014c0d01007387 */ /* 0x000fe20000100800 */
[----:B------:R-:W-:-:S03]  /*82b0*/  @!P4 IMAD.IADD R3, R3, 0x1, -R43 ;  /* 0x000000010303c824 */ /* 0x000fc600078e0a2b */
[----:B------:R-:W2:Y:S01]  /*82c0*/  LDL.LU R26, [R1+0xd4] ;  /* 0x0000d400011a7983 */ /* 0x000ea20000300800 */
[C---:B------:R-:W-:Y:S01]  /*82d0*/  ISETP.GT.U32.AND P4, PT, R43.reuse, R5, PT ;  /* 0x000000052b00720c */ /* 0x040fe20003f84070 */
[----:B------:R-:W-:Y:S01]  /*82e0*/  IMAD.HI.U32 R4, R0, R11, RZ ;  /* 0x0000000b00047227 */ /* 0x000fe200078e00ff */
[----:B------:R-:W-:-:S03]  /*82f0*/  ISETP.GT.U32.AND P0, PT, R43, R3, PT ;  /* 0x000000032b00720c */ /* 0x000fc60003f04070 */
[----:B------:R-:W-:Y:S01]  /*8300*/  IMAD.MOV R4, RZ, RZ, -R4 ;  /* 0x000000ffff047224 */ /* 0x000fe200078e0a04 */
[----:B----4-:R-:W-:Y:S01]  /*8310*/  IABS R6, R24 ;  /* 0x0000001800067213 */ /* 0x010fe20000000000 */
[----:B------:R-:W-:Y:S02]  /*8320*/  @!P6 IMAD.IADD R2, R2, 0x1, -R43 ;  /* 0x000000010202e824 */ /* 0x000fe400078e0a2b */
[C---:B------:R-:W-:Y:S01]  /*8330*/  IMAD R11, R43.reuse, R4, R11 ;  /* 0x000000042b0b7224 */ /* 0x040fe200078e020b */
[----:B---3--:R-:W-:Y:S01]  /*8340*/  IABS R7, R32 ;  /* 0x0000002000077213 */ /* 0x008fe20000000000 */
[----:B------:R-:W-:Y:S01]  /*8350*/  IMAD.HI.U32 R4, R0, R6, RZ ;  /* 0x0000000600047227 */ /* 0x000fe200078e00ff */
[----:B------:R-:W-:-:S03]  /*8360*/  ISETP.GT.U32.AND P6, PT, R43, R2, PT ;  /* 0x000000022b00720c */ /* 0x000fc60003fc4070 */
[----:B------:R-:W-:Y:S01]  /*8370*/  @!P4 IMAD.IADD R5, R5, 0x1, -R43 ;  /* 0x000000010505c824 */ /* 0x000fe200078e0a2b */
[----:B------:R-:W-:Y:S01]  /*8380*/  ISETP.GT.U32.AND P4, PT, R43, R11, PT ;  /* 0x0000000b2b00720c */ /* 0x000fe20003f84070 */
[----:B------:R-:W-:Y:S02]  /*8390*/  IMAD.MOV R4, RZ, RZ, -R4 ;  /* 0x000000ffff047224 */ /* 0x000fe400078e0a04 */
[----:B------:R-:W-:Y:S02]  /*83a0*/  IMAD.MOV.U32 R34, RZ, RZ, R5 ;  /* 0x000000ffff227224 */ /* 0x000fe400078e0005 */
[----:B------:R-:W-:Y:S02]  /*83b0*/  @!P0 IMAD.IADD R3, R3, 0x1, -R43 ;  /* 0x0000000103038824 */ /* 0x000fe400078e0a2b */
[----:B------:R-:W-:Y:S01]  /*83c0*/  IMAD.HI.U32 R10, R0, R7, RZ ;  /* 0x00000007000a7227 */ /* 0x000fe200078e00ff */
[----:B------:R-:W-:Y:S02]  /*83d0*/  ISETP.GE.AND P1, PT, R23, RZ, PT ;  /* 0x000000ff1700720c */ /* 0x000fe40003f26270 */
[----:B------:R-:W3:Y:S01]  /*83e0*/  LDL.LU R23, [R1+0xd8] ;  /* 0x0000d80001177983 */ /* 0x000ee20000300800 */
[----:B------:R-:W-:-:S02]  /*83f0*/  @!P5 IMAD.MOV R34, RZ, RZ, -R34 ;  /* 0x000000ffff22d224 */ /* 0x000fc400078e0a22 */
[----:B------:R-:W-:Y:S02]  /*8400*/  IMAD R6, R43, R4, R6 ;  /* 0x000000042b067224 */ /* 0x000fe400078e0206 */
[----:B------:R-:W-:Y:S02]  /*8410*/  @!P3 IMAD.MOV R3, RZ, RZ, -R3 ;  /* 0x000000ffff03b224 */ /* 0x000fe400078e0a03 */
[----:B------:R-:W-:Y:S01]  /*8420*/  IMAD.MOV R10, RZ, RZ, -R10 ;  /* 0x000000ffff0a7224 */ /* 0x000fe200078e0a0a */
[----:B------:R-:W-:Y:S01]  /*8430*/  STL [R1+0x144], R34 ;  /* 0x0001442201007387 */ /* 0x000fe20000100800 */
[--C-:B------:R-:W-:Y:S01]  /*8440*/  @!P6 IMAD.IADD R2, R2, 0x1, -R43.reuse ;  /* 0x000000010202e824 */ /* 0x100fe200078e0a2b */
[----:B------:R-:W-:Y:S01]  /*8450*/  IABS R8, R17 ;  /* 0x0000001100087213 */ /* 0x000fe20000000000 */
[----:B------:R-:W-:Y:S01]  /*8460*/  @!P4 IMAD.IADD R11, R11, 0x1, -R43 ;  /* 0x000000010b0bc824 */ /* 0x000fe200078e0a2b */
[C---:B------:R-:W-:Y:S01]  /*8470*/  ISETP.GT.U32.AND P6, PT, R43.reuse, R6, PT ;  /* 0x000000062b00720c */ /* 0x040fe20003fc4070 */
[----:B------:R-:W-:Y:S01]  /*8480*/  IMAD R7, R43, R10, R7 ;  /* 0x0000000a2b077224 */ /* 0x000fe200078e0207 */
[----:B------:R-:W-:Y:S01]  /*8490*/  ISETP.GE.AND P4, PT, R17, RZ, PT ;  /* 0x000000ff1100720c */ /* 0x000fe20003f86270 */
[----:B------:R0:W-:Y:S04]  /*84a0*/  STL [R1+0x140], R3 ;  /* 0x0001400301007387 */ /* 0x0001e80000100800 */
[----:B------:R-:W4:Y:S06]  /*84b0*/  LDL.LU R17, [R1+0xdc] ;  /* 0x0000dc0001117983 */ /* 0x000f2c0000300800 */
[----:B------:R-:W-:-:S02]  /*84c0*/  @!P6 IMAD.IADD R6, R6, 0x1, -R43 ;  /* 0x000000010606e824 */ /* 0x000fc400078e0a2b */
[----:B0-----:R-:W-:-:S03]  /*84d0*/  IMAD.MOV.U32 R3, RZ, RZ, R2 ;  /* 0x000000ffff037224 */ /* 0x001fc600078e0002 */
[----:B------:R-:W-:Y:S01]  /*84e0*/  ISETP.GT.U32.AND P3, PT, R43, R6, PT ;  /* 0x000000062b00720c */ /* 0x000fe20003f64070 */
[----:B------:R-:W-:-:S05]  /*84f0*/  @!P1 IMAD.MOV R3, RZ, RZ, -R3 ;  /* 0x000000ffff039224 */ /* 0x000fca00078e0a03 */
[----:B------:R-:W-:Y:S07]  /*8500*/  STL [R1+0x13c], R3 ;  /* 0x00013c0301007387 */ /* 0x000fee0000100800 */
[----:B------:R-:W-:Y:S01]  /*8510*/  @!P3 IMAD.IADD R6, R6, 0x1, -R43 ;  /* 0x000000010606b824 */ /* 0x000fe200078e0a2b */
[----:B------:R-:W-:Y:S02]  /*8520*/  ISETP.GE.AND P3, PT, R24, RZ, PT ;  /* 0x000000ff1800720c */ /* 0x000fe40003f66270 */
[----:B------:R-:W3:Y:S01]  /*8530*/  LDL.LU R24, [R1+0xe0] ;  /* 0x0000e00001187983 */ /* 0x000ee20000300800 */
[----:B--2---:R-:W-:-:S05]  /*8540*/  IABS R10, R22 ;  /* 0x00000016000a7213 */ /* 0x004fca0000000000 */
[----:B------:R-:W-:-:S04]  /*8550*/  IMAD.HI.U32 R13, R0, R10, RZ ;  /* 0x0000000a000d7227 */ /* 0x000fc800078e00ff */
[----:B------:R-:W-:-:S04]  /*8560*/  IMAD.MOV R13, RZ, RZ, -R13 ;  /* 0x000000ffff0d7224 */ /* 0x000fc800078e0a0d */
[----:B------:R-:W-:-:S05]  /*8570*/  IMAD R10, R43, R13, R10 ;  /* 0x0000000d2b0a7224 */ /* 0x000fca00078e020a */
[----:B------:R-:W-:-:S13]  /*8580*/  ISETP.GT.U32.AND P1, PT, R43, R10, PT ;  /* 0x0000000a2b00720c */ /* 0x000fda0003f24070 */
[----:B------:R-:W-:Y:S01]  /*8590*/  @!P1 IMAD.IADD R10, R10, 0x1, -R43 ;  /* 0x000000010a0a9824 */ /* 0x000fe200078e0a2b */
[----:B------:R-:W-:Y:S02]  /*85a0*/  ISETP.GE.AND P1, PT, R22, RZ, PT ;  /* 0x000000ff1600720c */ /* 0x000fe40003f26270 */
[----:B------:R-:W2:Y:S01]  /*85b0*/  LDL.LU R22, [R1+0xe4] ;  /* 0x0000e40001167983 */ /* 0x000ea20000300800 */
[----:B------:R-:W-:-:S04]  /*85c0*/  IMAD.HI.U32 R12, R0, R8, RZ ;  /* 0x00000008000c7227 */ /* 0x000fc800078e00ff */
[----:B------:R-:W-:-:S04]  /*85d0*/  IMAD.MOV R12, RZ, RZ, -R12 ;  /* 0x000000ffff0c7224 */ /* 0x000fc800078e0a0c */
[----:B------:R-:W-:-:S05]  /*85e0*/  IMAD R8, R43, R12, R8 ;  /* 0x0000000c2b087224 */ /* 0x000fca00078e0208 */
[C---:B------:R-:W-:Y:S02]  /*85f0*/  ISETP.GT.U32.AND P5, PT, R43.reuse, R8, PT ;  /* 0x000000082b00720c */ /* 0x040fe40003fa4070 */
[----:B------:R-:W-:Y:S02]  /*8600*/  ISETP.GT.U32.AND P0, PT, R43, R7, PT ;  /* 0x000000072b00720c */ /* 0x000fe40003f04070 */
[----:B------:R-:W-:-:S05]  /*8610*/  IABS R4, R30 ;  /* 0x0000001e00047213 */ /* 0x000fca0000000000 */
[----:B------:R-:W-:-:S04]  /*8620*/  IMAD.HI.U32 R12, R0, R4, RZ ;  /* 0x00000004000c7227 */ /* 0x000fc800078e00ff */
[--C-:B------:R-:W-:Y:S01]  /*8630*/  @!P5 IMAD.IADD R8, R8, 0x1, -R43.reuse ;  /* 0x000000010808d824 */ /* 0x100fe200078e0a2b */
[----:B------:R-:W-:Y:S01]  /*8640*/  ISETP.GT.U32.AND P5, PT, R43, R11, PT ;  /* 0x0000000b2b00720c */ /* 0x000fe20003fa4070 */
[----:B------:R-:W-:Y:S01]  /*8650*/  IMAD.MOV R12, RZ, RZ, -R12 ;  /* 0x000000ffff0c7224 */ /* 0x000fe200078e0a0c */
[----:B------:R-:W-:Y:S01]  /*8660*/  IABS R9, R28 ;  /* 0x0000001c00097213 */ /* 0x000fe20000000000 */
[----:B------:R-:W-:Y:S02]  /*8670*/  @!P0 IMAD.IADD R7, R7, 0x1, -R43 ;  /* 0x0000000107078824 */ /* 0x000fe400078e0a2b */
[C---:B------:R-:W-:Y:S01]  /*8680*/  IMAD R4, R43.reuse, R12, R4 ;  /* 0x0000000c2b047224 */ /* 0x040fe200078e0204 */
[C---:B------:R-:W-:Y:S01]  /*8690*/  ISETP.GT.U32.AND P0, PT, R43.reuse, R8, PT ;  /* 0x000000082b00720c */ /* 0x040fe20003f04070 */
[----:B------:R-:W-:Y:S01]  /*86a0*/  IMAD.HI.U32 R5, R0, R9, RZ ;  /* 0x0000000900057227 */ /* 0x000fe200078e00ff */
[----:B------:R-:W-:-:S05]  /*86b0*/  ISETP.GT.U32.AND P6, PT, R43, R7, PT ;  /* 0x000000072b00720c */ /* 0x000fca0003fc4070 */
[----:B------:R-:W-:Y:S01]  /*86c0*/  @!P5 IMAD.IADD R11, R11, 0x1, -R43 ;  /* 0x000000010b0bd824 */ /* 0x000fe200078e0a2b */
[----:B------:R-:W-:Y:S01]  /*86d0*/  ISETP.GT.U32.AND P5, PT, R43, R4, PT ;  /* 0x000000042b00720c */ /* 0x000fe20003fa4070 */
[----:B------:R-:W-:Y:S01]  /*86e0*/  IMAD.MOV R5, RZ, RZ, -R5 ;  /* 0x000000ffff057224 */ /* 0x000fe200078e0a05 */
[----:B------:R-:W-:-:S03]  /*86f0*/  IABS R2, R26 ;  /* 0x0000001a00027213 */ /* 0x000fc60000000000 */
[----:B------:R-:W-:Y:S02]  /*8700*/  IMAD R9, R43, R5, R9 ;  /* 0x000000052b097224 */ /* 0x000fe400078e0209 */
[--C-:B------:R-:W-:Y:S01]  /*8710*/  @!P0 IMAD.IADD R8, R8, 0x1, -R43.reuse ;  /* 0x0000000108088824 */ /* 0x100fe200078e0a2b */
[----:B------:R-:W-:Y:S01]  /*8720*/  ISETP.GE.AND P0, PT, R32, RZ, PT ;  /* 0x000000ff2000720c */ /* 0x000fe20003f06270 */
[----:B------:R-:W-:Y:S01]  /*8730*/  @!P6 IMAD.IADD R7, R7, 0x1, -R43 ;  /* 0x000000010707e824 */ /* 0x000fe200078e0a2b */
[C---:B------:R-:W-:Y:S01]  /*8740*/  ISETP.GT.U32.AND P6, PT, R43.reuse, R9, PT ;  /* 0x000000092b00720c */ /* 0x040fe20003fc4070 */
[----:B------:R-:W-:Y:S01]  /*8750*/  @!P2 IMAD.MOV R11, RZ, RZ, -R11 ;  /* 0x000000ffff0ba224 */ /* 0x000fe200078e0a0b */
[----:B------:R-:W-:Y:S01]  /*8760*/  ISETP.GT.U32.AND P2, PT, R43, R10, PT ;  /* 0x0000000a2b00720c */ /* 0x000fe20003f44070 */
[----:B------:R-:W-:-:S04]  /*8770*/  IMAD.HI.U32 R12, R0, R2, RZ ;  /* 0x00000002000c7227 */ /* 0x000fc800078e00ff */
[--C-:B------:R-:W-:Y:S02]  /*8780*/  @!P5 IMAD.IADD R4, R4, 0x1, -R43.reuse ;  /* 0x000000010404d824 */ /* 0x100fe400078e0a2b */
[----:B------:R-:W-:Y:S02]  /*8790*/  @!P4 IMAD.MOV R8, RZ, RZ, -R8 ;  /* 0x000000ffff08c224 */ /* 0x000fe400078e0a08 */
[----:B------:R-:W-:Y:S01]  /*87a0*/  IMAD.MOV R12, RZ, RZ, -R12 ;  /* 0x000000ffff0c7224 */ /* 0x000fe200078e0a0c */
[C---:B------:R-:W-:Y:S01]  /*87b0*/  ISETP.GT.U32.AND P4, PT, R43.reuse, R4, PT ;  /* 0x000000042b00720c */ /* 0x040fe20003f84070 */
[----:B------:R-:W-:Y:S02]  /*87c0*/  STL [R1+0x138], R11 ;  /* 0x0001380b01007387 */ /* 0x000fe40000100800 */
[----:B------:R-:W-:Y:S02]  /*87d0*/  IMAD R2, R43, R12, R2 ;  /* 0x0000000c2b027224 */ /* 0x000fe400078e0202 */
[----:B------:R0:W-:Y:S01]  /*87e0*/  STL [R1+0x134], R8 ;  /* 0x0001340801007387 */ /* 0x0001e20000100800 */
[--C-:B------:R-:W-:Y:S01]  /*87f0*/  @!P6 IMAD.IADD R9, R9, 0x1, -R43.reuse ;  /* 0x000000010909e824 */ /* 0x100fe200078e0a2b */
[----:B------:R-:W-:Y:S01]  /*8800*/  ISETP.GE.AND P5, PT, R30, RZ, PT ;  /* 0x000000ff1e00720c */ /* 0x000fe20003fa6270 */
[----:B------:R-:W-:-:S02]  /*8810*/  @!P2 IMAD.IADD R10, R10, 0x1, -R43 ;  /* 0x000000010a0aa824 */ /* 0x000fc400078e0a2b */
[----:B0-----:R-:W-:-:S04]  /*8820*/  IMAD.MOV.U32 R8, RZ, RZ, R7 ;  /* 0x000000ffff087224 */ /* 0x001fc800078e0007 */
[----:B------:R-:W-:Y:S01]  /*8830*/  @!P0 IMAD.MOV R8, RZ, RZ, -R8 ;  /* 0x000000ffff088224 */ /* 0x000fe200078e0a08 */
[C---:B------:R-:W-:Y:S01]  /*8840*/  ISETP.GT.U32.AND P0, PT, R43.reuse, R2, PT ;  /* 0x000000022b00720c */ /* 0x040fe20003f04070 */
[----:B------:R-:W-:Y:S01]  /*8850*/  @!P3 IMAD.MOV R6, RZ, RZ, -R6 ;  /* 0x000000ffff06b224 */ /* 0x000fe200078e0a06 */
[----:B------:R-:W-:Y:S01]  /*8860*/  ISETP.GT.U32.AND P6, PT, R43, R9, PT ;  /* 0x000000092b00720c */ /* 0x000fe20003fc4070 */
[----:B------:R-:W-:Y:S01]  /*8870*/  @!P1 IMAD.MOV R10, RZ, RZ, -R10 ;  /* 0x000000ffff0a9224 */ /* 0x000fe200078e0a0a */
[----:B------:R-:W-:Y:S01]  /*8880*/  STL [R1+0x12c], R8 ;  /* 0x00012c0801007387 */ /* 0x000fe20000100800 */
[----:B------:R-:W-:-:S03]  /*8890*/  @!P4 IMAD.IADD R4, R4, 0x1, -R43 ;  /* 0x000000010404c824 */ /* 0x000fc600078e0a2b */
[----:B------:R-:W-:Y:S04]  /*88a0*/  STL [R1+0x120], R6 ;  /* 0x0001200601007387 */ /* 0x000fe80000100800 */
[----:B------:R0:W-:Y:S01]  /*88b0*/  STL [R1+0x11c], R10 ;  /* 0x00011c0a01007387 */ /* 0x0001e20000100800 */
[----:B------:R-:W-:Y:S01]  /*88c0*/  @!P0 IMAD.IADD R2, R2, 0x1, -R43 ;  /* 0x0000000102028824 */ /* 0x000fe200078e0a2b */
[----:B----4-:R-:W-:Y:S02]  /*88d0*/  IABS R7, R17 ;  /* 0x0000001100077213 */ /* 0x010fe40000000000 */
[----:B------:R-:W-:Y:S02]  /*88e0*/  ISETP.GE.AND P0, PT, R17, RZ, PT ;  /* 0x000000ff1100720c */ /* 0x000fe40003f06270 */
[----:B------:R-:W4:Y:S01]  /*88f0*/  LDL.LU R17, [R1+0xf0] ;  /* 0x0000f00001117983 */ /* 0x000f220000300800 */
[----:B0-----:R-:W-:-:S03]  /*8900*/  IMAD.MOV.U32 R10, RZ, RZ, R4 ;  /* 0x000000ffff0a7224 */ /* 0x001fc600078e0004 */
[----:B------:R-:W4:Y:S01]  /*8910*/  LDL.LU R32, [R1+0x108] ;  /* 0x0001080001207983 */ /* 0x000f220000300800 */
[----:B------:R-:W-:-:S03]  /*8920*/  @!P5 IMAD.MOV R10, RZ, RZ, -R10 ;  /* 0x000000ffff0ad224 */ /* 0x000fc600078e0a0a */
[----:B------:R-:W4:Y:S01]  /*8930*/  LDL.LU R30, [R1+0x10c] ;  /* 0x00010c00011e7983 */ /* 0x000f220000300800 */
[----:B------:R-:W-:Y:S01]  /*8940*/  @!P6 IMAD.IADD R9, R9, 0x1, -R43 ;  /* 0x000000010909e824 */ /* 0x000fe200078e0a2b */
[----:B---3--:R-:W-:Y:S02]  /*8950*/  IABS R5, R23 ;  /* 0x0000001700057213 */ /* 0x008fe40000000000 */
[----:B------:R-:W-:Y:S01]  /*8960*/  ISETP.GE.AND P6, PT, R23, RZ, PT ;  /* 0x000000ff1700720c */ /* 0x000fe20003fc6270 */
[----:B------:R-:W-:Y:S04]  /*8970*/  STL [R1+0x118], R10 ;  /* 0x0001180a01007387 */ /* 0x000fe80000100800 */
[----:B------:R-:W3:Y:S01]  /*8980*/  LDL.LU R23, [R1+0xe8] ;  /* 0x0000e80001177983 */ /* 0x000ee20000300800 */
[----:B------:R-:W-:-:S02]  /*8990*/  ISETP.GE.AND P3, PT, R28, RZ, PT ;  /* 0x000000ff1c00720c */ /* 0x000fc40003f66270 */
[----:B------:R-:W-:Y:S01]  /*89a0*/  ISETP.GT.U32.AND P1, PT, R43, R2, PT ;  /* 0x000000022b00720c */ /* 0x000fe20003f24070 */
[----:B------:R-:W-:Y:S01]  /*89b0*/  IMAD.HI.U32 R3, R0, R5, RZ ;  /* 0x0000000500037227 */ /* 0x000fe200078e00ff */
[----:B------:R-:W-:-:S03]  /*89c0*/  ISETP.GE.AND P4, PT, R26, RZ, PT ;  /* 0x000000ff1a00720c */ /* 0x000fc60003f86270 */
[----:B------:R-:W-:-:S06]  /*89d0*/  IMAD.MOV R3, RZ, RZ, -R3 ;  /* 0x000000ffff037224 */ /* 0x000fcc00078e0a03 */
[----:B------:R-:W-:Y:S02]  /*89e0*/  @!P3 IMAD.MOV R9, RZ, RZ, -R9 ;  /* 0x000000ffff09b224 */ /* 0x000fe400078e0a09 */
[----:B------:R-:W-:Y:S02]  /*89f0*/  @!P1 IMAD.IADD R2, R2, 0x1, -R43 ;  /* 0x0000000102029824 */ /* 0x000fe400078e0a2b */
[----:B------:R-:W-:Y:S01]  /*8a00*/  IMAD R5, R43, R3, R5 ;  /* 0x000000032b057224 */ /* 0x000fe200078e0205 */
[----:B------:R0:W-:Y:S02]  /*8a10*/  STL [R1+0x114], R9 ;  /* 0x0001140901007387 */ /* 0x0001e40000100800 */
[----:B0-----:R-:W-:-:S04]  /*8a20*/  IMAD.MOV.U32 R9, RZ, RZ, R2 ;  /* 0x000000ffff097224 */ /* 0x001fc800078e0002 */
[----:B------:R-:W-:Y:S01]  /*8a30*/  @!P4 IMAD.MOV R9, RZ, RZ, -R9 ;  /* 0x000000ffff09c224 */ /* 0x000fe200078e0a09 */
[----:B------:R-:W-:Y:S02]  /*8a40*/  IABS R6, R24 ;  /* 0x0000001800067213 */ /* 0x000fe40000000000 */
[----:B------:R-:W-:Y:S02]  /*8a50*/  ISETP.GE.AND P3, PT, R24, RZ, PT ;  /* 0x000000ff1800720c */ /* 0x000fe40003f66270 */
[----:B--2---:R-:W-:Y:S02]  /*8a60*/  IABS R3, R22 ;  /* 0x0000001600037213 */ /* 0x004fe40000000000 */
[----:B------:R-:W-:Y:S02]  /*8a70*/  ISETP.GE.AND P1, PT, R22, RZ, PT ;  /* 0x000000ff1600720c */ /* 0x000fe40003f26270 */
[----:B------:R-:W2:Y:S04]  /*8a80*/  LDL.LU R22, [R1+0xec] ;  /* 0x0000ec0001167983 */ /* 0x000ea80000300800 */
[----:B------:R-:W-:Y:S04]  /*8a90*/  STL [R1+0x104], R9 ;  /* 0x0001040901007387 */ /* 0x000fe80000100800 */
[----:B------:R-:W2:Y:S04]  /*8aa0*/  LDL.LU R28, [R1+0x110] ;  /* 0x00011000011c7983 */ /* 0x000ea80000300800 */
[----:B------:R-:W2:Y:S04]  /*8ab0*/  LDL.LU R26, [R1+0x128] ;  /* 0x00012800011a7983 */ /* 0x000ea80000300800 */
[----:B------:R-:W2:Y:S01]  /*8ac0*/  LDL.LU R24, [R1+0x154] ;  /* 0x0001540001187983 */ /* 0x000ea20000300800 */
[----:B------:R-:W-:Y:S01]  /*8ad0*/  ISETP.GT.U32.AND P2, PT, R43, R5, PT ;  /* 0x000000052b00720c */ /* 0x000fe20003f44070 */
[----:B------:R-:W-:-:S04]  /*8ae0*/  IMAD.HI.U32 R8, R0, R7, RZ ;  /* 0x0000000700087227 */ /* 0x000fc800078e00ff */
[----:B------:R-:W-:-:S04]  /*8af0*/  IMAD.MOV R8, RZ, RZ, -R8 ;  /* 0x000000ffff087224 */ /* 0x000fc800078e0a08 */
[----:B------:R-:W-:-:S04]  /*8b00*/  IMAD R7, R43, R8, R7 ;  /* 0x000000082b077224 */ /* 0x000fc800078e0207 */
[----:B------:R-:W-:Y:S01]  /*8b10*/  @!P2 IMAD.IADD R5, R5, 0x1, -R43 ;  /* 0x000000010505a824 */ /* 0x000fe200078e0a2b */
[----:B------:R-:W-:-:S04]  /*8b20*/  ISETP.GT.U32.AND P5, PT, R43, R7, PT ;  /* 0x000000072b00720c */ /* 0x000fc80003fa4070 */
[----:B------:R-:W-:Y:S01]  /*8b30*/  ISETP.GT.U32.AND P2, PT, R43, R5, PT ;  /* 0x000000052b00720c */ /* 0x000fe20003f44070 */
[----:B------:R-:W-:-:S04]  /*8b40*/  IMAD.HI.U32 R8, R0, R6, RZ ;  /* 0x0000000600087227 */ /* 0x000fc800078e00ff */
[----:B------:R-:W-:-:S04]  /*8b50*/  IMAD.MOV R8, RZ, RZ, -R8 ;  /* 0x000000ffff087224 */ /* 0x000fc800078e0a08 */
[----:B------:R-:W-:-:S04]  /*8b60*/  @!P5 IMAD.IADD R7, R7, 0x1, -R43 ;  /* 0x000000010707d824 */ /* 0x000fc800078e0a2b */
[----:B------:R-:W-:Y:S01]  /*8b70*/  @!P2 IMAD.IADD R5, R5, 0x1, -R43 ;  /* 0x000000010505a824 */ /* 0x000fe200078e0a2b */
[----:B------:R-:W-:Y:S01]  /*8b80*/  ISETP.GT.U32.AND P5, PT, R43, R7, PT ;  /* 0x000000072b00720c */ /* 0x000fe20003fa4070 */
[----:B------:R-:W-:-:S04]  /*8b90*/  IMAD.HI.U32 R4, R0, R3, RZ ;  /* 0x0000000300047227 */ /* 0x000fc800078e00ff */
[C---:B------:R-:W-:Y:S02]  /*8ba0*/  IMAD R6, R43.reuse, R8, R6 ;  /* 0x000000082b067224 */ /* 0x040fe400078e0206 */
[----:B------:R-:W-:Y:S02]  /*8bb0*/  IMAD.MOV.U32 R12, RZ, RZ, R5 ;  /* 0x000000ffff0c7224 */ /* 0x000fe400078e0005 */
[----:B------:R-:W-:Y:S02]  /*8bc0*/  IMAD.MOV R4, RZ, RZ, -R4 ;  /* 0x000000ffff047224 */ /* 0x000fe400078e0a04 */
[----:B------:R-:W-:Y:S01]  /*8bd0*/  @!P6 IMAD.MOV R12, RZ, RZ, -R12 ;  /* 0x000000ffff0ce224 */ /* 0x000fe200078e0a0c */
[C---:B------:R-:W-:Y:S01]  /*8be0*/  ISETP.GT.U32.AND P6, PT, R43.reuse, R6, PT ;  /* 0x000000062b00720c */ /* 0x040fe20003fc4070 */
[----:B------:R-:W-:Y:S02]  /*8bf0*/  IMAD R3, R43, R4, R3 ;  /* 0x000000042b037224 */ /* 0x000fe400078e0203 */
[----:B------:R-:W-:-:S03]  /*8c00*/  @!P5 IMAD.IADD R7, R7, 0x1, -R43 ;  /* 0x000000010707d824 */ /* 0x000fc600078e0a2b */
[----:B------:R-:W-:Y:S01]  /*8c10*/  ISETP.GT.U32.AND P5, PT, R43, R3, PT ;  /* 0x000000032b00720c */ /* 0x000fe20003fa4070 */
[----:B------:R-:W-:-:S06]  /*8c20*/  IMAD.MOV.U32 R13, RZ, RZ, R7 ;  /* 0x000000ffff0d7224 */ /* 0x000fcc00078e0007 */
[----:B------:R-:W-:Y:S02]  /*8c30*/  @!P6 IMAD.IADD R6, R6, 0x1, -R43 ;  /* 0x000000010606e824 */ /* 0x000fe400078e0a2b */
[----:B------:R-:W-:-:S04]  /*8c40*/  @!P0 IMAD.MOV R13, RZ, RZ, -R13 ;  /* 0x000000ffff0d8224 */ /* 0x000fc800078e0a0d */
[----:B------:R-:W-:Y:S01]  /*8c50*/  @!P5 IMAD.IADD R3, R3, 0x1, -R43 ;  /* 0x000000010303d824 */ /* 0x000fe200078e0a2b */
[----:B------:R-:W-:Y:S01]  /*8c60*/  ISETP.GT.U32.AND P5, PT, R43, R6, PT ;  /* 0x000000062b00720c */ /* 0x000fe20003fa4070 */
[----:B------:R0:W-:Y:S04]  /*8c70*/  STL [R1+0x100], R12 ;  /* 0x0001000c01007387 */ /* 0x0001e80000100800 */
[----:B------:R-:W-:Y:S01]  /*8c80*/  STL [R1+0xfc], R13 ;  /* 0x0000fc0d01007387 */ /* 0x000fe20000100800 */
[----:B---3--:R-:W-:-:S05]  /*8c90*/  IABS R2, R23 ;  /* 0x0000001700027213 */ /* 0x008fca0000000000 */
[----:B------:R-:W-:-:S04]  /*8ca0*/  IMAD.HI.U32 R8, R0, R2, RZ ;  /* 0x0000000200087227 */ /* 0x000fc800078e00ff */
[----:B------:R-:W-:-:S04]  /*8cb0*/  IMAD.MOV R8, RZ, RZ, -R8 ;  /* 0x000000ffff087224 */ /* 0x000fc800078e0a08 */
[----:B------:R-:W-:-:S05]  /*8cc0*/  IMAD R2, R43, R8, R2 ;  /* 0x000000082b027224 */ /* 0x000fca00078e0202 */
[----:B------:R-:W-:Y:S02]  /*8cd0*/  ISETP.GT.U32.AND P6, PT, R43, R2, PT ;  /* 0x000000022b00720c */ /* 0x000fe40003fc4070 */
[----:B------:R-:W-:Y:S02]  /*8ce0*/  ISETP.GE.AND P2, PT, R23, RZ, PT ;  /* 0x000000ff1700720c */ /* 0x000fe40003f46270 */
[----:B------:R-:W3:Y:S01]  /*8cf0*/  LDL.LU R23, [R1+0x158] ;  /* 0x0001580001177983 */ /* 0x000ee20000300800 */
[----:B------:R-:W-:-:S08]  /*8d00*/  ISETP.GT.U32.AND P0, PT, R43, R3, PT ;  /* 0x000000032b00720c */ /* 0x000fd00003f04070 */
[--C-:B------:R-:W-:Y:S02]  /*8d10*/  @!P6 IMAD.IADD R2, R2, 0x1, -R43.reuse ;  /* 0x000000010202e824 */ /* 0x100fe400078e0a2b */
[----:B------:R-:W-:-:S03]  /*8d20*/  @!P5 IMAD.IADD R6, R6, 0x1, -R43 ;  /* 0x000000010606d824 */ /* 0x000fc600078e0a2b */
[----:B------:R-:W-:Y:S01]  /*8d30*/  ISETP.GT.U32.AND P6, PT, R43, R2, PT ;  /* 0x000000022b00720c */ /* 0x000fe20003fc4070 */
[----:B------:R-:W-:Y:S02]  /*8d40*/  IMAD.MOV.U32 R34, RZ, RZ, R6 ;  /* 0x000000ffff227224 */ /* 0x000fe400078e0006 */
[----:B------:R-:W-:Y:S02]  /*8d50*/  @!P0 IMAD.IADD R3, R3, 0x1, -R43 ;  /* 0x0000000103038824 */ /* 0x000fe400078e0a2b */
[----:B------:R-:W-:-:S08]  /*8d60*/  @!P3 IMAD.MOV R34, RZ, RZ, -R34 ;  /* 0x000000ffff22b224 */ /* 0x000fd000078e0a22 */
[----:B------:R-:W-:Y:S02]  /*8d70*/  @!P6 IMAD.IADD R2, R2, 0x1, -R43 ;  /* 0x000000010202e824 */ /* 0x000fe400078e0a2b */
[----:B------:R-:W-:Y:S01]  /*8d80*/  @!P1 IMAD.MOV R3, RZ, RZ, -R3 ;  /* 0x000000ffff039224 */ /* 0x000fe200078e0a03 */
[----:B----4-:R-:W-:Y:S02]  /*8d90*/  IABS R10, R17 ;  /* 0x00000011000a7213 */ /* 0x010fe40000000000 */
[----:B--2---:R-:W-:-:S05]  /*8da0*/  IABS R11, R22 ;  /* 0x00000016000b7213 */ /* 0x004fca0000000000 */
[----:B------:R-:W-:-:S04]  /*8db0*/  IMAD.HI.U32 R5, R0, R11, RZ ;  /* 0x0000000b00057227 */ /* 0x000fc800078e00ff */
[----:B------:R-:W-:-:S04]  /*8dc0*/  IMAD.MOV R5, RZ, RZ, -R5 ;  /* 0x000000ffff057224 */ /* 0x000fc800078e0a05 */
[----:B------:R-:W-:Y:S01]  /*8dd0*/  IMAD R11, R43, R5, R11 ;  /* 0x000000052b0b7224 */ /* 0x000fe200078e020b */
[----:B------:R-:W-:-:S04]  /*8de0*/  IABS R7, R24 ;  /* 0x0000001800077213 */ /* 0x000fc80000000000 */
[----:B------:R-:W-:Y:S01]  /*8df0*/  ISETP.GT.U32.AND P5, PT, R43, R11, PT ;  /* 0x0000000b2b00720c */ /* 0x000fe20003fa4070 */
[----:B------:R-:W-:-:S04]  /*8e00*/  IMAD.HI.U32 R6, R0, R7, RZ ;  /* 0x0000000700067227 */ /* 0x000fc800078e00ff */
[----:B------:R-:W-:-:S04]  /*8e10*/  IMAD.MOV R6, RZ, RZ, -R6 ;  /* 0x000000ffff067224 */ /* 0x000fc800078e0a06 */
[----:B------:R-:W-:Y:S02]  /*8e20*/  IMAD R7, R43, R6, R7 ;  /* 0x000000062b077224 */ /* 0x000fe400078e0207 */
[----:B------:R-:W-:Y:S01]  /*8e30*/  IMAD.MOV.U32 R6, RZ, RZ, R2 ;  /* 0x000000ffff067224 */ /* 0x000fe200078e0002 */
[----:B------:R-:W-:Y:S01]  /*8e40*/  ISETP.GE.AND P4, PT, R22, RZ, PT ;  /* 0x000000ff1600720c */ /* 0x000fe20003f86270 */
[----:B------:R-:W-:Y:S01]  /*8e50*/  @!P5 IMAD.IADD R11, R11, 0x1, -R43 ;  /* 0x000000010b0bd824 */ /* 0x000fe200078e0a2b */
[----:B------:R-:W2:Y:S01]  /*8e60*/  LDL.LU R22, [R1+0x15c] ;  /* 0x00015c0001167983 */ /* 0x000ea20000300800 */
[----:B------:R-:W-:Y:S01]  /*8e70*/  @!P2 IMAD.MOV R6, RZ, RZ, -R6 ;  /* 0x000000ffff06a224 */ /* 0x000fe200078e0a06 */
[----:B------:R-:W-:Y:S02]  /*8e80*/  ISETP.GE.AND P5, PT, R17, RZ, PT ;  /* 0x000000ff1100720c */ /* 0x000fe40003fa6270 */
[----:B------:R-:W-:Y:S01]  /*8e90*/  STL [R1+0xf8], R34 ;  /* 0x0000f82201007387 */ /* 0x000fe20000100800 */
[----:B------:R-:W-:-:S03]  /*8ea0*/  IMAD.MOV.U32 R17, RZ, RZ, R14 ;  /* 0x000000ffff117224 */ /* 0x000fc600078e000e */
[----:B------:R-:W-:Y:S04]  /*8eb0*/  STL [R1+0xf4], R3 ;  /* 0x0000f40301007387 */ /* 0x000fe80000100800 */
[----:B------:R-:W-:Y:S04]  /*8ec0*/  STL [R1+0xf0], R6 ;  /* 0x0000f00601007387 */ /* 0x000fe80000100800 */
[----:B------:R-:W4:Y:S01]  /*8ed0*/  LDL.LU R14, [R1+0x160] ;  /* 0x00016000010e7983 */ /* 0x000f220000300800 */
[----:B------:R-:W-:Y:S01]  /*8ee0*/  IABS R4, R32 ;  /* 0x0000002000047213 */ /* 0x000fe20000000000 */
[----:B0-----:R-:W-:Y:S01]  /*8ef0*/  IMAD.HI.U32 R12, R0, R10, RZ ;  /* 0x0000000a000c7227 */ /* 0x001fe200078e00ff */
[----:B------:R-:W-:-:S03]  /*8f00*/  IABS R9, R30 ;  /* 0x0000001e00097213 */ /* 0x000fc60000000000 */
[----:B------:R-:W-:-:S04]  /*8f10*/  IMAD.HI.U32 R8, R0, R4, RZ ;  /* 0x0000000400087227 */ /* 0x000fc800078e00ff */
[----:B------:R-:W-:Y:S02]  /*8f20*/  IMAD.MOV R12, RZ, RZ, -R12 ;  /* 0x000000ffff0c7224 */ /* 0x000fe400078e0a0c */
[----:B------:R-:W-:Y:S02]  /*8f30*/  IMAD.MOV R8, RZ, RZ, -R8 ;  /* 0x000000ffff087224 */ /* 0x000fe400078e0a08 */
[----:B------:R-:W-:Y:S02]  /*8f40*/  IMAD R10, R43, R12, R10 ;  /* 0x0000000c2b0a7224 */ /* 0x000fe400078e020a */
[----:B------:R-:W-:-:S03]  /*8f50*/  IMAD.HI.U32 R5, R0, R9, RZ ;  /* 0x0000000900057227 */ /* 0x000fc600078e00ff */
[C---:B------:R-:W-:Y:S01]  /*8f60*/  ISETP.GT.U32.AND P3, PT, R43.reuse, R10, PT ;  /* 0x0000000a2b00720c */ /* 0x040fe20003f64070 */
[----:B------:R-:W-:Y:S02]  /*8f70*/  IMAD R4, R43, R8, R4 ;  /* 0x000000082b047224 */ /* 0x000fe400078e0204 */
[----:B------:R-:W-:-:S03]  /*8f80*/  IMAD.MOV R5, RZ, RZ, -R5 ;  /* 0x000000ffff057224 */ /* 0x000fc600078e0a05 */
[C---:B------:R-:W-:Y:S01]  /*8f90*/  ISETP.GT.U32.AND P0, PT, R43.reuse, R4, PT ;  /* 0x000000042b00720c */ /* 0x040fe20003f04070 */
[----:B------:R-:W-:-:S05]  /*8fa0*/  IMAD R9, R43, R5, R9 ;  /* 0x000000052b097224 */ /* 0x000fca00078e0209 */
[C---:B------:R-:W-:Y:S01]  /*8fb0*/  ISETP.GT.U32.AND P6, PT, R43.reuse, R9, PT ;  /* 0x000000092b00720c */ /* 0x040fe20003fc4070 */
[----:B------:R-:W-:Y:S01]  /*8fc0*/  @!P3 IMAD.IADD R10, R10, 0x1, -R43 ;  /* 0x000000010a0ab824 */ /* 0x000fe200078e0a2b */
[----:B------:R-:W-:Y:S02]  /*8fd0*/  ISETP.GT.U32.AND P3, PT, R43, R11, PT ;  /* 0x0000000b2b00720c */ /* 0x000fe40003f64070 */
[----:B------:R-:W-:-:S03]  /*8fe0*/  IABS R5, R26 ;  /* 0x0000001a00057213 */ /* 0x000fc60000000000 */
[----:B------:R-:W-:Y:S01]  /*8ff0*/  @!P0 IMAD.IADD R4, R4, 0x1, -R43 ;  /* 0x0000000104048824 */ /* 0x000fe200078e0a2b */
[----:B------:R-:W-:Y:S01]  /*9000*/  ISETP.GT.U32.AND P0, PT, R43, R10, PT ;  /* 0x0000000a2b00720c */ /* 0x000fe20003f04070 */
[----:B------:R-:W-:-:S04]  /*9010*/  IMAD.HI.U32 R12, R0, R5, RZ ;  /* 0x00000005000c7227 */ /* 0x000fc800078e00ff */
[--C-:B------:R-:W-:Y:S01]  /*9020*/  @!P6 IMAD.IADD R9, R9, 0x1, -R43.reuse ;  /* 0x000000010909e824 */ /* 0x100fe200078e0a2b */
[----:B------:R-:W-:Y:S01]  /*9030*/  ISETP.GT.U32.AND P6, PT, R43, R4, PT ;  /* 0x000000042b00720c */ /* 0x000fe20003fc4070 */
[----:B------:R-:W-:Y:S02]  /*9040*/  IMAD.MOV R12, RZ, RZ, -R12 ;  /* 0x000000ffff0c7224 */ /* 0x000fe400078e0a0c */
[----:B------:R-:W-:Y:S01]  /*9050*/  @!P3 IMAD.IADD R11, R11, 0x1, -R43 ;  /* 0x000000010b0bb824 */ /* 0x000fe200078e0a2b */
[C---:B------:R-:W-:Y:S01]  /*9060*/  ISETP.GT.U32.AND P1, PT, R43.reuse, R9, PT ;  /* 0x000000092b00720c */ /* 0x040fe20003f24070 */
[----:B------:R-:W-:Y:S02]  /*9070*/  IMAD R5, R43, R12, R5 ;  /* 0x0000000c2b057224 */ /* 0x000fe400078e0205 */
[----:B------:R-:W-:Y:S01]  /*9080*/  @!P0 IMAD.IADD R10, R10, 0x1, -R43 ;  /* 0x000000010a0a8824 */ /* 0x000fe200078e0a2b */
[----:B------:R-:W-:Y:S01]  /*9090*/  ISETP.GE.AND P0, PT, R32, RZ, PT ;  /* 0x000000ff2000720c */ /* 0x000fe20003f06270 */
[----:B------:R-:W-:-:S02]  /*90a0*/  @!P4 IMAD.MOV R11, RZ, RZ, -R11 ;  /* 0x000000ffff0bc224 */ /* 0x000fc400078e0a0b */
[----:B------:R-:W-:Y:S02]  /*90b0*/  @!P5 IMAD.MOV R10, RZ, RZ, -R10 ;  /* 0x000000ffff0ad224 */ /* 0x000fe400078e0a0a */
[--C-:B------:R-:W-:Y:S01]  /*90c0*/  @!P6 IMAD.IADD R4, R4, 0x1, -R43.reuse ;  /* 0x000000010404e824 */ /* 0x100fe200078e0a2b */
[----:B------:R-:W-:Y:S04]  /*90d0*/  STL [R1+0xec], R11 ;  /* 0x0000ec0b01007387 */ /* 0x000fe80000100800 */
[----:B------:R0:W-:Y:S01]  /*90e0*/  STL [R1+0xe8], R10 ;  /* 0x0000e80a01007387 */ /* 0x0001e20000100800 */
[----:B------:R-:W-:Y:S01]  /*90f0*/  @!P1 IMAD.IADD R9, R9, 0x1, -R43 ;  /* 0x0000000109099824 */ /* 0x000fe200078e0a2b */
[----:B------:R-:W-:Y:S01]  /*9100*/  ISETP.GE.AND P1, PT, R30, RZ, PT ;  /* 0x000000ff1e00720c */ /* 0x000fe20003f26270 */
[----:B0-----:R-:W-:Y:S01]  /*9110*/  IMAD.MOV.U32 R10, RZ, RZ, R4 ;  /* 0x000000ffff0a7224 */ /* 0x001fe200078e0004 */
[----:B---3--:R-:W-:-:S05]  /*9120*/  IABS R3, R23 ;  /* 0x0000001700037213 */ /* 0x008fca0000000000 */
[----:B------:R-:W-:-:S04]  /*9130*/  IMAD.HI.U32 R12, R0, R3, RZ ;  /* 0x00000003000c7227 */ /* 0x000fc800078e00ff */
[----:B------:R-:W-:-:S04]  /*9140*/  IMAD.MOV R12, RZ, RZ, -R12 ;  /* 0x000000ffff0c7224 */ /* 0x000fc800078e0a0c */
[----:B------:R-:W-:Y:S02]  /*9150*/  IMAD R3, R43, R12, R3 ;  /* 0x0000000c2b037224 */ /* 0x000fe400078e0203 */
[----:B------:R-:W-:-:S03]  /*9160*/  @!P0 IMAD.MOV R10, RZ, RZ, -R10 ;  /* 0x000000ffff0a8224 */ /* 0x000fc600078e0a0a */
[----:B------:R-:W-:Y:S01]  /*9170*/  ISETP.GT.U32.AND P0, PT, R43, R3, PT ;  /* 0x000000032b00720c */ /* 0x000fe20003f04070 */
[----:B------:R-:W-:Y:S01]  /*9180*/  @!P1 IMAD.MOV R9, RZ, RZ, -R9 ;  /* 0x000000ffff099224 */ /* 0x000fe200078e0a09 */
[----:B------:R-:W-:Y:S04]  /*9190*/  STL [R1+0xe4], R10 ;  /* 0x0000e40a01007387 */ /* 0x000fe80000100800 */
[----:B------:R-:W-:Y:S07]  /*91a0*/  STL [R1+0xe0], R9 ;  /* 0x0000e00901007387 */ /* 0x000fee0000100800 */
[----:B------:R-:W-:Y:S01]  /*91b0*/  @!P0 IMAD.IADD R3, R3, 0x1, -R43 ;  /* 0x0000000103038824 */ /* 0x000fe200078e0a2b */
[----:B------:R-:W-:-:S02]  /*91c0*/  IABS R8, R28 ;  /* 0x0000001c00087213 */ /* 0x000fc40000000000 */
[----:B----4-:R-:W-:Y:S02]  /*91d0*/  IABS R4, R14 ;  /* 0x0000000e00047213 */ /* 0x010fe40000000000 */
[----:B------:R-:W-:Y:S01]  /*91e0*/  ISETP.GE.AND P0, PT, R14, RZ, PT ;  /* 0x000000ff0e00720c */ /* 0x000fe20003f06270 */
[----:B------:R-:W-:Y:S02]  /*91f0*/  IMAD.MOV.U32 R14, RZ, RZ, R20 ;  /* 0x000000ffff0e7224 */ /* 0x000fe400078e0014 */
[----:B------:R-:W-:Y:S02]  /*9200*/  IMAD.MOV.U32 R20, RZ, RZ, R41 ;  /* 0x000000ffff147224 */ /* 0x000fe400078e0029 */
[----:B------:R-:W3:Y:S01]  /*9210*/  LDL.LU R41, [R1+0x174] ;  /* 0x0001740001297983 */ /* 0x000ee20000300800 */
[----:B------:R-:W-:-:S04]  /*9220*/  IMAD.HI.U32 R13, R0, R8, RZ ;  /* 0x00000008000d7227 */ /* 0x000fc800078e00ff */
[----:B------:R-:W-:-:S04]  /*9230*/  IMAD.MOV R13, RZ, RZ, -R13 ;  /* 0x000000ffff0d7224 */ /* 0x000fc800078e0a0d */
[----:B------:R-:W-:-:S05]  /*9240*/  IMAD R8, R43, R13, R8 ;  /* 0x0000000d2b087224 */ /* 0x000fca00078e0208 */
[C---:B------:R-:W-:Y:S02]  /*9250*/  ISETP.GT.U32.AND P2, PT, R43.reuse, R8, PT ;  /* 0x000000082b00720c */ /* 0x040fe40003f44070 */
[----:B------:R-:W-:Y:S02]  /*9260*/  ISETP.GT.U32.AND P3, PT, R43, R5, PT ;  /* 0x000000052b00720c */ /* 0x000fe40003f64070 */
[----:B--2---:R-:W-:-:S09]  /*9270*/  IABS R2, R22 ;  /* 0x0000001600027213 */ /* 0x004fd20000000000 */
[----:B------:R-:W-:Y:S02]  /*9280*/  @!P2 IMAD.IADD R8, R8, 0x1, -R43 ;  /* 0x000000010808a824 */ /* 0x000fe400078e0a2b */
[----:B------:R-:W-:-:S03]  /*9290*/  IMAD.HI.U32 R6, R0, R2, RZ ;  /* 0x0000000200067227 */ /* 0x000fc600078e00ff */
[----:B------:R-:W-:Y:S01]  /*92a0*/  ISETP.GT.U32.AND P4, PT, R43, R8, PT ;  /* 0x000000082b00720c */ /* 0x000fe20003f84070 */
[----:B------:R-:W-:Y:S02]  /*92b0*/  @!P3 IMAD.IADD R5, R5, 0x1, -R43 ;  /* 0x000000010505b824 */ /* 0x000fe400078e0a2b */
[----:B------:R-:W-:Y:S01]  /*92c0*/  IMAD.MOV R6, RZ, RZ, -R6 ;  /* 0x000000ffff067224 */ /* 0x000fe200078e0a06 */
[C---:B------:R-:W-:Y:S02]  /*92d0*/  ISETP.GT.U32.AND P6, PT, R43.reuse, R7, PT ;  /* 0x000000072b00720c */ /* 0x040fe40003fc4070 */
[----:B------:R-:W-:Y:S01]  /*92e0*/  ISETP.GE.AND P2, PT, R28, RZ, PT ;  /* 0x000000ff1c00720c */ /* 0x000fe20003f46270 */
[C---:B------:R-:W-:Y:S01]  /*92f0*/  IMAD R2, R43.reuse, R6, R2 ;  /* 0x000000062b027224 */ /* 0x040fe200078e0202 */
[----:B------:R-:W-:-:S05]  /*9300*/  ISETP.GT.U32.AND P5, PT, R43, R5, PT ;  /* 0x000000052b00720c */ /* 0x000fca0003fa4070 */
[----:B------:R-:W-:Y:S01]  /*9310*/  @!P4 IMAD.IADD R8, R8, 0x1, -R43 ;  /* 0x000000010808c824 */ /* 0x000fe200078e0a2b */
[----:B------:R-:W-:Y:S01]  /*9320*/  ISETP.GT.U32.AND P4, PT, R43, R2, PT ;  /* 0x000000022b00720c */ /* 0x000fe20003f84070 */
[----:B------:R-:W-:Y:S01]  /*9330*/  IMAD.HI.U32 R6, R0, R4, RZ ;  /* 0x0000000400067227 */ /* 0x000fe200078e00ff */
[----:B------:R-:W-:-:S03]  /*9340*/  ISETP.GE.AND P3, PT, R26, RZ, PT ;  /* 0x000000ff1a00720c */ /* 0x000fc60003f66270 */
[--C-:B------:R-:W-:Y:S02]  /*9350*/  @!P6 IMAD.IADD R7, R7, 0x1, -R43.reuse ;  /* 0x000000010707e824 */ /* 0x100fe400078e0a2b */
[----:B------:R-:W-:Y:S02]  /*9360*/  @!P2 IMAD.MOV R8, RZ, RZ, -R8 ;  /* 0x000000ffff08a224 */ /* 0x000fe400078e0a08 */
[--C-:B------:R-:W-:Y:S02]  /*9370*/  @!P5 IMAD.IADD R5, R5, 0x1, -R43.reuse ;  /* 0x000000010505d824 */ /* 0x100fe400078e0a2b */
[----:B------:R-:W-:Y:S01]  /*9380*/  IMAD.MOV R6, RZ, RZ, -R6 ;  /* 0x000000ffff067224 */ /* 0x000fe200078e0a06 */
[C---:B------:R-:W-:Y:S01]  /*9390*/  ISETP.GT.U32.AND P6, PT, R43.reuse, R7, PT ;  /* 0x000000072b00720c */ /* 0x040fe20003fc4070 */
[----:B------:R0:W-:Y:S01]  /*93a0*/  STL [R1+0xdc], R8 ;  /* 0x0000dc0801007387 */ /* 0x0001e20000100800 */
[----:B------:R-:W-:Y:S02]  /*93b0*/  @!P4 IMAD.IADD R2, R2, 0x1, -R43 ;  /* 0x000000010202c824 */ /* 0x000fe400078e0a2b */
[C---:B------:R-:W-:Y:S01]  /*93c0*/  IMAD R4, R43.reuse, R6, R4 ;  /* 0x000000062b047224 */ /* 0x040fe200078e0204 */
[C---:B------:R-:W-:Y:S01]  /*93d0*/  ISETP.GT.U32.AND P2, PT, R43.reuse, R3, PT ;  /* 0x000000032b00720c */ /* 0x040fe20003f44070 */
[----:B0-----:R-:W-:Y:S01]  /*93e0*/  IMAD.MOV.U32 R8, RZ, RZ, R5 ;  /* 0x000000ffff087224 */ /* 0x001fe200078e0005 */
[----:B------:R-:W-:-:S03]  /*93f0*/  ISETP.GT.U32.AND P4, PT, R43, R2, PT ;  /* 0x000000022b00720c */ /* 0x000fc60003f84070 */
[----:B------:R-:W-:Y:S01]  /*9400*/  @!P3 IMAD.MOV R8, RZ, RZ, -R8 ;  /* 0x000000ffff08b224 */ /* 0x000fe200078e0a08 */
[----:B------:R-:W-:Y:S02]  /*9410*/  ISETP.GT.U32.AND P3, PT, R43, R4, PT ;  /* 0x000000042b00720c */ /* 0x000fe40003f64070 */
[----:B------:R-:W-:Y:S02]  /*9420*/  ISETP.GE.AND P5, PT, R23, RZ, PT ;  /* 0x000000ff1700720c */ /* 0x000fe40003fa6270 */
[----:B------:R-:W-:Y:S01]  /*9430*/  IABS R11, R17 ;  /* 0x00000011000b7213 */ /* 0x000fe20000000000 */
[----:B------:R-:W-:Y:S01]  /*9440*/  @!P6 IMAD.IADD R7, R7, 0x1, -R43 ;  /* 0x000000010707e824 */ /* 0x000fe200078e0a2b */
[----:B------:R-:W-:Y:S02]  /*9450*/  ISETP.GE.AND P6, PT, R22, RZ, PT ;  /* 0x000000ff1600720c */ /* 0x000fe40003fc6270 */
[----:B------:R-:W-:Y:S01]  /*9460*/  IABS R10, R16 ;  /* 0x00000010000a7213 */ /* 0x000fe20000000000 */
[----:B------:R-:W-:-:S04]  /*9470*/  IMAD.HI.U32 R6, R0, R11, RZ ;  /* 0x0000000b00067227 */ /* 0x000fc800078e00ff */
[----:B------:R-:W-:Y:S02]  /*9480*/  IMAD.MOV R6, RZ, RZ, -R6 ;  /* 0x000000ffff067224 */ /* 0x000fe400078e0a06 */
[--C-:B------:R-:W-:Y:S02]  /*9490*/  @!P2 IMAD.IADD R3, R3, 0x1, -R43.reuse ;  /* 0x000000010303a824 */ /* 0x100fe400078e0a2b */
[--C-:B------:R-:W-:Y:S02]  /*94a0*/  @!P4 IMAD.IADD R2, R2, 0x1, -R43.reuse ;  /* 0x000000010202c824 */ /* 0x100fe400078e0a2b */
[----:B------:R-:W-:Y:S02]  /*94b0*/  @!P3 IMAD.IADD R4, R4, 0x1, -R43 ;  /* 0x000000010404b824 */ /* 0x000fe400078e0a2b */
[----:B------:R-:W-:Y:S01]  /*94c0*/  IMAD.HI.U32 R5, R0, R10, RZ ;  /* 0x0000000a00057227 */ /* 0x000fe200078e00ff */
[----:B------:R0:W-:Y:S03]  /*94d0*/  STL [R1+0xd8], R8 ;  /* 0x0000d80801007387 */ /* 0x0001e60000100800 */
[----:B------:R-:W-:-:S02]  /*94e0*/  IMAD R11, R43, R6, R11 ;  /* 0x000000062b0b7224 */ /* 0x000fc400078e020b */
[----:B------:R-:W-:Y:S01]  /*94f0*/  @!P5 IMAD.MOV R3, RZ, RZ, -R3 ;  /* 0x000000ffff03d224 */ /* 0x000fe200078e0a03 */
[C---:B------:R-:W-:Y:S01]  /*9500*/  ISETP.GT.U32.AND P5, PT, R43.reuse, R4, PT ;  /* 0x000000042b00720c */ /* 0x040fe20003fa4070 */
[----:B------:R-:W-:Y:S02]  /*9510*/  IMAD.MOV.U32 R12, RZ, RZ, R2 ;  /* 0x000000ffff0c7224 */ /* 0x000fe400078e0002 */
[----:B------:R-:W-:Y:S01]  /*9520*/  IMAD.MOV R5, RZ, RZ, -R5 ;  /* 0x000000ffff057224 */ /* 0x000fe200078e0a05 */
[----:B0-----:R-:W-:Y:S01]  /*9530*/  IABS R8, R15 ;  /* 0x0000000f00087213 */ /* 0x001fe20000000000 */
[----:B------:R-:W-:Y:S01]  /*9540*/  @!P6 IMAD.MOV R12, RZ, RZ, -R12 ;  /* 0x000000ffff0ce224 */ /* 0x000fe200078e0a0c */
[C---:B------:R-:W-:Y:S01]  /*9550*/  ISETP.GT.U32.AND P6, PT, R43.reuse, R11, PT ;  /* 0x0000000b2b00720c */ /* 0x040fe20003fc4070 */
[----:B------:R-:W-:Y:S02]  /*9560*/  IMAD R10, R43, R5, R10 ;  /* 0x000000052b0a7224 */ /* 0x000fe400078e020a */
[----:B------:R-:W-:Y:S01]  /*9570*/  IMAD.HI.U32 R5, R0, R8, RZ ;  /* 0x0000000800057227 */ /* 0x000fe200078e00ff */
[----:B------:R-:W-:-:S03]  /*9580*/  ISETP.GE.AND P1, PT, R24, RZ, PT ;  /* 0x000000ff1800720c */ /* 0x000fc60003f26270 */
[----:B------:R-:W-:Y:S02]  /*9590*/  IMAD.MOV R5, RZ, RZ, -R5 ;  /* 0x000000ffff057224 */ /* 0x000fe400078e0a05 */
[--C-:B------:R-:W-:Y:S01]  /*95a0*/  @!P5 IMAD.IADD R4, R4, 0x1, -R43.reuse ;  /* 0x000000010404d824 */ /* 0x100fe200078e0a2b */
[C---:B------:R-:W-:Y:S01]  /*95b0*/  ISETP.GT.U32.AND P5, PT, R43.reuse, R10, PT ;  /* 0x0000000a2b00720c */ /* 0x040fe20003fa4070 */
[----:B------:R-:W-:Y:S02]  /*95c0*/  IMAD R8, R43, R5, R8 ;  /* 0x000000052b087224 */ /* 0x000fe400078e0208 */
[----:B------:R-:W-:-:S03]  /*95d0*/  @!P6 IMAD.IADD R11, R11, 0x1, -R43 ;  /* 0x000000010b0be824 */ /* 0x000fc600078e0a2b */
[----:B------:R-:W-:Y:S01]  /*95e0*/  ISETP.GT.U32.AND P6, PT, R43, R8, PT ;  /* 0x000000082b00720c */ /* 0x000fe20003fc4070 */
[----:B------:R-:W-:Y:S01]  /*95f0*/  @!P1 IMAD.MOV R7, RZ, RZ, -R7 ;  /* 0x000000ffff079224 */ /* 0x000fe200078e0a07 */
[----:B------:R-:W-:Y:S02]  /*9600*/  IABS R9, R14 ;  /* 0x0000000e00097213 */ /* 0x000fe40000000000 */
[----:B------:R-:W-:Y:S02]  /*9610*/  IABS R6, R18 ;  /* 0x0000001200067213 */ /* 0x000fe40000000000 */
[----:B------:R-:W-:Y:S01]  /*9620*/  STL [R1+0xd4], R7 ;  /* 0x0000d40701007387 */ /* 0x000fe20000100800 */
[----:B------:R-:W-:-:S03]  /*9630*/  @!P5 IMAD.IADD R10, R10, 0x1, -R43 ;  /* 0x000000010a0ad824 */ /* 0x000fc600078e0a2b */
[----:B------:R0:W-:Y:S01]  /*9640*/  STL [R1+0xd0], R3 ;  /* 0x0000d00301007387 */ /* 0x0001e20000100800 */
[----:B------:R-:W-:Y:S01]  /*9650*/  IMAD.MOV.U32 R13, RZ, RZ, R4 ;  /* 0x000000ffff0d7224 */ /* 0x000fe200078e0004 */
[----:B------:R-:W-:Y:S01]  /*9660*/  IABS R2, R19 ;  /* 0x0000001300027213 */ /* 0x000fe20000000000 */
[----:B------:R-:W-:Y:S01]  /*9670*/  @!P6 IMAD.IADD R8, R8, 0x1, -R43 ;  /* 0x000000010808e824 */ /* 0x000fe200078e0a2b */
[----:B------:R-:W-:Y:S01]  /*9680*/  ISETP.GT.U32.AND P6, PT, R43, R10, PT ;  /* 0x0000000a2b00720c */ /* 0x000fe20003fc4070 */
[----:B------:R-:W-:-:S04]  /*9690*/  IMAD.HI.U32 R5, R0, R6, RZ ;  /* 0x0000000600057227 */ /* 0x000fc800078e00ff */
[----:B0-----:R-:W-:Y:S01]  /*96a0*/  IMAD.HI.U32 R3, R0, R9, RZ ;  /* 0x0000000900037227 */ /* 0x001fe200078e00ff */
[----:B------:R-:W-:-:S03]  /*96b0*/  ISETP.GT.U32.AND P5, PT, R43, R11, PT ;  /* 0x0000000b2b00720c */ /* 0x000fc60003fa4070 */
[----:B------:R-:W-:Y:S02]  /*96c0*/  IMAD.MOV R3, RZ, RZ, -R3 ;  /* 0x000000ffff037224 */ /* 0x000fe400078e0a03 */
[----:B------:R-:W-:Y:S01]  /*96d0*/  @!P0 IMAD.MOV R13, RZ, RZ, -R13 ;  /* 0x000000ffff0d8224 */ /* 0x000fe200078e0a0d */
[C---:B------:R-:W-:Y:S01]  /*96e0*/  ISETP.GT.U32.AND P0, PT, R43.reuse, R8, PT ;  /* 0x000000082b00720c */ /* 0x040fe20003f04070 */
[----:B------:R-:W-:Y:S02]  /*96f0*/  IMAD R9, R43, R3, R9 ;  /* 0x000000032b097224 */ /* 0x000fe400078e0209 */
[----:B------:R-:W-:-:S04]  /*9700*/  IMAD.HI.U32 R3, R0, R2, RZ ;  /* 0x0000000200037227 */ /* 0x000fc800078e00ff */
[----:B------:R-:W-:Y:S01]  /*9710*/  IMAD.MOV R5, RZ, RZ, -R5 ;  /* 0x000000ffff057224 */ /* 0x000fe200078e0a05 */
[----:B------:R-:W-:Y:S01]  /*9720*/  ISETP.GE.AND P1, PT, R17, RZ, PT ;  /* 0x000000ff1100720c */ /* 0x000fe20003f26270 */
[----:B------:R-:W-:Y:S01]  /*9730*/  IMAD.MOV R3, RZ, RZ, -R3 ;  /* 0x000000ffff037224 */ /* 0x000fe200078e0a03 */
[----:B------:R-:W-:Y:S01]  /*9740*/  STL [R1+0xac], R12 ;  /* 0x0000ac0c01007387 */ /* 0x000fe20000100800 */
[C---:B------:R-:W-:Y:S02]  /*9750*/  IMAD R6, R43.reuse, R5, R6 ;  /* 0x000000052b067224 */ /* 0x040fe400078e0206 */
[C---:B------:R-:W-:Y:S02]  /*9760*/  IMAD R2, R43.reuse, R3, R2 ;  /* 0x000000032b027224 */ /* 0x040fe400078e0202 */
[--C-:B------:R-:W-:Y:S01]  /*9770*/  @!P6 IMAD.IADD R10, R10, 0x1, -R43.reuse ;  /* 0x000000010a0ae824 */ /* 0x100fe200078e0a2b */
[----:B------:R-:W-:Y:S01]  /*9780*/  ISETP.GT.U32.AND P6, PT, R43, R6, PT ;  /* 0x000000062b00720c */ /* 0x000fe20003fc4070 */
[--C-:B------:R-:W-:Y:S01]  /*9790*/  @!P5 IMAD.IADD R11, R11, 0x1, -R43.reuse ;  /* 0x000000010b0bd824 */ /* 0x100fe200078e0a2b */
[----:B------:R-:W-:Y:S01]  /*97a0*/  ISETP.GE.AND P3, PT, R14, RZ, PT ;  /* 0x000000ff0e00720c */ /* 0x000fe20003f66270 */
[----:B------:R-:W-:Y:S01]  /*97b0*/  @!P0 IMAD.IADD R8, R8, 0x1, -R43 ;  /* 0x0000000108088824 */ /* 0x000fe200078e0a2b */
[----:B------:R-:W-:Y:S01]  /*97c0*/  ISETP.GT.U32.AND P0, PT, R43, R2, PT ;  /* 0x000000022b00720c */ /* 0x000fe20003f04070 */
[----:B------:R-:W-:Y:S01]  /*97d0*/  IMAD.MOV.U32 R14, RZ, RZ, R11 ;  /* 0x000000ffff0e7224 */ /* 0x000fe200078e000b */
[----:B------:R-:W-:-:S03]  /*97e0*/  IABS R3, R20 ;  /* 0x0000001400037213 */ /* 0x000fc60000000000 */
[----:B------:R-:W-:Y:S01]  /*97f0*/  @!P1 IMAD.MOV R14, RZ, RZ, -R14 ;  /* 0x000000ffff0e9224 */ /* 0x000fe200078e0a0e */
[----:B------:R-:W-:Y:S01]  /*9800*/  ISETP.GE.AND P4, PT, R15, RZ, PT ;  /* 0x000000ff0f00720c */ /* 0x000fe20003f86270 */
[----:B------:R0:W-:Y:S01]  /*9810*/  STL [R1+0xa8], R13 ;  /* 0x0000a80d01007387 */ /* 0x0001e20000100800 */
[----:B------:R-:W-:Y:S01]  /*9820*/  IABS R4, R39 ;  /* 0x0000002700047213 */ /* 0x000fe20000000000 */
[----:B------:R-:W-:Y:S01]  /*9830*/  @!P6 IMAD.IADD R6, R6, 0x1, -R43 ;  /* 0x000000010606e824 */ /* 0x000fe200078e0a2b */
[----:B------:R-:W-:-:S03]  /*9840*/  ISETP.GT.U32.AND P5, PT, R43, R9, PT ;  /* 0x000000092b00720c */ /* 0x000fc60003fa4070 */
[----:B------:R-:W-:Y:S01]  /*9850*/  @!P0 IMAD.IADD R2, R2, 0x1, -R43 ;  /* 0x0000000102028824 */ /* 0x000fe200078e0a2b */
[----:B------:R-:W-:Y:S01]  /*9860*/  ISETP.GT.U32.AND P0, PT, R43, R6, PT ;  /* 0x000000062b00720c */ /* 0x000fe20003f04070 */
[----:B0-----:R-:W-:-:S04]  /*9870*/  IMAD.HI.U32 R13, R0, R3, RZ ;  /* 0x00000003000d7227 */ /* 0x001fc800078e00ff */
[----:B------:R-:W-:-:S04]  /*9880*/  IMAD.HI.U32 R11, R0, R4, RZ ;  /* 0x00000004000b7227 */ /* 0x000fc800078e00ff */
[----:B------:R-:W-:Y:S01]  /*9890*/  IMAD.MOV R13, RZ, RZ, -R13 ;  /* 0x000000ffff0d7224 */ /* 0x000fe200078e0a0d */
[----:B------:R-:W-:Y:S01]  /*98a0*/  ISETP.GE.AND P2, PT, R16, RZ, PT ;  /* 0x000000ff1000720c */ /* 0x000fe20003f46270 */
[----:B------:R-:W-:Y:S02]  /*98b0*/  IMAD.MOV R11, RZ, RZ, -R11 ;  /* 0x000000ffff0b7224 */ /* 0x000fe400078e0a0b */
[C---:B------:R-:W-:Y:S02]  /*98c0*/  IMAD R3, R43.reuse, R13, R3 ;  /* 0x0000000d2b037224 */ /* 0x040fe400078e0203 */
[C---:B------:R-:W-:Y:S02]  /*98d0*/  IMAD R4, R43.reuse, R11, R4 ;  /* 0x0000000b2b047224 */ /* 0x040fe400078e0204 */
[----:B------:R-:W-:Y:S01]  /*98e0*/  @!P4 IMAD.MOV R8, RZ, RZ, -R8 ;  /* 0x000000ffff08c224 */ /* 0x000fe200078e0a08 */
[----:B------:R-:W-:Y:S01]  /*98f0*/  ISETP.GT.U32.AND P4, PT, R43, R3, PT ;  /* 0x000000032b00720c */ /* 0x000fe20003f84070 */
[--C-:B------:R-:W-:Y:S01]  /*9900*/  @!P5 IMAD.IADD R9, R9, 0x1, -R43.reuse ;  /* 0x000000010909d824 */ /* 0x100fe200078e0a2b */
[----:B------:R-:W-:Y:S01]  /*9910*/  IABS R5, R42 ;  /* 0x0000002a00057213 */ /* 0x000fe20000000000 */
[----:B------:R-:W-:Y:S01]  /*9920*/  @!P0 IMAD.IADD R6, R6, 0x1, -R43 ;  /* 0x0000000106068824 */ /* 0x000fe200078e0a2b */
[C---:B------:R-:W-:Y:S01]  /*9930*/  ISETP.GT.U32.AND P0, PT, R43.reuse, R4, PT ;  /* 0x000000042b00720c */ /* 0x040fe20003f04070 */
[----:B------:R-:W-:Y:S01]  /*9940*/  @!P2 IMAD.MOV R10, RZ, RZ, -R10 ;  /* 0x000000ffff0aa224 */ /* 0x000fe200078e0a0a */
[----:B------:R-:W-:-:S02]  /*9950*/  ISETP.GT.U32.AND P2, PT, R43, R2, PT ;  /* 0x000000022b00720c */ /* 0x000fc40003f44070 */
[----:B------:R-:W-:Y:S01]  /*9960*/  IABS R28, R40 ;  /* 0x00000028001c7213 */ /* 0x000fe20000000000 */
[----:B------:R-:W-:Y:S04]  /*9970*/  STL [R1+0xa4], R14 ;  /* 0x0000a40e01007387 */ /* 0x000fe80000100800 */
[--C-:B------:R-:W-:Y:S01]  /*9980*/  @!P4 IMAD.IADD R3, R3, 0x1, -R43.reuse ;  /* 0x000000010303c824 */ /* 0x100fe200078e0a2b */
[----:B------:R0:W-:Y:S03]  /*9990*/  STL [R1+0xa0], R10 ;  /* 0x0000a00a01007387 */ /* 0x0001e60000100800 */
[----:B------:R-:W-:Y:S01]  /*99a0*/  @!P0 IMAD.IADD R4, R4, 0x1, -R43 ;  /* 0x0000000104048824 */ /* 0x000fe200078e0a2b */
[----:B------:R1:W-:Y:S01]  /*99b0*/  STL [R1+0x9c], R8 ;  /* 0x00009c0801007387 */ /* 0x0003e20000100800 */
[----:B------:R-:W-:Y:S01]  /*99c0*/  ISETP.GT.U32.AND P0, PT, R43, R3, PT ;  /* 0x000000032b00720c */ /* 0x000fe20003f04070 */
[----:B0-----:R-:W-:-:S04]  /*99d0*/  IMAD.HI.U32 R10, R0, R28, RZ ;  /* 0x0000001c000a7227 */ /* 0x001fc800078e00ff */
[----:B------:R-:W-:Y:S02]  /*99e0*/  IMAD.MOV R10, RZ, RZ, -R10 ;  /* 0x000000ffff0a7224 */ /* 0x000fe400078e0a0a */
[----:B------:R-:W-:Y:S01]  /*99f0*/  @!P2 IMAD.IADD R2, R2, 0x1, -R43 ;  /* 0x000000010202a824 */ /* 0x000fe200078e0a2b */
[----:B------:R-:W-:Y:S01]  /*9a00*/  ISETP.GE.AND P2, PT, R19, RZ, PT ;  /* 0x000000ff1300720c */ /* 0x000fe20003f46270 */
[----:B------:R-:W-:Y:S01]  /*9a10*/  IMAD R28, R43, R10, R28 ;  /* 0x0000000a2b1c7224 */ /* 0x000fe200078e021c */
[----:B---3--:R-:W-:-:S05]  /*9a20*/  IABS R7, R41 ;  /* 0x0000002900077213 */ /* 0x008fca0000000000 */
[----:B------:R-:W-:-:S04]  /*9a30*/  IMAD.HI.U32 R12, R0, R7, RZ ;  /* 0x00000007000c7227 */ /* 0x000fc800078e00ff */
[----:B------:R-:W-:-:S04]  /*9a40*/  IMAD.MOV R12, RZ, RZ, -R12 ;  /* 0x000000ffff0c7224 */ /* 0x000fc800078e0a0c */
[----:B------:R-:W-:-:S05]  /*9a50*/  IMAD R7, R43, R12, R7 ;  /* 0x0000000c2b077224 */ /* 0x000fca00078e0207 */
[----:B------:R-:W-:Y:S01]  /*9a60*/  ISETP.GT.U32.AND P1, PT, R43, R7, PT ;  /* 0x000000072b00720c */ /* 0x000fe20003f24070 */
[----:B------:R-:W-:-:S12]  /*9a70*/  IMAD.HI.U32 R12, R0, R5, RZ ;  /* 0x00000005000c7227 */ /* 0x000fd800078e00ff */
[----:B------:R-:W-:-:S05]  /*9a80*/  @!P1 IMAD.IADD R7, R7, 0x1, -R43 ;  /* 0x0000000107079824 */ /* 0x000fca00078e0a2b */
[C---:B------:R-:W-:Y:S02]  /*9a90*/  ISETP.GT.U32.AND P6, PT, R43.reuse, R7, PT ;  /* 0x000000072b00720c */ /* 0x040fe40003fc4070 */
[----:B------:R-:W-:Y:S01]  /*9aa0*/  ISETP.GT.U32.AND P1, PT, R43, R9, PT ;  /* 0x000000092b00720c */ /* 0x000fe20003f24070 */
[----:B------:R-:W-:Y:S01]  /*9ab0*/  IMAD.MOV R12, RZ, RZ, -R12 ;  /* 0x000000ffff0c7224 */ /* 0x000fe200078e0a0c */
[----:B------:R-:W-:Y:S02]  /*9ac0*/  ISETP.GE.AND P5, PT, R41, RZ, PT ;  /* 0x000000ff2900720c */ /* 0x000fe40003fa6270 */
[----:B------:R-:W-:Y:S01]  /*9ad0*/  IABS R41, R21 ;  /* 0x0000001500297213 */ /* 0x000fe20000000000 */
[----:B------:R-:W-:-:S06]  /*9ae0*/  IMAD R5, R43, R12, R5 ;  /* 0x0000000c2b057224 */ /* 0x000fcc00078e0205 */
[--C-:B------:R-:W-:Y:S01]  /*9af0*/  @!P6 IMAD.IADD R7, R7, 0x1, -R43.reuse ;  /* 0x000000010707e824 */ /* 0x100fe200078e0a2b */
[----:B------:R-:W-:Y:S01]  /*9b00*/  ISETP.GE.AND P6, PT, R18, RZ, PT ;  /* 0x000000ff1200720c */ /* 0x000fe20003fc6270 */
[----:B------:R-:W-:Y:S01]  /*9b10*/  @!P1 IMAD.IADD R9, R9, 0x1, -R43 ;  /* 0x0000000109099824 */ /* 0x000fe200078e0a2b */
[----:B------:R-:W-:Y:S01]  /*9b20*/  ISETP.GT.U32.AND P1, PT, R43, R5, PT ;  /* 0x000000052b00720c */ /* 0x000fe20003f24070 */
[----:B-1----:R-:W-:-:S04]  /*9b30*/  IMAD.HI.U32 R8, R0, R41, RZ ;  /* 0x0000002900087227 */ /* 0x002fc800078e00ff */
[----:B------:R-:W-:-:S04]  /*9b40*/  IMAD.MOV R8, RZ, RZ, -R8 ;  /* 0x000000ffff087224 */ /* 0x000fc800078e0a08 */
[C---:B------:R-:W-:Y:S02]  /*9b50*/  IMAD R41, R43.reuse, R8, R41 ;  /* 0x000000082b297224 */ /* 0x040fe400078e0229 */
[----:B------:R-:W-:Y:S01]  /*9b60*/  @!P6 IMAD.MOV R6, RZ, RZ, -R6 ;  /* 0x000000ffff06e224 */ /* 0x000fe200078e0a06 */
[----:B------:R-:W-:Y:S01]  /*9b70*/  ISETP.GT.U32.AND P6, PT, R43, R28, PT ;  /* 0x0000001c2b00720c */ /* 0x000fe20003fc4070 */
[--C-:B------:R-:W-:Y:S01]  /*9b80*/  @!P0 IMAD.IADD R3, R3, 0x1, -R43.reuse ;  /* 0x0000000103038824 */ /* 0x100fe200078e0a2b */
[----:B------:R-:W-:Y:S01]  /*9b90*/  ISETP.GT.U32.AND P0, PT, R43, R41, PT ;  /* 0x000000292b00720c */ /* 0x000fe20003f04070 */
[----:B------:R-:W-:Y:S01]  /*9ba0*/  @!P1 IMAD.IADD R5, R5, 0x1, -R43 ;  /* 0x0000000105059824 */ /* 0x000fe200078e0a2b */
[----:B------:R-:W-:Y:S01]  /*9bb0*/  ISETP.GE.AND P1, PT, R42, RZ, PT ;  /* 0x000000ff2a00720c */ /* 0x000fe20003f26270 */
[----:B------:R-:W-:Y:S02]  /*9bc0*/  @!P3 IMAD.MOV R9, RZ, RZ, -R9 ;  /* 0x000000ffff09b224 */ /* 0x000fe400078e0a09 */
[----:B------:R-:W-:-:S02]  /*9bd0*/  @!P5 IMAD.MOV R7, RZ, RZ, -R7 ;  /* 0x000000ffff07d224 */ /* 0x000fc400078e0a07 */
[----:B------:R-:W-:Y:S02]  /*9be0*/  IMAD.MOV.U32 R42, RZ, RZ, R48 ;  /* 0x000000ffff2a7224 */ /* 0x000fe400078e0030 */
[----:B------:R-:W-:Y:S02]  /*9bf0*/  IMAD.MOV.U32 R48, RZ, RZ, R44 ;  /* 0x000000ffff307224 */ /* 0x000fe400078e002c */
[----:B------:R-:W-:Y:S01]  /*9c00*/  @!P2 IMAD.MOV R2, RZ, RZ, -R2 ;  /* 0x000000ffff02a224 */ /* 0x000fe200078e0a02 */
[----:B------:R-:W-:Y:S01]  /*9c10*/  STL [R1+0x98], R9 ;  /* 0x0000980901007387 */ /* 0x000fe20000100800 */
[----:B------:R-:W-:Y:S01]  /*9c20*/  IMAD.MOV.U32 R44, RZ, RZ, R52 ;  /* 0x000000ffff2c7224 */ /* 0x000fe200078e0034 */
[----:B------:R-:W-:Y:S02]  /*9c30*/  ISETP.GT.U32.AND P5, PT, R43, R5, PT ;  /* 0x000000052b00720c */ /* 0x000fe40003fa4070 */
[----:B------:R-:W-:Y:S01]  /*9c40*/  IABS R52, R47 ;  /* 0x0000002f00347213 */ /* 0x000fe20000000000 */
[----:B------:R0:W-:Y:S01]  /*9c50*/  STL [R1+0x94], R7 ;  /* 0x0000940701007387 */ /* 0x0001e20000100800 */
[----:B------:R-:W-:Y:S01]  /*9c60*/  @!P6 IMAD.IADD R28, R28, 0x1, -R43 ;  /* 0x000000011c1ce824 */ /* 0x000fe200078e0a2b */
[----:B------:R-:W-:-:S02]  /*9c70*/  ISETP.GE.AND P4, PT, R20, RZ, PT ;  /* 0x000000ff1400720c */ /* 0x000fc40003f86270 */
[----:B------:R1:W-:Y:S04]  /*9c80*/  STL [R1+0x90], R6 ;  /* 0x0000900601007387 */ /* 0x0003e80000100800 */
[----:B------:R2:W-:Y:S01]  /*9c90*/  STL [R1+0x8c], R2 ;  /* 0x00008c0201007387 */ /* 0x0005e20000100800 */
[----:B------:R-:W-:Y:S01]  /*9ca0*/  @!P0 IMAD.IADD R41, R41, 0x1, -R43 ;  /* 0x0000000129298824 */ /* 0x000fe200078e0a2b */
[----:B------:R-:W-:Y:S01]  /*9cb0*/  ISETP.GT.U32.AND P3, PT, R43, R4, PT ;  /* 0x000000042b00720c */ /* 0x000fe20003f64070 */
[----:B0-----:R-:W-:Y:S02]  /*9cc0*/  IMAD.MOV.U32 R7, RZ, RZ, R3 ;  /* 0x000000ffff077224 */ /* 0x001fe400078e0003 */
[----:B-1----:R-:W-:Y:S01]  /*9cd0*/  IMAD.HI.U32 R6, R0, R52, RZ ;  /* 0x0000003400067227 */ /* 0x002fe200078e00ff */
[----:B--2---:R-:W-:-:S03]  /*9ce0*/  IABS R2, R56 ;  /* 0x0000003800027213 */ /* 0x004fc60000000000 */
[----:B------:R-:W-:Y:S01]  /*9cf0*/  IMAD.MOV R6, RZ, RZ, -R6 ;  /* 0x000000ffff067224 */ /* 0x000fe200078e0a06 */
[----:B------:R-:W-:Y:S01]  /*9d00*/  ISETP.GT.U32.AND P0, PT, R43, R28, PT ;  /* 0x0000001c2b00720c */ /* 0x000fe20003f04070 */
[----:B------:R-:W-:Y:S01]  /*9d10*/  IMAD.HI.U32 R3, R0, R2, RZ ;  /* 0x0000000200037227 */ /* 0x000fe200078e00ff */
[----:B------:R-:W-:-:S03]  /*9d20*/  ISETP.GE.AND P6, PT, R47, RZ, PT ;  /* 0x000000ff2f00720c */ /* 0x000fc60003fc6270 */
[----:B------:R-:W-:Y:S02]  /*9d30*/  @!P5 IMAD.IADD R5, R5, 0x1, -R43 ;  /* 0x000000010505d824 */ /* 0x000fe400078e0a2b */
[C---:B------:R-:W-:Y:S02]  /*9d40*/  IMAD R52, R43.reuse, R6, R52 ;  /* 0x000000062b347224 */ /* 0x040fe400078e0234 */
[----:B------:R-:W-:Y:S02]  /*9d50*/  IMAD.MOV R3, RZ, RZ, -R3 ;  /* 0x000000ffff037224 */ /* 0x000fe400078e0a03 */
[----:B------:R-:W-:Y:S01]  /*9d60*/  @!P4 IMAD.MOV R7, RZ, RZ, -R7 ;  /* 0x000000ffff07c224 */ /* 0x000fe200078e0a07 */
[C---:B------:R-:W-:Y:S01]  /*9d70*/  ISETP.GT.U32.AND P4, PT, R43.reuse, R41, PT ;  /* 0x000000292b00720c */ /* 0x040fe20003f84070 */
[----:B------:R-:W-:Y:S01]  /*9d80*/  IMAD.MOV.U32 R47, RZ, RZ, R48 ;  /* 0x000000ffff2f7224 */ /* 0x000fe200078e0030 */
[----:B------:R-:W-:Y:S01]  /*9d90*/  IABS R48, R42 ;  /* 0x0000002a00307213 */ /* 0x000fe20000000000 */
[----:B------:R-:W-:Y:S01]  /*9da0*/  @!P1 IMAD.MOV R5, RZ, RZ, -R5 ;  /* 0x000000ffff059224 */ /* 0x000fe200078e0a05 */
[C---:B------:R-:W-:Y:S01]  /*9db0*/  ISETP.GT.U32.AND P1, PT, R43.reuse, R52, PT ;  /* 0x000000342b00720c */ /* 0x040fe20003f24070 */
[----:B------:R-:W-:Y:S01]  /*9dc0*/  IMAD R2, R43, R3, R2 ;  /* 0x000000032b027224 */ /* 0x000fe200078e0202 */
[----:B------:R-:W-:Y:S01]  /*9dd0*/  ISETP.GE.AND P5, PT, R40, RZ, PT ;  /* 0x000000ff2800720c */ /* 0x000fe20003fa6270 */
[--C-:B------:R-:W-:Y:S01]  /*9de0*/  @!P3 IMAD.IADD R4, R4, 0x1, -R43.reuse ;  /* 0x000000010404b824 */ /* 0x100fe200078e0a2b */
[----:B------:R-:W-:Y:S01]  /*9df0*/  ISETP.GE.AND P3, PT, R21, RZ, PT ;  /* 0x000000ff1500720c */ /* 0x000fe20003f66270 */
[----:B------:R-:W-:Y:S01]  /*9e00*/  @!P0 IMAD.IADD R28, R28, 0x1, -R43 ;  /* 0x000000011c1c8824 */ /* 0x000fe200078e0a2b */
[----:B------:R-:W-:Y:S01]  /*9e10*/  ISETP.GT.U32.AND P0, PT, R43, R2, PT ;  /* 0x000000022b00720c */ /* 0x000fe20003f04070 */
[----:B------:R-:W-:Y:S01]  /*9e20*/  IMAD.HI.U32 R3, R0, R48, RZ ;  /* 0x0000003000037227 */ /* 0x000fe200078e00ff */
[----:B------:R-:W-:-:S03]  /*9e30*/  ISETP.GE.AND P2, PT, R39, RZ, PT ;  /* 0x000000ff2700720c */ /* 0x000fc60003f46270 */
[----:B------:R-:W-:Y:S02]  /*9e40*/  IMAD.MOV R3, RZ, RZ, -R3 ;  /* 0x000000ffff037224 */ /* 0x000fe400078e0a03 */
[--C-:B------:R-:W-:Y:S02]  /*9e50*/  @!P4 IMAD.IADD R41, R41, 0x1, -R43.reuse ;  /* 0x000000012929c824 */ /* 0x100fe400078e0a2b */
[--C-:B------:R-:W-:Y:S02]  /*9e60*/  @!P1 IMAD.IADD R52, R52, 0x1, -R43.reuse ;  /* 0x0000000134349824 */ /* 0x100fe400078e0a2b */
[C---:B------:R-:W-:Y:S01]  /*9e70*/  IMAD R48, R43.reuse, R3, R48 ;  /* 0x000000032b307224 */ /* 0x040fe200078e0230 */
[----:B------:R-:W-:Y:S01]  /*9e80*/  IABS R32, R49 ;  /* 0x0000003100207213 */ /* 0x000fe20000000000 */
[----:B------:R-:W-:Y:S01]  /*9e90*/  @!P5 IMAD.MOV R28, RZ, RZ, -R28 ;  /* 0x000000ffff1cd224 */ /* 0x000fe200078e0a1c */
[----:B------:R-:W-:Y:S01]  /*9ea0*/  ISETP.GT.U32.AND P5, PT, R43, R52, PT ;  /* 0x000000342b00720c */ /* 0x000fe20003fa4070 */
[----:B------:R-:W-:-:S02]  /*9eb0*/  @!P0 IMAD.IADD R2, R2, 0x1, -R43 ;  /* 0x0000000102028824 */ /* 0x000fc400078e0a2b */
[----:B------:R-:W-:Y:S01]  /*9ec0*/  @!P3 IMAD.MOV R41, RZ, RZ, -R41 ;  /* 0x000000ffff29b224 */ /* 0x000fe200078e0a29 */
[C---:B------:R-:W-:Y:S01]  /*9ed0*/  ISETP.GT.U32.AND P3, PT, R43.reuse, R48, PT ;  /* 0x000000302b00720c */ /* 0x040fe20003f64070 */
[----:B------:R-:W-:Y:S01]  /*9ee0*/  IMAD.HI.U32 R3, R0, R32, RZ ;  /* 0x0000002000037227 */ /* 0x000fe200078e00ff */
[----:B------:R-:W-:-:S03]  /*9ef0*/  ISETP.GT.U32.AND P0, PT, R43, R2, PT ;  /* 0x000000022b00720c */ /* 0x000fc60003f04070 */
[----:B------:R-:W-:Y:S01]  /*9f00*/  @!P2 IMAD.MOV R4, RZ, RZ, -R4 ;  /* 0x000000ffff04a224 */ /* 0x000fe200078e0a04 */
[----:B------:R-:W-:Y:S01]  /*9f10*/  ISETP.GE.AND P2, PT, R56, RZ, PT ;  /* 0x000000ff3800720c */ /* 0x000fe20003f46270 */
[----:B------:R-:W-:Y:S01]  /*9f20*/  IMAD.MOV R3, RZ, RZ, -R3 ;  /* 0x000000ffff037224 */ /* 0x000fe200078e0a03 */
[----:B------:R-:W-:Y:S01]  /*9f30*/  IABS R21, R47 ;  /* 0x0000002f00157213 */ /* 0x000fe20000000000 */
[--C-:B------:R-:W-:Y:S02]  /*9f40*/  @!P5 IMAD.IADD R52, R52, 0x1, -R43.reuse ;  /* 0x000000013434d824 */ /* 0x100fe400078e0a2b */
[C---:B------:R-:W-:Y:S02]  /*9f50*/  IMAD R32, R43.reuse, R3, R32 ;  /* 0x000000032b207224 */ /* 0x040fe400078e0220 */
[--C-:B------:R-:W-:Y:S01]  /*9f60*/  @!P3 IMAD.IADD R48, R48, 0x1, -R43.reuse ;  /* 0x000000013030b824 */ /* 0x100fe200078e0a2b */
[----:B------:R-:W-:Y:S01]  /*9f70*/  STL [R1+0x88], R7 ;  /* 0x0000880701007387 */ /* 0x000fe20000100800 */
[----:B------:R-:W-:Y:S01]  /*9f80*/  @!P0 IMAD.IADD R2, R2, 0x1, -R43 ;  /* 0x0000000102028824 */ /* 0x000fe200078e0a2b */
[C---:B------:R-:W-:Y:S01]  /*9f90*/  ISETP.GT.U32.AND P0, PT, R43.reuse, R32, PT ;  /* 0x000000202b00720c */ /* 0x040fe20003f04070 */
[----:B------:R-:W-:Y:S01]  /*9fa0*/  @!P6 IMAD.MOV R52, RZ, RZ, -R52 ;  /* 0x000000ffff34e224 */ /* 0x000fe200078e0a34 */
[----:B------:R0:W-:Y:S01]  /*9fb0*/  STL [R1+0x84], R5 ;  /* 0x0000840501007387 */ /* 0x0001e20000100800 */
[----:B------:R-:W-:Y:S01]  /*9fc0*/  ISETP.GT.U32.AND P6, PT, R43, R48, PT ;  /* 0x000000302b00720c */ /* 0x000fe20003fc4070 */
[----:B------:R-:W-:-:S02]  /*9fd0*/  @!P2 IMAD.MOV R2, RZ, RZ, -R2 ;  /* 0x000000ffff02a224 */ /* 0x000fc400078e0a02 */
[----:B------:R1:W-:Y:S01]  /*9fe0*/  STL [R1+0x80], R4 ;  /* 0x0000800401007387 */ /* 0x0003e20000100800 */
[----:B0-----:R-:W-:-:S03]  /*9ff0*/  IMAD.HI.U32 R5, R0, R21, RZ ;  /* 0x0000001500057227 */ /* 0x001fc600078e00ff */
[----:B------:R-:W-:Y:S01]  /*a000*/  STL [R1+0x3874], R28 ;  /* 0x0038741c01007387 */ /* 0x000fe20000100800 */
[----:B------:R-:W-:-:S03]  /*a010*/  IMAD.MOV R5, RZ, RZ, -R5 ;  /* 0x000000ffff057224 */ /* 0x000fc600078e0a05 */
[----:B------:R-:W-:Y:S04]  /*a020*/  STL [R1+0x3878], R41 ;  /* 0x0038782901007387 */ /* 0x000fe80000100800 */
[----:B------:R-:W-:Y:S01]  /*a030*/  STL [R1+0x387c], R52 ;  /* 0x00387c3401007387 */ /* 0x000fe20000100800 */
[----:B------:R-:W-:-:S03]  /*a040*/  IMAD R21, R43, R5, R21 ;  /* 0x000000052b157224 */ /* 0x000fc600078e0215 */
[----:B------:R-:W-:Y:S01]  /*a050*/  STL [R1+0x3880], R2 ;  /* 0x0038800201007387 */ /* 0x000fe20000100800 */
[----:B------:R-:W-:-:S03]  /*a060*/  ISETP.GE.AND P1, PT, R49, RZ, PT ;  /* 0x000000ff3100720c */ /* 0x000fc60003f26270 */
[----:B------:R-:W2:Y:S01]  /*a070*/  LDL.LU R56, [R1+0x20c] ;  /* 0x00020c0001387983 */ /* 0x000ea20000300800 */
[----:B------:R-:W-:Y:S01]  /*a080*/  IABS R49, R45 ;  /* 0x0000002d00317213 */ /* 0x000fe20000000000 */
[--C-:B------:R-:W-:Y:S01]  /*a090*/  @!P0 IMAD.IADD R32, R32, 0x1, -R43.reuse ;  /* 0x0000000120208824 */ /* 0x100fe200078e0a2b */
[----:B------:R-:W-:Y:S01]  /*a0a0*/  ISETP.GE.AND P2, PT, R45, RZ, PT ;  /* 0x000000ff2d00720c */ /* 0x000fe20003f46270 */
[----:B------:R-:W-:Y:S01]  /*a0b0*/  @!P6 IMAD.IADD R48, R48, 0x1, -R43 ;  /* 0x000000013030e824 */ /* 0x000fe200078e0a2b */
[----:B------:R-:W3:Y:S01]  /*a0c0*/  LDL.LU R45, [R1+0x214] ;  /* 0x00021400012d7983 */ /* 0x000ee20000300800 */
[C---:B------:R-:W-:Y:S02]  /*a0d0*/  ISETP.GT.U32.AND P6, PT, R43.reuse, R21, PT ;  /* 0x000000152b00720c */ /* 0x040fe40003fc4070 */
[----:B------:R-:W-:Y:S02]  /*a0e0*/  ISETP.GT.U32.AND P0, PT, R43, R32, PT ;  /* 0x000000202b00720c */ /* 0x000fe40003f04070 */
[----:B------:R-:W-:-:S09]  /*a0f0*/  ISETP.GE.AND P4, PT, R42, RZ, PT ;  /* 0x000000ff2a00720c */ /* 0x000fd20003f86270 */
[--C-:B------:R-:W-:Y:S02]  /*a100*/  @!P6 IMAD.IADD R21, R21, 0x1, -R43.reuse ;  /* 0x000000011515e824 */ /* 0x100fe400078e0a2b */
[----:B------:R-:W-:-:S03]  /*a110*/  @!P0 IMAD.IADD R32, R32, 0x1, -R43 ;  /* 0x0000000120208824 */ /* 0x000fc600078e0a2b */
[----:B------:R-:W-:Y:S01]  /*a120*/  ISETP.GT.U32.AND P6, PT, R43, R21, PT ;  /* 0x000000152b00720c */ /* 0x000fe20003fc4070 */
[----:B------:R-:W-:Y:S01]  /*a130*/  @!P4 IMAD.MOV R48, RZ, RZ, -R48 ;  /* 0x000000ffff30c224 */ /* 0x000fe200078e0a30 */
[----:B------:R-:W-:Y:S01]  /*a140*/  ISETP.GE.AND P5, PT, R47, RZ, PT ;  /* 0x000000ff2f00720c */ /* 0x000fe20003fa6270 */
[----:B------:R-:W-:Y:S01]  /*a150*/  @!P1 IMAD.MOV R32, RZ, RZ, -R32 ;  /* 0x000000ffff209224 */ /* 0x000fe200078e0a20 */
[----:B------:R-:W-:Y:S02]  /*a160*/  IABS R11, R44 ;  /* 0x0000002c000b7213 */ /* 0x000fe40000000000 */
[----:B------:R-:W-:Y:S01]  /*a170*/  STL [R1+0x3884], R48 ;  /* 0x0038843001007387 */ /* 0x000fe20000100800 */
[----:B------:R-:W-:Y:S02]  /*a180*/  IABS R50, R53 ;  /* 0x0000003500327213 */ /* 0x000fe40000000000 */
[----:B------:R-:W-:Y:S01]  /*a190*/  ISETP.GE.AND P1, PT, R53, RZ, PT ;  /* 0x000000ff3500720c */ /* 0x000fe20003f26270 */
[----:B------:R0:W-:Y:S04]  /*a1a0*/  STL [R1+0x3888], R32 ;  /* 0x0038882001007387 */ /* 0x0001e80000100800 */
[----:B------:R-:W4:Y:S01]  /*a1b0*/  LDL.LU R53, [R1+0x218] ;  /* 0x0002180001357983 */ /* 0x000f220000300800 */
[----:B-1----:R-:W-:-:S04]  /*a1c0*/  IMAD.HI.U32 R4, R0, R11, RZ ;  /* 0x0000000b00047227 */ /* 0x002fc800078e00ff */
[----:B------:R-:W-:Y:S02]  /*a1d0*/  @!P6 IMAD.IADD R21, R21, 0x1, -R43 ;  /* 0x000000011515e824 */ /* 0x000fe400078e0a2b */
[----:B------:R-:W-:Y:S02]  /*a1e0*/  IMAD.MOV R4, RZ, RZ, -R4 ;  /* 0x000000ffff047224 */ /* 0x000fe400078e0a04 */
[----:B------:R-:W-:Y:S01]  /*a1f0*/  @!P5 IMAD.MOV R21, RZ, RZ, -R21 ;  /* 0x000000ffff15d224 */ /* 0x000fe200078e0a15 */
[----:B------:R-:W-:Y:S01]  /*a200*/  ISETP.GE.AND P3, PT, R44, RZ, PT ;  /* 0x000000ff2c00720c */ /* 0x000fe20003f66270 */
[----:B------:R-:W-:Y:S01]  /*a210*/  IMAD R11, R43, R4, R11 ;  /* 0x000000042b0b7224 */ /* 0x000fe200078e020b */
[----:B------:R-:W-:Y:S02]  /*a220*/  IABS R44, R54 ;  /* 0x00000036002c7213 */ /* 0x000fe40000000000 */
[----:B------:R-:W-:Y:S01]  /*a230*/  STL [R1+0x388c], R21 ;  /* 0x00388c1501007387 */ /* 0x000fe20000100800 */
[----:B------:R-:W-:-:S03]  /*a240*/  ISETP.GE.AND P5, PT, R54, RZ, PT ;  /* 0x000000ff3600720c */ /* 0x000fc60003fa6270 */
[----:B------:R-:W4:Y:S01]  /*a250*/  LDL.LU R54, [R1+0x21c] ;  /* 0x00021c0001367983 */ /* 0x000f220000300800 */
[----:B------:R-:W-:Y:S01]  /*a260*/  ISETP.GT.U32.AND P4, PT, R43, R11, PT ;  /* 0x0000000b2b00720c */ /* 0x000fe20003f84070 */
[----:B------:R-:W-:-:S12]  /*a270*/  IMAD.HI.U32 R4, R0, R44, RZ ;  /* 0x0000002c00047227 */ /* 0x000fd800078e00ff */
[----:B------:R-:W-:-:S05]  /*a280*/  @!P4 IMAD.IADD R11, R11, 0x1, -R43 ;  /* 0x000000010b0bc824 */ /* 0x000fca00078e0a2b */
[----:B------:R-:W-:Y:S01]  /*a290*/  ISETP.GT.U32.AND P4, PT, R43, R11, PT ;  /* 0x0000000b2b00720c */ /* 0x000fe20003f84070 */
[----:B------:R-:W-:-:S04]  /*a2a0*/  IMAD.MOV R4, RZ, RZ, -R4 ;  /* 0x000000ffff047224 */ /* 0x000fc800078e0a04 */
[----:B------:R-:W-:Y:S02]  /*a2b0*/  IMAD R44, R43, R4, R44 ;  /* 0x000000042b2c7224 */ /* 0x000fe400078e022c */
[----:B------:R-:W-:-:S06]  /*a2c0*/  IMAD.HI.U32 R3, R0, R49, RZ ;  /* 0x0000003100037227 */ /* 0x000fcc00078e00ff */
[----:B------:R-:W-:Y:S01]  /*a2d0*/  @!P4 IMAD.IADD R11, R11, 0x1, -R43 ;  /* 0x000000010b0bc824 */ /* 0x000fe200078e0a2b */
[C---:B------:R-:W-:Y:S01]  /*a2e0*/  ISETP.GT.U32.AND P4, PT, R43.reuse, R44, PT ;  /* 0x0000002c2b00720c */ /* 0x040fe20003f84070 */
[----:B------:R-:W-:Y:S02]  /*a2f0*/  IMAD.MOV R3, RZ, RZ, -R3 ;  /* 0x000000ffff037224 */ /* 0x000fe400078e0a03 */
[----:B------:R-:W-:Y:S02]  /*a300*/  IMAD.MOV.U32 R42, RZ, RZ, R46 ;  /* 0x000000ffff2a7224 */ /* 0x000fe400078e002e */
[----:B------:R-:W-:Y:S01]  /*a310*/  IMAD R49, R43, R3, R49 ;  /* 0x000000032b317224 */ /* 0x000fe200078e0231 */
[----:B------:R-:W-:Y:S01]  /*a320*/  IABS R3, R55 ;  /* 0x0000003700037213 */ /* 0x000fe20000000000 */
[----:B------:R-:W4:Y:S06]  /*a330*/  LDL.LU R46, [R1+0x220] ;  /* 0x00022000012e7983 */ /* 0x000f2c0000300800 */
[----:B------:R-:W-:Y:S01]  /*a340*/  @!P4 IMAD.IADD R44, R44, 0x1, -R43 ;  /* 0x000000012c2cc824 */ /* 0x000fe200078e0a2b */
[----:B------:R-:W-:-:S02]  /*a350*/  ISETP.GE.AND P4, PT, R55, RZ, PT ;  /* 0x000000ff3700720c */ /* 0x000fc40003f86270 */
[----:B------:R-:W4:Y:S01]  /*a360*/  LDL.LU R55, [R1+0x224] ;  /* 0x0002240001377983 */ /* 0x000f220000300800 */
[----:B------:R-:W-:Y:S01]  /*a370*/  ISETP.GT.U32.AND P0, PT, R43, R49, PT ;  /* 0x000000312b00720c */ /* 0x000fe20003f04070 */
[----:B------:R-:W-:Y:S01]  /*a380*/  IMAD.HI.U32 R5, R0, R50, RZ ;  /* 0x0000003200057227 */ /* 0x000fe200078e00ff */
[----:B------:R-:W-:Y:S01]  /*a390*/  IABS R6, R42 ;  /* 0x0000002a00067213 */ /* 0x000fe20000000000 */
[----:B------:R-:W4:Y:S02]  /*a3a0*/  LDL.LU R47, [R1+0x228] ;  /* 0x00022800012f7983 */ /* 0x000f240000300800 */
[----:B------:R-:W-:-:S08]  /*a3b0*/  IMAD.MOV R5, RZ, RZ, -R5 ;  /* 0x000000ffff057224 */ /* 0x000fd000078e0a05 */
[----:B------:R-:W-:Y:S02]  /*a3c0*/  @!P0 IMAD.IADD R49, R49, 0x1, -R43 ;  /* 0x0000000131318824 */ /* 0x000fe400078e0a2b */
[C---:B------:R-:W-:Y:S02]  /*a3d0*/  IMAD R50, R43.reuse, R5, R50 ;  /* 0x000000052b327224 */ /* 0x040fe400078e0232 */
[----:B------:R-:W-:Y:S01]  /*a3e0*/  IMAD.HI.U32 R5, R0, R3, RZ ;  /* 0x0000000300057227 */ /* 0x000fe200078e00ff */
[C---:B------:R-:W-:Y:S02]  /*a3f0*/  ISETP.GT.U32.AND P0, PT, R43.reuse, R49, PT ;  /* 0x000000312b00720c */ /* 0x040fe40003f04070 */
[----:B------:R-:W-:Y:S01]  /*a400*/  ISETP.GT.U32.AND P6, PT, R43, R50, PT ;  /* 0x000000322b00720c */ /* 0x000fe20003fc4070 */
[----:B------:R-:W-:-:S04]  /*a410*/  IMAD.MOV R5, RZ, RZ, -R5 ;  /* 0x000000ffff057224 */ /* 0x000fc800078e0a05 */
[----:B------:R-:W-:-:S06]  /*a420*/  IMAD R3, R43, R5, R3 ;  /* 0x000000052b037224 */ /* 0x000fcc00078e0203 */
[--C-:B------:R-:W-:Y:S01]  /*a430*/  @!P0 IMAD.IADD R49, R49, 0x1, -R43.reuse ;  /* 0x0000000131318824 */ /* 0x100fe200078e0a2b */
[----:B------:R-:W-:Y:S01]  /*a440*/  ISETP.GT.U32.AND P0, PT, R43, R3, PT ;  /* 0x000000032b00720c */ /* 0x000fe20003f04070 */
[----:B------:R-:W-:-:S05]  /*a450*/  @!P6 IMAD.IADD R50, R50, 0x1, -R43 ;  /* 0x000000013232e824 */ /* 0x000fca00078e0a2b */
[----:B------:R-:W-:Y:S01]  /*a460*/  ISETP.GT.U32.AND P6, PT, R43, R50, PT ;  /* 0x000000322b00720c */ /* 0x000fe20003fc4070 */
[----:B------:R-:W-:-:S06]  /*a470*/  IMAD.HI.U32 R7, R0, R6, RZ ;  /* 0x0000000600077227 */ /* 0x000fcc00078e00ff */
[----:B------:R-:W-:Y:S01]  /*a480*/  @!P0 IMAD.IADD R3, R3, 0x1, -R43 ;  /* 0x0000000103038824 */ /* 0x000fe200078e0a2b */
[----:B------:R-:W-:Y:S01]  /*a490*/  ISETP.GT.U32.AND P0, PT, R43, R44, PT ;  /* 0x0000002c2b00720c */ /* 0x000fe20003f04070 */
[----:B------:R-:W-:-:S04]  /*a4a0*/  IMAD.MOV R7, RZ, RZ, -R7 ;  /* 0x000000ffff077224 */ /* 0x000fc800078e0a07 */
[C---:B------:R-:W-:Y:S02]  /*a4b0*/  IMAD R6, R43.reuse, R7, R6 ;  /* 0x000000072b067224 */ /* 0x040fe400078e0206 */
[----:B------:R-:W-:Y:S02]  /*a4c0*/  @!P6 IMAD.IADD R50, R50, 0x1, -R43 ;  /* 0x000000013232e824 */ /* 0x000fe400078e0a2b */
[----:B------:R-:W-:Y:S01]  /*a4d0*/  @!P2 IMAD.MOV R49, RZ, RZ, -R49 ;  /* 0x000000ffff31a224 */ /* 0x000fe200078e0a31 */
[----:B------:R-:W-:-:S03]  /*a4e0*/  ISETP.GT.U32.AND P2, PT, R43, R6, PT ;  /* 0x000000062b00720c */ /* 0x000fc60003f44070 */
[----:B------:R-:W-:Y:S02]  /*a4f0*/  @!P0 IMAD.IADD R44, R44, 0x1, -R43 ;  /* 0x000000012c2c8824 */ /* 0x000fe400078e0a2b */
[----:B------:R-:W-:Y:S02]  /*a500*/  @!P3 IMAD.MOV R11, RZ, RZ, -R11 ;  /* 0x000000ffff0bb224 */ /* 0x000fe400078e0a0b */
[----:B------:R-:W-:-:S06]  /*a510*/  @!P1 IMAD.MOV R50, RZ, RZ, -R50 ;  /* 0x000000ffff329224 */ /* 0x000fcc00078e0a32 */
[----:B------:R-:W-:Y:S01]  /*a520*/  @!P2 IMAD.IADD R6, R6, 0x1, -R43 ;  /* 0x000000010606a824 */ /* 0x000fe200078e0a2b */
[----:B------:R-:W-:Y:S04]  /*a530*/  STL [R1+0x3890], R11 ;  /* 0x0038900b01007387 */ /* 0x000fe80000100800 */
[----:B------:R-:W-:Y:S01]  /*a540*/  STL [R1+0x3894], R49 ;  /* 0x0038943101007387 */ /* 0x000fe20000100800 */
[----:B------:R-:W-:-:S03]  /*a550*/  @!P5 IMAD.MOV R44, RZ, RZ, -R44 ;  /* 0x000000ffff2cd224 */ /* 0x000fc600078e0a2c */
[----:B------:R-:W-:Y:S01]  /*a560*/  STL [R1+0x3898], R50 ;  /* 0x0038983201007387 */ /* 0x000fe20000100800 */
[C---:B------:R-:W-:Y:S02]  /*a570*/  ISETP.GT.U32.AND P5, PT, R43.reuse, R6, PT ;  /* 0x000000062b00720c */ /* 0x040fe40003fa4070 */
[----:B------:R-:W-:-:S11]  /*a580*/  ISETP.GT.U32.AND P3, PT, R43, R3, PT ;  /* 0x000000032b00720c */ /* 0x000fd60003f64070 */
[--C-:B------:R-:W-:Y:S02]  /*a590*/  @!P5 IMAD.IADD R6, R6, 0x1, -R43.reuse ;  /* 0x000000010606d824 */ /* 0x100fe400078e0a2b */
[----:B------:R-:W-:Y:S01]  /*a5a0*/  @!P3 IMAD.IADD R3, R3, 0x1, -R43 ;  /* 0x000000010303b824 */ /* 0x000fe200078e0a2b */
[----:B------:R-:W-:-:S03]  /*a5b0*/  ISETP.GE.AND P3, PT, R42, RZ, PT ;  /* 0x000000ff2a00720c */ /* 0x000fc60003f66270 */
[----:B------:R-:W-:Y:S01]  /*a5c0*/  @!P4 IMAD.MOV R3, RZ, RZ, -R3 ;  /* 0x000000ffff03c224 */ /* 0x000fe200078e0a03 */
[----:B--2---:R-:W-:Y:S02]  /*a5d0*/  IABS R17, R56 ;  /* 0x0000003800117213 */ /* 0x004fe40000000000 */
[----:B---3--:R-:W-:-:S03]  /*a5e0*/  IABS R4, R45 ;  /* 0x0000002d00047213 */ /* 0x008fc60000000000 */
[----:B------:R-:W-:-:S04]  /*a5f0*/  IMAD.HI.U32 R8, R0, R17, RZ ;  /* 0x0000001100087227 */ /* 0x000fc800078e00ff */
[----:B------:R-:W-:Y:S02]  /*a600*/  IMAD.MOV R8, RZ, RZ, -R8 ;  /* 0x000000ffff087224 */ /* 0x000fe400078e0a08 */
[----:B------:R-:W-:-:S04]  /*a610*/  IMAD.HI.U32 R5, R0, R4, RZ ;  /* 0x0000000400057227 */ /* 0x000fc800078e00ff */
[----:B------:R-:W-:Y:S02]  /*a620*/  IMAD R17, R43, R8, R17 ;  /* 0x000000082b117224 */ /* 0x000fe400078e0211 */
[----:B------:R-:W-:-:S03]  /*a630*/  IMAD.MOV R5, RZ, RZ, -R5 ;  /* 0x000000ffff057224 */ /* 0x000fc600078e0a05 */
[C---:B------:R-:W-:Y:S01]  /*a640*/  ISETP.GT.U32.AND P6, PT, R43.reuse, R17, PT ;  /* 0x000000112b00720c */ /* 0x040fe20003fc4070 */
[----:B------:R-:W-:-:S05]  /*a650*/  IMAD R4, R43, R5, R4 ;  /* 0x000000052b047224 */ /* 0x000fca00078e0204 */
[----:B------:R-:W-:-:S07]  /*a660*/  ISETP.GT.U32.AND P0, PT, R43, R4, PT ;  /* 0x000000042b00720c */ /* 0x000fce0003f04070 */
[----:B------:R-:W-:Y:S01]  /*a670*/  @!P6 IMAD.IADD R17, R17, 0x1, -R43 ;  /* 0x000000011111e824 */ /* 0x000fe200078e0a2b */
[----:B----4-:R-:W-:-:S04]  /*a680*/  IABS R7, R53 ;  /* 0x0000003500077213 */ /* 0x010fc80000000000 */
[----:B------:R-:W-:Y:S01]  /*a690*/  ISETP.GT.U32.AND P2, PT, R43, R17, PT ;  /* 0x000000112b00720c */ /* 0x000fe20003f44070 */
[----:B------:R-:W-:Y:S02]  /*a6a0*/  @!P0 IMAD.IADD R4, R4, 0x1, -R43 ;  /* 0x0000000104048824 */ /* 0x000fe400078e0a2b */
[----:B------:R-:W-:-:S03]  /*a6b0*/  IMAD.HI.U32 R5, R0, R7, RZ ;  /* 0x0000000700057227 */ /* 0x000fc600078e00ff */
[----:B------:R-:W-:Y:S01]  /*a6c0*/  ISETP.GT.U32.AND P0, PT, R43, R4, PT ;  /* 0x000000042b00720c */ /* 0x000fe20003f04070 */
[----:B------:R-:W-:Y:S01]  /*a6d0*/  IMAD.MOV R5, RZ, RZ, -R5 ;  /* 0x000000ffff057224 */ /* 0x000fe200078e0a05 */
[----:B------:R-:W-:Y:S02]  /*a6e0*/  ISETP.GE.AND P6, PT, R45, RZ, PT ;  /* 0x000000ff2d00720c */ /* 0x000fe40003fc6270 */
[----:B------:R-:W2:Y:S01]  /*a6f0*/  LDL.LU R45, [R1+0x22c] ;  /* 0x00022c00012d7983 */ /* 0x000ea20000300800 */
[----:B------:R-:W-:Y:S02]  /*a700*/  IMAD R7, R43, R5, R7 ;  /* 0x000000052b077224 */ /* 0x000fe400078e0207 */
[----:B------:R-:W-:Y:S01]  /*a710*/  @!P2 IMAD.IADD R17, R17, 0x1, -R43 ;  /* 0x000000011111a824 */ /* 0x000fe200078e0a2b */
[----:B------:R-:W-:Y:S02]  /*a720*/  IABS R9, R54 ;  /* 0x0000003600097213 */ /* 0x000fe40000000000 */
[----:B------:R-:W-:-:S03]  /*a730*/  ISETP.GT.U32.AND P2, PT, R43, R7, PT ;  /* 0x000000072b00720c */ /* 0x000fc60003f44070 */
[----:B------:R-:W-:Y:S01]  /*a740*/  IMAD.HI.U32 R5, R0, R9, RZ ;  /* 0x0000000900057227 */ /* 0x000fe200078e00ff */
[----:B------:R-:W-:Y:S03]  /*a750*/  STL [R1+0x389c], R44 ;  /* 0x00389c2c01007387 */ /* 0x000fe60000100800 */
[----:B------:R-:W-:Y:S01]  /*a760*/  @!P0 IMAD.IADD R4, R4, 0x1, -R43 ;  /* 0x0000000104048824 */ /* 0x000fe200078e0a2b */
[----:B------:R-:W-:Y:S01]  /*a770*/  ISETP.GE.AND P0, PT, R53, RZ, PT ;  /* 0x000000ff3500720c */ /* 0x000fe20003f06270 */
[----:B------:R-:W-:Y:S01]  /*a780*/  IMAD.MOV R5, RZ, RZ, -R5 ;  /* 0x000000ffff057224 */ /* 0x000fe200078e0a05 */
[----:B------:R-:W3:Y:S03]  /*a790*/  LDL.LU R53, [R1+0x230] ;  /* 0x0002300001357983 */ /* 0x000ee60000300800 */
[----:B------:R-:W-:-:S02]  /*a7a0*/  IMAD R9, R43, R5, R9 ;  /* 0x000000052b097224 */ /* 0x000fc400078e0209 */
[----:B------:R-:W-:Y:S01]  /*a7b0*/  @!P2 IMAD.IADD R7, R7, 0x1, -R43 ;  /* 0x000000010707a824 */ /* 0x000fe200078e0a2b */
[----:B------:R-:W-:Y:S02]  /*a7c0*/  ISETP.GE.AND P2, PT, R54, RZ, PT ;  /* 0x000000ff3600720c */ /* 0x000fe40003f46270 */
[C---:B------:R-:W-:Y:S01]  /*a7d0*/  ISETP.GT.U32.AND P5, PT, R43.reuse, R9, PT ;  /* 0x000000092b00720c */ /* 0x040fe20003fa4070 */
[----:B------:R-:W4:Y:S01]  /*a7e0*/  LDL.LU R54, [R1+0x234] ;  /* 0x0002340001367983 */ /* 0x000f220000300800 */
[----:B------:R-:W-:Y:S02]  /*a7f0*/  ISETP.GE.AND P1, PT, R56, RZ, PT ;  /* 0x000000ff3800720c */ /* 0x000fe40003f26270 */
[----:B------:R-:W-:-:S09]  /*a800*/  ISETP.GT.U32.AND P4, PT, R43, R7, PT ;  /* 0x000000072b00720c */ /* 0x000fd20003f84070 */
[----:B------:R-:W-:-:S05]  /*a810*/  @!P5 IMAD.IADD R9, R9, 0x1, -R43 ;  /* 0x000000010909d824 */ /* 0x000fca00078e0a2b */
[----:B------:R-:W-:Y:S01]  /*a820*/  ISETP.GT.U32.AND P5, PT, R43, R9, PT ;  /* 0x000000092b00720c */ /* 0x000fe20003fa4070 */
[----:B------:R-:W-:Y:S02]  /*a830*/  @!P1 IMAD.MOV R17, RZ, RZ, -R17 ;  /* 0x000000ffff119224 */ /* 0x000fe400078e0a11 */
[----:B------:R-:W-:Y:S02]  /*a840*/  @!P3 IMAD.MOV R6, RZ, RZ, -R6 ;  /* 0x000000ffff06b224 */ /* 0x000fe400078e0a06 */
[----:B------:R-:W-:Y:S01]  /*a850*/  @!P6 IMAD.MOV R4, RZ, RZ, -R4 ;  /* 0x000000ffff04e224 */ /* 0x000fe200078e0a04 */
[----:B------:R-:W-:Y:S01]  /*a860*/  STL [R1+0x38a0], R3 ;  /* 0x0038a00301007387 */ /* 0x000fe20000100800 */
[----:B------:R-:W-:Y:S01]  /*a870*/  @!P4 IMAD.IADD R7, R7, 0x1, -R43 ;  /* 0x000000010707c824 */ /* 0x000fe200078e0a2b */
[----:B------:R-:W-:Y:S02]  /*a880*/  IABS R12, R46 ;  /* 0x0000002e000c7213 */ /* 0x000fe40000000000 */
[----:B------:R-:W-:Y:S01]  /*a890*/  STL [R1+0x38a4], R17 ;  /* 0x0038a41101007387 */ /* 0x000fe20000100800 */
[----:B------:R-:W-:-:S02]  /*a8a0*/  ISETP.GE.AND P4, PT, R46, RZ, PT ;  /* 0x000000ff2e00720c */ /* 0x000fc40003f86270 */
[----:B------:R-:W-:Y:S01]  /*a8b0*/  @!P5 IMAD.IADD R9, R9, 0x1, -R43 ;  /* 0x000000010909d824 */ /* 0x000fe200078e0a2b */
[----:B------:R-:W-:Y:S01]  /*a8c0*/  STL [R1+0x38a8], R6 ;  /* 0x0038a80601007387 */ /* 0x000fe20000100800 */
[----:B------:R-:W-:Y:S02]  /*a8d0*/  IABS R14, R55 ;  /* 0x00000037000e7213 */ /* 0x000fe40000000000 */
[----:B------:R-:W-:Y:S01]  /*a8e0*/  ISETP.GE.AND P5, PT, R55, RZ, PT ;  /* 0x000000ff3700720c */ /* 0x000fe20003fa6270 */
[----:B------:R1:W-:Y:S04]  /*a8f0*/  STL [R1+0x38ac], R4 ;  /* 0x0038ac0401007387 */ /* 0x0003e80000100800 */
[----:B------:R-:W4:Y:S04]  /*a900*/  LDL.LU R46, [R1+0x238] ;  /* 0x00023800012e7983 */ /* 0x000f280000300800 */
[----:B------:R-:W4:Y:S01]  /*a910*/  LDL.LU R55, [R1+0x23c] ;  /* 0x00023c0001377983 */ /* 0x000f220000300800 */
[----:B------:R-:W-:-:S04]  /*a920*/  IMAD.HI.U32 R10, R0, R12, RZ ;  /* 0x0000000c000a7227 */ /* 0x000fc800078e00ff */
[----:B------:R-:W-:-:S04]  /*a930*/  IMAD.HI.U32 R8, R0, R14, RZ ;  /* 0x0000000e00087227 */ /* 0x000fc800078e00ff */
[----:B------:R-:W-:Y:S02]  /*a940*/  IMAD.MOV R10, RZ, RZ, -R10 ;  /* 0x000000ffff0a7224 */ /* 0x000fe400078e0a0a */
[----:B------:R-:W-:Y:S02]  /*a950*/  IMAD.MOV R8, RZ, RZ, -R8 ;  /* 0x000000ffff087224 */ /* 0x000fe400078e0a08 */
[C---:B------:R-:W-:Y:S02]  /*a960*/  IMAD R12, R43.reuse, R10, R12 ;  /* 0x0000000a2b0c7224 */ /* 0x040fe400078e020c */
[----:B------:R-:W-:-:S03]  /*a970*/  IMAD R14, R43, R8, R14 ;  /* 0x000000082b0e7224 */ /* 0x000fc600078e020e */
[C---:B------:R-:W-:Y:S02]  /*a980*/  ISETP.GT.U32.AND P1, PT, R43.reuse, R12, PT ;  /* 0x0000000c2b00720c */ /* 0x040fe40003f24070 */
[----:B------:R-:W-:Y:S02]  /*a990*/  ISETP.GT.U32.AND P3, PT, R43, R14, PT ;  /* 0x0000000e2b00720c */ /* 0x000fe40003f64070 */
[----:B------:R-:W-:-:S09]  /*a9a0*/  IABS R18, R47 ;  /* 0x0000002f00127213 */ /* 0x000fd20000000000 */
[--C-:B------:R-:W-:Y:S02]  /*a9b0*/  @!P1 IMAD.IADD R12, R12, 0x1, -R43.reuse ;  /* 0x000000010c0c9824 */ /* 0x100fe400078e0a2b */
[----:B------:R-:W-:-:S03]  /*a9c0*/  @!P3 IMAD.IADD R14, R14, 0x1, -R43 ;  /* 0x000000010e0eb824 */ /* 0x000fc600078e0a2b */
[----:B------:R-:W-:Y:S01]  /*a9d0*/  ISETP.GT.U32.AND P3, PT, R43, R12, PT ;  /* 0x0000000c2b00720c */ /* 0x000fe20003f64070 */
[----:B------:R-:W-:Y:S01]  /*a9e0*/  IMAD.HI.U32 R5, R0, R18, RZ ;  /* 0x0000001200057227 */ /* 0x000fe200078e00ff */
[----:B------:R-:W-:Y:S02]  /*a9f0*/  ISETP.GE.AND P1, PT, R47, RZ, PT ;  /* 0x000000ff2f00720c */ /* 0x000fe40003f26270 */
[----:B------:R-:W4:Y:S01]  /*aa00*/  LDL.LU R47, [R1+0x240] ;  /* 0x00024000012f7983 */ /* 0x000f220000300800 */
[----:B------:R-:W-:Y:S02]  /*aa10*/  @!P0 IMAD.MOV R7, RZ, RZ, -R7 ;  /* 0x000000ffff078224 */ /* 0x000fe400078e0a07 */
[----:B------:R-:W-:Y:S02]  /*aa20*/  IMAD.MOV R5, RZ, RZ, -R5 ;  /* 0x000000ffff057224 */ /* 0x000fe400078e0a05 */
[----:B------:R-:W-:Y:S01]  /*aa30*/  @!P2 IMAD.MOV R9, RZ, RZ, -R9 ;  /* 0x000000ffff09a224 */ /* 0x000fe200078e0a09 */
[----:B------:R-:W-:Y:S01]  /*aa40*/  STL [R1+0x38b0], R7 ;  /* 0x0038b00701007387 */ /* 0x000fe20000100800 */
[----:B------:R-:W-:-:S02]  /*aa50*/  IMAD R18, R43, R5, R18 ;  /* 0x000000052b127224 */ /* 0x000fc400078e0212 */
[----:B------:R-:W-:Y:S01]  /*aa60*/  @!P3 IMAD.IADD R12, R12, 0x1, -R43 ;  /* 0x000000010c0cb824 */ /* 0x000fe200078e0a2b */
[----:B------:R-:W-:Y:S02]  /*aa70*/  STL [R1+0x38b4], R9 ;  /* 0x0038b40901007387 */ /* 0x000fe40000100800 */
[----:B------:R-:W-:-:S13]  /*aa80*/  ISETP.GT.U32.AND P6, PT, R43, R18, PT ;  /* 0x000000122b00720c */ /* 0x000fda0003fc4070 */
[----:B------:R-:W-:Y:S01]  /*aa90*/  @!P6 IMAD.IADD R18, R18, 0x1, -R43 ;  /* 0x000000011212e824 */ /* 0x000fe200078e0a2b */
[----:B------:R-:W-:-:S04]  /*aaa0*/  ISETP.GT.U32.AND P6, PT, R43, R14, PT ;  /* 0x0000000e2b00720c */ /* 0x000fc80003fc4070 */
[----:B------:R-:W-:-:S09]  /*aab0*/  ISETP.GT.U32.AND P0, PT, R43, R18, PT ;  /* 0x000000122b00720c */ /* 0x000fd20003f04070 */
[----:B------:R-:W-:-:S04]  /*aac0*/  @!P6 IMAD.IADD R14, R14, 0x1, -R43 ;  /* 0x000000010e0ee824 */ /* 0x000fc800078e0a2b */
[----:B------:R-:W-:Y:S02]  /*aad0*/  @!P5 IMAD.MOV R14, RZ, RZ, -R14 ;  /* 0x000000ffff0ed224 */ /* 0x000fe400078e0a0e */
[----:B------:R-:W-:Y:S02]  /*aae0*/  @!P0 IMAD.IADD R18, R18, 0x1, -R43 ;  /* 0x0000000112128824 */ /* 0x000fe400078e0a2b */
[----:B------:R-:W-:Y:S02]  /*aaf0*/  @!P4 IMAD.MOV R12, RZ, RZ, -R12 ;  /* 0x000000ffff0cc224 */ /* 0x000fe400078e0a0c */
[----:B------:R-:W-:Y:S01]  /*ab00*/  @!P1 IMAD.MOV R18, RZ, RZ, -R18 ;  /* 0x000000ffff129224 */ /* 0x000fe200078e0a12 */
[----:B--2---:R-:W-:Y:S02]  /*ab10*/  IABS R22, R45 ;  /* 0x0000002d00167213 */ /* 0x004fe40000000000 */
[----:B------:R-:W-:Y:S02]  /*ab20*/  ISETP.GE.AND P3, PT, R45, RZ, PT ;  /* 0x000000ff2d00720c */ /* 0x000fe40003f66270 */
[----:B------:R-:W2:Y:S01]  /*ab30*/  LDL.LU R45, [R1+0x244] ;  /* 0x00024400012d7983 */ /* 0x000ea20000300800 */
[----:B------:R-:W-:Y:S01]  /*ab40*/  IMAD.HI.U32 R8, R0, R22, RZ ;  /* 0x0000001600087227 */ /* 0x000fe200078e00ff */
[----:B---3--:R-:W-:-:S05]  /*ab50*/  IABS R24, R53 ;  /* 0x0000003500187213 */ /* 0x008fca0000000000 */
[----:B------:R-:W-:Y:S01]  /*ab60*/  IMAD.HI.U32 R5, R0, R24, RZ ;  /* 0x0000001800057227 */ /* 0x000fe200078e00ff */
[----:B----4-:R-:W-:-:S03]  /*ab70*/  IABS R26, R54 ;  /* 0x00000036001a7213 */ /* 0x010fc60000000000 */
[----:B------:R-:W-:Y:S02]  /*ab80*/  IMAD.MOV R5, RZ, RZ, -R5 ;  /* 0x000000ffff057224 */ /* 0x000fe400078e0a05 */
[----:B------:R-:W-:Y:S02]  /*ab90*/  IMAD.MOV R8, RZ, RZ, -R8 ;  /* 0x000000ffff087224 */ /* 0x000fe400078e0a08 */
[----:B------:R-:W-:Y:S02]  /*aba0*/  IMAD R24, R43, R5, R24 ;  /* 0x000000052b187224 */ /* 0x000fe400078e0218 */
[----:B------:R-:W-:-:S04]  /*abb0*/  IMAD.HI.U32 R5, R0, R26, RZ ;  /* 0x0000001a00057227 */ /* 0x000fc800078e00ff */
[----:B------:R-:W-:Y:S02]  /*abc0*/  IMAD R22, R43, R8, R22 ;  /* 0x000000082b167224 */ /* 0x000fe400078e0216 */
[----:B------:R-:W-:-:S03]  /*abd0*/  IMAD.MOV R5, RZ, RZ, -R5 ;  /* 0x000000ffff057224 */ /* 0x000fc600078e0a05 */
[C---:B------:R-:W-:Y:S01]  /*abe0*/  ISETP.GT.U32.AND P2, PT, R43.reuse, R22, PT ;  /* 0x000000162b00720c */ /* 0x040fe20003f44070 */
[----:B------:R-:W-:-:S05]  /*abf0*/  IMAD R26, R43, R5, R26 ;  /* 0x000000052b1a7224 */ /* 0x000fca00078e021a */
[----:B------:R-:W-:Y:S02]  /*ac00*/  ISETP.GT.U32.AND P5, PT, R43, R26, PT ;  /* 0x0000001a2b00720c */ /* 0x000fe40003fa4070 */
[----:B------:R-:W-:Y:S02]  /*ac10*/  ISETP.GE.AND P6, PT, R53, RZ, PT ;  /* 0x000000ff3500720c */ /* 0x000fe40003fc6270 */
[----:B------:R-:W3:Y:S03]  /*ac20*/  LDL.LU R53, [R1+0x248] ;  /* 0x0002480001357983 */ /* 0x000ee60000300800 */
[--C-:B------:R-:W-:Y:S01]  /*ac30*/  @!P2 IMAD.IADD R22, R22, 0x1, -R43.reuse ;  /* 0x000000011616a824 */ /* 0x100fe200078e0a2b */
[----:B------:R-:W-:Y:S02]  /*ac40*/  ISETP.GE.AND P2, PT, R54, RZ, PT ;  /* 0x000000ff3600720c */ /* 0x000fe40003f46270 */
[----:B------:R-:W4:Y:S03]  /*ac50*/  LDL.LU R54, [R1+0x24c] ;  /* 0x00024c0001367983 */ /* 0x000f260000300800 */
[----:B------:R-:W-:Y:S01]  /*ac60*/  @!P5 IMAD.IADD R26, R26, 0x1, -R43 ;  /* 0x000000011a1ad824 */ /* 0x000fe200078e0a2b */
[----:B------:R-:W-:Y:S04]  /*ac70*/  STL [R1+0x38b8], R12 ;  /* 0x0038b80c01007387 */ /* 0x000fe80000100800 */
[----:B------:R-:W-:Y:S01]  /*ac80*/  STL [R1+0x38bc], R14 ;  /* 0x0038bc0e01007387 */ /* 0x000fe20000100800 */
[----:B------:R-:W-:-:S03]  /*ac90*/  IABS R35, R55 ;  /* 0x0000003700237213 */ /* 0x000fc60000000000 */
[----:B------:R-:W-:Y:S01]  /*aca0*/  STL [R1+0x38c0], R18 ;  /* 0x0038c01201007387 */ /* 0x000fe20000100800 */
[----:B------:R-:W-:-:S03]  /*acb0*/  ISETP.GE.AND P5, PT, R55, RZ, PT ;  /* 0x000000ff3700720c */ /* 0x000fc60003fa6270 */
[----:B------:R-:W4:Y:S01]  /*acc0*/  LDL.LU R55, [R1+0x250] ;  /* 0x0002500001377983 */ /* 0x000f220000300800 */
[C---:B------:R-:W-:Y:S02]  /*acd0*/  ISETP.GT.U32.AND P0, PT, R43.reuse, R24, PT ;  /* 0x000000182b00720c */ /* 0x040fe40003f04070 */
[----:B------:R-:W-:Y:S02]  /*ace0*/  IABS R30, R46 ;  /* 0x0000002e001e7213 */ /* 0x000fe40000000000 */
[----:B------:R-:W-:-:S03]  /*acf0*/  ISETP.GT.U32.AND P4, PT, R43, R22, PT ;  /* 0x000000162b00720c */ /* 0x000fc60003f84070 */
[----:B------:R-:W-:-:S06]  /*ad00*/  IMAD.HI.U32 R5, R0, R30, RZ ;  /* 0x0000001e00057227 */ /* 0x000fcc00078e00ff */
[----:B------:R-:W-:Y:S02]  /*ad10*/  @!P0 IMAD.IADD R24, R24, 0x1, -R43 ;  /* 0x0000000118188824 */ /* 0x000fe400078e0a2b */
[----:B------:R-:W-:-:S03]  /*ad20*/  IMAD.HI.U32 R8, R0, R35, RZ ;  /* 0x0000002300087227 */ /* 0x000fc600078e00ff */
[C---:B------:R-:W-:Y:S01]  /*ad30*/  ISETP.GT.U32.AND P0, PT, R43.reuse, R24, PT ;  /* 0x000000182b00720c */ /* 0x040fe20003f04070 */
[----:B------:R-:W-:Y:S02]  /*ad40*/  IMAD.MOV R5, RZ, RZ, -R5 ;  /* 0x000000ffff057224 */ /* 0x000fe400078e0a05 */
[----:B------:R-:W-:Y:S02]  /*ad50*/  IMAD.MOV R8, RZ, RZ, -R8 ;  /* 0x000000ffff087224 */ /* 0x000fe400078e0a08 */
[C---:B------:R-:W-:Y:S02]  /*ad60*/  IMAD R30, R43.reuse, R5, R30 ;  /* 0x000000052b1e7224 */ /* 0x040fe400078e021e */
[C---:B------:R-:W-:Y:S02]  /*ad70*/  IMAD R35, R43.reuse, R8, R35 ;  /* 0x000000082b237224 */ /* 0x040fe400078e0223 */
[----:B------:R-:W-:Y:S01]  /*ad80*/  @!P4 IMAD.IADD R22, R22, 0x1, -R43 ;  /* 0x000000011616c824 */ /* 0x000fe200078e0a2b */
[----:B------:R-:W-:-:S03]  /*ad90*/  ISETP.GT.U32.AND P4, PT, R43, R30, PT ;  /* 0x0000001e2b00720c */ /* 0x000fc60003f84070 */
[----:B------:R-:W-:Y:S01]  /*ada0*/  @!P0 IMAD.IADD R24, R24, 0x1, -R43 ;  /* 0x0000000118188824 */ /* 0x000fe200078e0a2b */
[----:B------:R-:W-:Y:S02]  /*adb0*/  ISETP.GT.U32.AND P0, PT, R43, R35, PT ;  /* 0x000000232b00720c */ /* 0x000fe40003f04070 */
[----:B------:R-:W-:-:S05]  /*adc0*/  IABS R38, R47 ;  /* 0x0000002f00267213 */ /* 0x000fca0000000000 */
[----:B------:R-:W-:-:S04]  /*add0*/  IMAD.HI.U32 R5, R0, R38, RZ ;  /* 0x0000002600057227 */ /* 0x000fc800078e00ff */
[----:B------:R-:W-:Y:S02]  /*ade0*/  @!P4 IMAD.IADD R30, R30, 0x1, -R43 ;  /* 0x000000011e1ec824 */ /* 0x000fe400078e0a2b */
[----:B------:R-:W-:Y:S02]  /*adf0*/  IMAD.MOV R5, RZ, RZ, -R5 ;  /* 0x000000ffff057224 */ /* 0x000fe400078e0a05 */
[----:B------:R-:W-:Y:S01]  /*ae00*/  @!P0 IMAD.IADD R35, R35, 0x1, -R43 ;  /* 0x0000000123238824 */ /* 0x000fe200078e0a2b */
[C---:B------:R-:W-:Y:S01]  /*ae10*/  ISETP.GT.U32.AND P0, PT, R43.reuse, R30, PT ;  /* 0x0000001e2b00720c */ /* 0x040fe20003f04070 */
[C---:B------:R-:W-:Y:S01]  /*ae20*/  IMAD R38, R43.reuse, R5, R38 ;  /* 0x000000052b267224 */ /* 0x040fe200078e0226 */
[----:B------:R-:W-:Y:S01]  /*ae30*/  ISETP.GT.U32.AND P4, PT, R43, R26, PT ;  /* 0x0000001a2b00720c */ /* 0x000fe20003f84070 */
[----:B------:R-:W-:-:S10]  /*ae40*/  @!P3 IMAD.MOV R22, RZ, RZ, -R22 ;  /* 0x000000ffff16b224 */ /* 0x000fd400078e0a16 */
[--C-:B------:R-:W-:Y:S01]  /*ae50*/  @!P0 IMAD.IADD R30, R30, 0x1, -R43.reuse ;  /* 0x000000011e1e8824 */ /* 0x100fe200078e0a2b */
[C---:B------:R-:W-:Y:S01]  /*ae60*/  ISETP.GT.U32.AND P3, PT, R43.reuse, R35, PT ;  /* 0x000000232b00720c */ /* 0x040fe20003f64070 */
[--C-:B------:R-:W-:Y:S01]  /*ae70*/  @!P4 IMAD.IADD R26, R26, 0x1, -R43.reuse ;  /* 0x000000011a1ac824 */ /* 0x100fe200078e0a2b */
[----:B------:R-:W-:Y:S01]  /*ae80*/  ISETP.GE.AND P1, PT, R46, RZ, PT ;  /* 0x000000ff2e00720c */ /* 0x000fe20003f26270 */
[----:B------:R-:W-:Y:S01]  /*ae90*/  @!P6 IMAD.MOV R24, RZ, RZ, -R24 ;  /* 0x000000ffff18e224 */ /* 0x000fe200078e0a18 */
[----:B------:R-:W-:Y:S01]  /*aea0*/  ISETP.GT.U32.AND P6, PT, R43, R38, PT ;  /* 0x000000262b00720c */ /* 0x000fe20003fc4070 */
[----:B------:R-:W-:Y:S01]  /*aeb0*/  @!P2 IMAD.MOV R26, RZ, RZ, -R26 ;  /* 0x000000ffff1aa224 */ /* 0x000fe200078e0a1a */
[----:B------:R-:W-:Y:S07]  /*aec0*/  STL [R1+0x38c4], R22 ;  /* 0x0038c41601007387 */ /* 0x000fee0000100800 */
[----:B------:R-:W-:Y:S01]  /*aed0*/  @!P3 IMAD.IADD R35, R35, 0x1, -R43 ;  /* 0x000000012323b824 */ /* 0x000fe200078e0a2b */
[----:B------:R-:W-:Y:S01]  /*aee0*/  STL [R1+0x38c8], R24 ;  /* 0x0038c81801007387 */ /* 0x000fe20000100800 */
[----:B------:R-:W-:-:S02]  /*aef0*/  @!P1 IMAD.MOV R30, RZ, RZ, -R30 ;  /* 0x000000ffff1e9224 */ /* 0x000fc400078e0a1e */
[----:B------:R-:W-:Y:S01]  /*af00*/  @!P5 IMAD.MOV R35, RZ, RZ, -R35 ;  /* 0x000000ffff23d224 */ /* 0x000fe200078e0a23 */
[----:B------:R-:W4:Y:S01]  /*af10*/  LDL.LU R56, [R1+0x254] ;  /* 0x0002540001387983 */ /* 0x000f220000300800 */
[----:B------:R-:W-:Y:S01]  /*af20*/  @!P6 IMAD.IADD R38, R38, 0x1, -R43 ;  /* 0x000000012626e824 */ /* 0x000fe200078e0a2b */
[----:B------:R-:W-:Y:S02]  /*af30*/  ISETP.GE.AND P4, PT, R47, RZ, PT ;  /* 0x000000ff2f00720c */ /* 0x000fe40003f86270 */
[----:B--2---:R-:W-:-:S05]  /*af40*/  IABS R40, R45 ;  /* 0x0000002d00287213 */ /* 0x004fca0000000000 */
[----:B------:R-:W-:-:S04]  /*af50*/  IMAD.HI.U32 R5, R0, R40, RZ ;  /* 0x0000002800057227 */ /* 0x000fc800078e00ff */
[----:B------:R-:W-:-:S04]  /*af60*/  IMAD.MOV R5, RZ, RZ, -R5 ;  /* 0x000000ffff057224 */ /* 0x000fc800078e0a05 */
[----:B------:R-:W-:-:S05]  /*af70*/  IMAD R40, R43, R5, R40 ;  /* 0x000000052b287224 */ /* 0x000fca00078e0228 */
[----:B------:R-:W-:-:S13]  /*af80*/  ISETP.GT.U32.AND P0, PT, R43, R40, PT ;  /* 0x000000282b00720c */ /* 0x000fda0003f04070 */
[----:B------:R-:W-:-:S05]  /*af90*/  @!P0 IMAD.IADD R40, R40, 0x1, -R43 ;  /* 0x0000000128288824 */ /* 0x000fca00078e0a2b */
[----:B------:R-:W-:Y:S02]  /*afa0*/  ISETP.GT.U32.AND P2, PT, R43, R40, PT ;  /* 0x000000282b00720c */ /* 0x000fe40003f44070 */
[----:B------:R-:W-:Y:S02]  /*afb0*/  ISETP.GE.AND P3, PT, R45, RZ, PT ;  /* 0x000000ff2d00720c */ /* 0x000fe40003f66270 */
[----:B------:R-:W2:Y:S04]  /*afc0*/  LDL.LU R45, [R1+0x258] ;  /* 0x00025800012d7983 */ /* 0x000ea80000300800 */
[----:B------:R-:W-:Y:S04]  /*afd0*/  STL [R1+0x38cc], R26 ;  /* 0x0038cc1a01007387 */ /* 0x000fe80000100800 */
[----:B------:R-:W-:Y:S01]  /*afe0*/  STL [R1+0x38d0], R30 ;  /* 0x0038d01e01007387 */ /* 0x000fe20000100800 */
[----:B---3--:R-:W-:Y:S01]  /*aff0*/  IABS R42, R53 ;  /* 0x00000035002a7213 */ /* 0x008fe20000000000 */
[----:B------:R-:W-:Y:S01]  /*b000*/  @!P2 IMAD.IADD R40, R40, 0x1, -R43 ;  /* 0x000000012828a824 */ /* 0x000fe200078e0a2b */
[----:B------:R-:W-:Y:S01]  /*b010*/  ISETP.GE.AND P6, PT, R53, RZ, PT ;  /* 0x000000ff3500720c */ /* 0x000fe20003fc6270 */
[----:B------:R-:W-:Y:S04]  /*b020*/  STL [R1+0x38d4], R35 ;  /* 0x0038d42301007387 */ /* 0x000fe80000100800 */
[----:B------:R-:W3:Y:S01]  /*b030*/  LDL.LU R53, [R1+0x25c] ;  /* 0x00025c0001357983 */ /* 0x000ee20000300800 */
[----:B----4-:R-:W-:-:S02]  /*b040*/  IABS R47, R55 ;  /* 0x00000037002f7213 */ /* 0x010fc40000000000 */
[----:B------:R-:W-:Y:S02]  /*b050*/  ISETP.GE.AND P2, PT, R55, RZ, PT ;  /* 0x000000ff3700720c */ /* 0x000fe40003f46270 */
[----:B------:R-:W4:Y:S01]  /*b060*/  LDL.LU R55, [R1+0x260] ;  /* 0x0002600001377983 */ /* 0x000f220000300800 */
[----:B------:R-:W-:Y:S02]  /*b070*/  ISETP.GT.U32.AND P0, PT, R43, R38, PT ;  /* 0x000000262b00720c */ /* 0x000fe40003f04070 */
[----:B------:R-:W-:-:S11]  /*b080*/  IABS R46, R54 ;  /* 0x00000036002e7213 */ /* 0x000fd60000000000 */
[----:B------:R-:W-:-:S04]  /*b090*/  @!P0 IMAD.IADD R38, R38, 0x1, -R43 ;  /* 0x0000000126268824 */ /* 0x000fc800078e0a2b */
[----:B------:R-:W-:Y:S02]  /*b0a0*/  @!P4 IMAD.MOV R38, RZ, RZ, -R38 ;  /* 0x000000ffff26c224 */ /* 0x000fe400078e0a26 */
[----:B------:R-:W-:-:S03]  /*b0b0*/  IMAD.HI.U32 R5, R0, R46, RZ ;  /* 0x0000002e00057227 */ /* 0x000fc600078e00ff */
[----:B------:R-:W-:Y:S01]  /*b0c0*/  STL [R1+0x38d8], R38 ;  /* 0x0038d82601007387 */ /* 0x000fe20000100800 */
[----:B------:R-:W-:-:S03]  /*b0d0*/  IMAD.HI.U32 R8, R0, R42, RZ ;  /* 0x0000002a00087227 */ /* 0x000fc600078e00ff */
[----:B------:R-:W4:Y:S01]  /*b0e0*/  LDL.LU R39, [R1+0x264] ;  /* 0x0002640001277983 */ /* 0x000f220000300800 */
[----:B------:R-:W-:Y:S02]  /*b0f0*/  IMAD.MOV R5, RZ, RZ, -R5 ;  /* 0x000000ffff057224 */ /* 0x000fe400078e0a05 */
[----:B------:R-:W-:Y:S02]  /*b100*/  IMAD.MOV R8, RZ, RZ, -R8 ;  /* 0x000000ffff087224 */ /* 0x000fe400078e0a08 */
[C---:B------:R-:W-:Y:S02]  /*b110*/  IMAD R46, R43.reuse, R5, R46 ;  /* 0x000000052b2e7224 */ /* 0x040fe400078e022e */
[----:B------:R-:W-:-:S03]  /*b120*/  IMAD R42, R43, R8, R42 ;  /* 0x000000082b2a7224 */ /* 0x000fc600078e022a */
[C---:B------:R-:W-:Y:S02]  /*b130*/  ISETP.GT.U32.AND P0, PT, R43.reuse, R46, PT ;  /* 0x0000002e2b00720c */ /* 0x040fe40003f04070 */
[----:B------:R-:W-:Y:S01]  /*b140*/  ISETP.GT.U32.AND P1, PT, R43, R42, PT ;  /* 0x0000002a2b00720c */ /* 0x000fe20003f24070 */
[----:B------:R-:W-:-:S04]  /*b150*/  IMAD.HI.U32 R5, R0, R47, RZ ;  /* 0x0000002f00057227 */ /* 0x000fc800078e00ff */
[----:B------:R-:W-:-:S06]  /*b160*/  IMAD.MOV R5, RZ, RZ, -R5 ;  /* 0x000000ffff057224 */ /* 0x000fcc00078e0a05 */
[----:B------:R-:W-:Y:S02]  /*b170*/  @!P0 IMAD.IADD R46, R46, 0x1, -R43 ;  /* 0x000000012e2e8824 */ /* 0x000fe400078e0a2b */
[C---:B------:R-:W-:Y:S02]  /*b180*/  IMAD R47, R43.reuse, R5, R47 ;  /* 0x000000052b2f7224 */ /* 0x040fe400078e022f */
[----:B------:R-:W-:Y:S01]  /*b190*/  @!P1 IMAD.IADD R42, R42, 0x1, -R43 ;  /* 0x000000012a2a9824 */ /* 0x000fe200078e0a2b */
[C---:B------:R-:W-:Y:S02]  /*b1a0*/  ISETP.GT.U32.AND P0, PT, R43.reuse, R46, PT ;  /* 0x0000002e2b00720c */ /* 0x040fe40003f04070 */
[C---:B------:R-:W-:Y:S02]  /*b1b0*/  ISETP.GT.U32.AND P4, PT, R43.reuse, R47, PT ;  /* 0x0000002f2b00720c */ /* 0x040fe40003f84070 */
[----:B------:R-:W-:Y:S02]  /*b1c0*/  ISETP.GT.U32.AND P1, PT, R43, R42, PT ;  /* 0x0000002a2b00720c */ /* 0x000fe40003f24070 */
[----:B------:R-:W-:Y:S01]  /*b1d0*/  ISETP.GE.AND P5, PT, R54, RZ, PT ;  /* 0x000000ff3600720c */ /* 0x000fe20003fa6270 */
[----:B------:R-:W-:-:S06]  /*b1e0*/  @!P3 IMAD.MOV R40, RZ, RZ, -R40 ;  /* 0x000000ffff28b224 */ /* 0x000fcc00078e0a28 */
[--C-:B------:R-:W-:Y:S02]  /*b1f0*/  @!P0 IMAD.IADD R46, R46, 0x1, -R43.reuse ;  /* 0x000000012e2e8824 */ /* 0x100fe400078e0a2b */
[--C-:B------:R-:W-:Y:S02]  /*b200*/  @!P4 IMAD.IADD R47, R47, 0x1, -R43.reuse ;  /* 0x000000012f2fc824 */ /* 0x100fe400078e0a2b */
[----:B------:R-:W-:Y:S02]  /*b210*/  @!P1 IMAD.IADD R42, R42, 0x1, -R43 ;  /* 0x000000012a2a9824 */ /* 0x000fe400078e0a2b */
[----:B------:R-:W-:Y:S01]  /*b220*/  @!P5 IMAD.MOV R46, RZ, RZ, -R46 ;  /* 0x000000ffff2ed224 */ /* 0x000fe200078e0a2e */
[----:B------:R-:W-:Y:S02]  /*b230*/  IABS R51, R56 ;  /* 0x0000003800337213 */ /* 0x000fe40000000000 */
[----:B------:R-:W-:Y:S02]  /*b240*/  ISETP.GE.AND P3, PT, R56, RZ, PT ;  /* 0x000000ff3800720c */ /* 0x000fe40003f66270 */
[----:B--2---:R-:W-:-:S02]  /*b250*/  IABS R54, R45 ;  /* 0x0000002d00367213 */ /* 0x004fc40000000000 */
[----:B------:R-:W-:Y:S02]  /*b260*/  ISETP.GE.AND P1, PT, R45, RZ, PT ;  /* 0x000000ff2d00720c */ /* 0x000fe40003f26270 */
[----:B------:R-:W2:Y:S01]  /*b270*/  LDL.LU R45, [R1+0x268] ;  /* 0x00026800012d7983 */ /* 0x000ea20000300800 */
[----:B---3--:R-:W-:Y:S02]  /*b280*/  ISETP.GE.AND P4, PT, R53, RZ, PT ;  /* 0x000000ff3500720c */ /* 0x008fe40003f86270 */
[----:B------:R-:W-:Y:S02]  /*b290*/  IABS R56, R53 ;  /* 0x0000003500387213 */ /* 0x000fe40000000000 */
[----:B----4-:R-:W-:Y:S02]  /*b2a0*/  ISETP.GE.AND P5, PT, R55, RZ, PT ;  /* 0x000000ff3700720c */ /* 0x010fe40003fa6270 */
[----:B------:R-:W-:Y:S02]  /*b2b0*/  IABS R53, R55 ;  /* 0x0000003700357213 */ /* 0x000fe40000000000 */
[----:B------:R-:W3:Y:S04]  /*b2c0*/  LDL.LU R55, [R1+0x26c] ;  /* 0x00026c0001377983 */ /* 0x000ee80000300800 */
[----:B------:R-:W4:Y:S01]  /*b2d0*/  LDL.LU R19, [R1+0x270] ;  /* 0x0002700001137983 */ /* 0x000f220000300800 */
[----:B------:R-:W-:-:S03]  /*b2e0*/  IMAD.HI.U32 R5, R0, R51, RZ ;  /* 0x0000003300057227 */ /* 0x000fc600078e00ff */
[----:B------:R-:W2:Y:S01]  /*b2f0*/  LDL.LU R23, [R1+0x274] ;  /* 0x0002740001177983 */ /* 0x000ea20000300800 */
[----:B------:R-:W-:Y:S02]  /*b300*/  IMAD.MOV R5, RZ, RZ, -R5 ;  /* 0x000000ffff057224 */ /* 0x000fe400078e0a05 */
[----:B------:R-:W-:Y:S01]  /*b310*/  @!P6 IMAD.MOV R42, RZ, RZ, -R42 ;  /* 0x000000ffff2ae224 */ /* 0x000fe200078e0a2a */
[----:B------:R-:W2:Y:S01]  /*b320*/  LDL.LU R16, [R1+0x278] ;  /* 0x0002780001107983 */ /* 0x000ea20000300800 */
[C---:B------:R-:W-:Y:S01]  /*b330*/  IMAD R51, R43.reuse, R5, R51 ;  /* 0x000000052b337224 */ /* 0x040fe200078e0233 */
[C---:B------:R-:W-:Y:S02]  /*b340*/  ISETP.GT.U32.AND P6, PT, R43.reuse, R47, PT ;  /* 0x0000002f2b00720c */ /* 0x040fe40003fc4070 */
[----:B------:R-:W3:Y:S02]  /*b350*/  LDL.LU R15, [R1+0x27c] ;  /* 0x00027c00010f7983 */ /* 0x000ee40000300800 */
[----:B------:R-:W-:Y:S01]  /*b360*/  ISETP.GT.U32.AND P0, PT, R43, R51, PT ;  /* 0x000000332b00720c */ /* 0x000fe20003f04070 */
[----:B------:R-:W-:-:S04]  /*b370*/  IMAD.HI.U32 R5, R0, R54, RZ ;  /* 0x0000003600057227 */ /* 0x000fc800078e00ff */
[----:B------:R-:W-:-:S08]  /*b380*/  IMAD.MOV R5, RZ, RZ, -R5 ;  /* 0x000000ffff057224 */ /* 0x000fd000078e0a05 */
[----:B------:R-:W-:Y:S02]  /*b390*/  @!P0 IMAD.IADD R51, R51, 0x1, -R43 ;  /* 0x0000000133338824 */ /* 0x000fe400078e0a2b */
[C---:B------:R-:W-:Y:S02]  /*b3a0*/  IMAD R54, R43.reuse, R5, R54 ;  /* 0x000000052b367224 */ /* 0x040fe400078e0236 */
[----:B------:R-:W-:Y:S01]  /*b3b0*/  IMAD.HI.U32 R5, R0, R56, RZ ;  /* 0x0000003800057227 */ /* 0x000fe200078e00ff */
[----:B------:R-:W-:-:S03]  /*b3c0*/  ISETP.GT.U32.AND P0, PT, R43, R51, PT ;  /* 0x000000332b00720c */ /* 0x000fc60003f04070 */
[----:B------:R-:W-:-:S04]  /*b3d0*/  IMAD.MOV R5, RZ, RZ, -R5 ;  /* 0x000000ffff057224 */ /* 0x000fc800078e0a05 */
[----:B------:R-:W-:-:S06]  /*b3e0*/  IMAD R56, R43, R5, R56 ;  /* 0x000000052b387224 */ /* 0x000fcc00078e0238 */
[--C-:B------:R-:W-:Y:S01]  /*b3f0*/  @!P0 IMAD.IADD R51, R51, 0x1, -R43.reuse ;  /* 0x0000000133338824 */ /* 0x100fe200078e0a2b */
[----:B------:R-:W-:Y:S01]  /*b400*/  ISETP.GT.U32.AND P0, PT, R43, R56, PT ;  /* 0x000000382b00720c */ /* 0x000fe20003f04070 */
[----:B------:R-:W-:-:S04]  /*b410*/  @!P6 IMAD.IADD R47, R47, 0x1, -R43 ;  /* 0x000000012f2fe824 */ /* 0x000fc800078e0a2b */
[----:B------:R-:W-:Y:S01]  /*b420*/  @!P2 IMAD.MOV R47, RZ, RZ, -R47 ;  /* 0x000000ffff2fa224 */ /* 0x000fe200078e0a2f */
[----:B------:R-:W-:Y:S02]  /*b430*/  ISETP.GE.AND P2, PT, R39, RZ, PT ;  /* 0x000000ff2700720c */ /* 0x000fe40003f46270 */
[----:B------:R-:W-:-:S05]  /*b440*/  IABS R39, R39 ;  /* 0x0000002700277213 */ /* 0x000fca0000000000 */
[----:B------:R-:W-:Y:S02]  /*b450*/  @!P0 IMAD.IADD R56, R56, 0x1, -R43 ;  /* 0x0000000138388824 */ /* 0x000fe400078e0a2b */
[----:B------:R-:W-:-:S03]  /*b460*/  IMAD.HI.U32 R10, R0, R39, RZ ;  /* 0x00000027000a7227 */ /* 0x000fc600078e00ff */
[----:B------:R-:W-:Y:S01]  /*b470*/  ISETP.GT.U32.AND P0, PT, R43, R56, PT ;  /* 0x000000382b00720c */ /* 0x000fe20003f04070 */
[----:B------:R-:W-:-:S04]  /*b480*/  IMAD.MOV R10, RZ, RZ, -R10 ;  /* 0x000000ffff0a7224 */ /* 0x000fc800078e0a0a */
[----:B------:R-:W-:-:S08]  /*b490*/  IMAD R39, R43, R10, R39 ;  /* 0x0000000a2b277224 */ /* 0x000fd000078e0227 */
[----:B------:R-:W-:Y:S01]  /*b4a0*/  @!P0 IMAD.IADD R56, R56, 0x1, -R43 ;  /* 0x0000000138388824 */ /* 0x000fe200078e0a2b */
[----:B------:R-:W-:-:S13]  /*b4b0*/  ISETP.GT.U32.AND P0, PT, R43, R39, PT ;  /* 0x000000272b00720c */ /* 0x000fda0003f04070 */
[----:B------:R-:W-:-:S05]  /*b4c0*/  @!P0 IMAD.IADD R39, R39, 0x1, -R43 ;  /* 0x0000000127278824 */ /* 0x000fca00078e0a2b */
[----:B------:R-:W-:-:S13]  /*b4d0*/  ISETP.GT.U32.AND P0, PT, R43, R39, PT ;  /* 0x000000272b00720c */ /* 0x000fda0003f04070 */
[----:B------:R-:W-:Y:S01]  /*b4e0*/  @!P0 IMAD.IADD R39, R39, 0x1, -R43 ;  /* 0x0000000127278824 */ /* 0x000fe200078e0a2b */
[----:B----4-:R-:W-:Y:S02]  /*b4f0*/  IABS R34, R19 ;  /* 0x0000001300227213 */ /* 0x010fe40000000000 */
[----:B------:R-:W-:Y:S02]  /*b500*/  ISETP.GE.AND P0, PT, R19, RZ, PT ;  /* 0x000000ff1300720c */ /* 0x000fe40003f06270 */
[----:B------:R-:W4:Y:S01]  /*b510*/  LDL.LU R19, [R1+0x280] ;  /* 0x0002800001137983 */ /* 0x000f220000300800 */
[----:B------:R-:W-:-:S04]  /*b520*/  IMAD.HI.U32 R5, R0, R53, RZ ;  /* 0x0000003500057227 */ /* 0x000fc800078e00ff */
[----:B------:R-:W-:Y:S01]  /*b530*/  @!P3 IMAD.MOV R51, RZ, RZ, -R51 ;  /* 0x000000ffff33b224 */ /* 0x000fe200078e0a33 */
[----:B--2---:R-:W-:Y:S01]  /*b540*/  IABS R8, R45 ;  /* 0x0000002d00087213 */ /* 0x004fe20000000000 */
[----:B------:R-:W-:Y:S01]  /*b550*/  IMAD.MOV R5, RZ, RZ, -R5 ;  /* 0x000000ffff057224 */ /* 0x000fe200078e0a05 */
[C---:B------:R-:W-:Y:S01]  /*b560*/  ISETP.GT.U32.AND P6, PT, R43.reuse, R54, PT ;  /* 0x000000362b00720c */ /* 0x040fe20003fc4070 */
[----:B------:R-:W2:Y:S02]  /*b570*/  LDL.LU R59, [R1+0x284] ;  /* 0x00028400013b7983 */ /* 0x000ea40000300800 */
[----:B------:R-:W-:-:S05]  /*b580*/  IMAD R53, R43, R5, R53 ;  /* 0x000000052b357224 */ /* 0x000fca00078e0235 */
[----:B------:R-:W-:Y:S01]  /*b590*/  ISETP.GT.U32.AND P3, PT, R43, R53, PT ;  /* 0x000000352b00720c */ /* 0x000fe20003f64070 */
[----:B------:R-:W-:-:S04]  /*b5a0*/  IMAD.HI.U32 R5, R0, R8, RZ ;  /* 0x0000000800057227 */ /* 0x000fc800078e00ff */
[----:B------:R-:W-:-:S08]  /*b5b0*/  IMAD.MOV R5, RZ, RZ, -R5 ;  /* 0x000000ffff057224 */ /* 0x000fd000078e0a05 */
[----:B------:R-:W-:-:S05]  /*b5c0*/  @!P3 IMAD.IADD R53, R53, 0x1, -R43 ;  /* 0x000000013535b824 */ /* 0x000fca00078e0a2b */
[C---:B------:R-:W-:Y:S01]  /*b5d0*/  ISETP.GT.U32.AND P3, PT, R43.reuse, R53, PT ;  /* 0x000000352b00720c */ /* 0x040fe20003f64070 */
[----:B------:R-:W-:Y:S02]  /*b5e0*/  IMAD R8, R43, R5, R8 ;  /* 0x000000052b087224 */ /* 0x000fe400078e0208 */
[----:B------:R-:W-:-:S04]  /*b5f0*/  IMAD.HI.U32 R5, R0, R34, RZ ;  /* 0x0000002200057227 */ /* 0x000fc800078e00ff */
[----:B------:R-:W-:-:S04]  /*b600*/  IMAD.MOV R5, RZ, RZ, -R5 ;  /* 0x000000ffff057224 */ /* 0x000fc800078e0a05 */
[----:B------:R-:W-:Y:S02]  /*b610*/  IMAD R34, R43, R5, R34 ;  /* 0x000000052b227224 */ /* 0x000fe400078e0222 */
[--C-:B------:R-:W-:Y:S02]  /*b620*/  @!P3 IMAD.IADD R53, R53, 0x1, -R43.reuse ;  /* 0x000000013535b824 */ /* 0x100fe400078e0a2b */
[----:B------:R-:W-:Y:S02]  /*b630*/  @!P6 IMAD.IADD R54, R54, 0x1, -R43 ;  /* 0x000000013636e824 */ /* 0x000fe400078e0a2b */
[----:B------:R-:W-:Y:S01]  /*b640*/  @!P5 IMAD.MOV R53, RZ, RZ, -R53 ;  /* 0x000000ffff35d224 */ /* 0x000fe200078e0a35 */
[C---:B------:R-:W-:Y:S02]  /*b650*/  ISETP.GT.U32.AND P5, PT, R43.reuse, R34, PT ;  /* 0x000000222b00720c */ /* 0x040fe40003fa4070 */
[----:B------:R-:W-:-:S11]  /*b660*/  ISETP.GT.U32.AND P6, PT, R43, R54, PT ;  /* 0x000000362b00720c */ /* 0x000fd60003fc4070 */
[--C-:B------:R-:W-:Y:S02]  /*b670*/  @!P5 IMAD.IADD R34, R34, 0x1, -R43.reuse ;  /* 0x000000012222d824 */ /* 0x100fe400078e0a2b */
[----:B------:R-:W-:Y:S01]  /*b680*/  @!P6 IMAD.IADD R54, R54, 0x1, -R43 ;  /* 0x000000013636e824 */ /* 0x000fe200078e0a2b */
[----:B------:R-:W-:Y:S02]  /*b690*/  ISETP.GE.AND P6, PT, R45, RZ, PT ;  /* 0x000000ff2d00720c */ /* 0x000fe40003fc6270 */
[----:B------:R-:W-:Y:S02]  /*b6a0*/  IABS R45, R23 ;  /* 0x00000017002d7213 */ /* 0x000fe40000000000 */
[----:B------:R-:W-:-:S03]  /*b6b0*/  ISETP.GT.U32.AND P5, PT, R43, R34, PT ;  /* 0x000000222b00720c */ /* 0x000fc60003fa4070 */
[----:B------:R-:W-:-:S04]  /*b6c0*/  IMAD.HI.U32 R5, R0, R45, RZ ;  /* 0x0000002d00057227 */ /* 0x000fc800078e00ff */
[----:B------:R-:W-:Y:S01]  /*b6d0*/  @!P1 IMAD.MOV R54, RZ, RZ, -R54 ;  /* 0x000000ffff369224 */ /* 0x000fe200078e0a36 */
[----:B------:R-:W-:Y:S01]  /*b6e0*/  ISETP.GT.U32.AND P1, PT, R43, R8, PT ;  /* 0x000000082b00720c */ /* 0x000fe20003f24070 */
[----:B------:R-:W-:-:S04]  /*b6f0*/  IMAD.MOV R5, RZ, RZ, -R5 ;  /* 0x000000ffff057224 */ /* 0x000fc800078e0a05 */
[----:B------:R-:W-:Y:S02]  /*b700*/  IMAD R45, R43, R5, R45 ;  /* 0x000000052b2d7224 */ /* 0x000fe400078e022d */
[----:B------:R-:W-:-:S06]  /*b710*/  @!P5 IMAD.IADD R34, R34, 0x1, -R43 ;  /* 0x000000012222d824 */ /* 0x000fcc00078e0a2b */
[----:B------:R-:W-:-:S05]  /*b720*/  @!P1 IMAD.IADD R8, R8, 0x1, -R43 ;  /* 0x0000000108089824 */ /* 0x000fca00078e0a2b */
[----:B------:R-:W-:-:S13]  /*b730*/  ISETP.GT.U32.AND P1, PT, R43, R8, PT ;  /* 0x000000082b00720c */ /* 0x000fda0003f24070 */
[----:B------:R-:W-:Y:S01]  /*b740*/  @!P1 IMAD.IADD R8, R8, 0x1, -R43 ;  /* 0x0000000108089824 */ /* 0x000fe200078e0a2b */
[----:B------:R-:W-:Y:S02]  /*b750*/  ISETP.GE.AND P1, PT, R23, RZ, PT ;  /* 0x000000ff1700720c */ /* 0x000fe40003f26270 */
[----:B----4-:R-:W-:Y:S02]  /*b760*/  ISETP.GE.AND P5, PT, R19, RZ, PT ;  /* 0x000000ff1300720c */ /* 0x010fe40003fa6270 */
[----:B------:R-:W-:Y:S02]  /*b770*/  IABS R5, R19 ;  /* 0x0000001300057213 */ /* 0x000fe40000000000 */
[----:B------:R-:W4:Y:S04]  /*b780*/  LDL.LU R19, [R1+0x288] ;  /* 0x0002880001137983 */ /* 0x000f280000300800 */
[----:B------:R-:W4:Y:S04]  /*b790*/  LDL.LU R23, [R1+0x28c] ;  /* 0x00028c0001177983 */ /* 0x000f280000300800 */
[----:B0-----:R-:W4:Y:S04]  /*b7a0*/  LDL.LU R32, [R1+0x290] ;  /* 0x0002900001207983 */ /* 0x001f280000300800 */
[----:B------:R-:W4:Y:S04]  /*b7b0*/  LDL.LU R48, [R1+0x294] ;  /* 0x0002940001307983 */ /* 0x000f280000300800 */
[----:B------:R-:W4:Y:S04]  /*b7c0*/  LDL.LU R28, [R1+0x298] ;  /* 0x00029800011c7983 */ /* 0x000f280000300800 */
[----:B------:R-:W4:Y:S04]  /*b7d0*/  LDL.LU R2, [R1+0x29c] ;  /* 0x00029c0001027983 */ /* 0x000f280000300800 */
[----:B------:R-:W4:Y:S04]  /*b7e0*/  LDL.LU R52, [R1+0x2a0] ;  /* 0x0002a00001347983 */ /* 0x000f280000300800 */
[----:B------:R-:W1:Y:S01]  /*b7f0*/  LDL.LU R41, [R1+0x2a4] ;  /* 0x0002a40001297983 */ /* 0x000e620000300800 */
[----:B---3--:R-:W-:-:S05]  /*b800*/  IABS R20, R55 ;  /* 0x0000003700147213 */ /* 0x008fca0000000000 */
[----:B------:R-:W-:-:S04]  /*b810*/  IMAD.HI.U32 R10, R0, R20, RZ ;  /* 0x00000014000a7227 */ /* 0x000fc800078e00ff */
[----:B------:R-:W-:-:S04]  /*b820*/  IMAD.MOV R10, RZ, RZ, -R10 ;  /* 0x000000ffff0a7224 */ /* 0x000fc800078e0a0a */
[----:B------:R-:W-:-:S05]  /*b830*/  IMAD R20, R43, R10, R20 ;  /* 0x0000000a2b147224 */ /* 0x000fca00078e0214 */
[----:B------:R-:W-:-:S13]  /*b840*/  ISETP.GT.U32.AND P3, PT, R43, R20, PT ;  /* 0x000000142b00720c */ /* 0x000fda0003f64070 */
[----:B------:R-:W-:-:S05]  /*b850*/  @!P3 IMAD.IADD R20, R20, 0x1, -R43 ;  /* 0x000000011414b824 */ /* 0x000fca00078e0a2b */
[----:B------:R-:W-:Y:S01]  /*b860*/  ISETP.GT.U32.AND P3, PT, R43, R20, PT ;  /* 0x000000142b00720c */ /* 0x000fe20003f64070 */
[----:B------:R-:W-:Y:S01]  /*b870*/  @!P4 IMAD.MOV R56, RZ, RZ, -R56 ;  /* 0x000000ffff38c224 */ /* 0x000fe200078e0a38 */
[----:B------:R-:W-:Y:S02]  /*b880*/  ISETP.GE.AND P4, PT, R55, RZ, PT ;  /* 0x000000ff3700720c */ /* 0x000fe40003f86270 */
[----:B------:R-:W-:-:S09]  /*b890*/  IABS R55, R16 ;  /* 0x0000001000377213 */ /* 0x000fd20000000000 */
[----:B------:R-:W-:Y:S01]  /*b8a0*/  @!P3 IMAD.IADD R20, R20, 0x1, -R43 ;  /* 0x000000011414b824 */ /* 0x000fe200078e0a2b */
[----:B------:R-:W-:Y:S01]  /*b8b0*/  ISETP.GT.U32.AND P3, PT, R43, R45, PT ;  /* 0x0000002d2b00720c */ /* 0x000fe20003f64070 */
[----:B------:R-:W-:-:S04]  /*b8c0*/  IMAD.HI.U32 R10, R0, R55, RZ ;  /* 0x00000037000a7227 */ /* 0x000fc800078e00ff */
[----:B------:R-:W-:Y:S02]  /*b8d0*/  IMAD.MOV R10, RZ, RZ, -R10 ;  /* 0x000000ffff0a7224 */ /* 0x000fe400078e0a0a */
[----:B------:R-:W-:Y:S01]  /*b8e0*/  @!P2 IMAD.MOV R39, RZ, RZ, -R39 ;  /* 0x000000ffff27a224 */ /* 0x000fe200078e0a27 */
[----:B------:R-:W-:Y:S01]  /*b8f0*/  ISETP.GE.AND P2, PT, R16, RZ, PT ;  /* 0x000000ff1000720c */ /* 0x000fe20003f46270 */
[----:B------:R-:W-:Y:S01]  /*b900*/  IMAD R55, R43, R10, R55 ;  /* 0x0000000a2b377224 */ /* 0x000fe200078e0237 */
[----:B------:R-:W-:-:S03]  /*b910*/  IABS R16, R15 ;  /* 0x0000000f00107213 */ /* 0x000fc60000000000 */
[----:B------:R-:W-:Y:S02]  /*b920*/  @!P3 IMAD.IADD R45, R45, 0x1, -R43 ;  /* 0x000000012d2db824 */ /* 0x000fe400078e0a2b */
[----:B------:R-:W-:Y:S01]  /*b930*/  @!P4 IMAD.MOV R20, RZ, RZ, -R20 ;  /* 0x000000ffff14c224 */ /* 0x000fe200078e0a14 */
[C---:B------:R-:W-:Y:S01]  /*b940*/  ISETP.GT.U32.AND P4, PT, R43.reuse, R55, PT ;  /* 0x000000372b00720c */ /* 0x040fe20003f84070 */
[----:B------:R-:W-:Y:S01]  /*b950*/  IMAD.HI.U32 R10, R0, R16, RZ ;  /* 0x00000010000a7227 */ /* 0x000fe200078e00ff */
[----:B------:R-:W-:-:S03]  /*b960*/  ISETP.GT.U32.AND P3, PT, R43, R45, PT ;  /* 0x0000002d2b00720c */ /* 0x000fc60003f64070 */
[----:B------:R-:W-:Y:S01]  /*b970*/  @!P6 IMAD.MOV R8, RZ, RZ, -R8 ;  /* 0x000000ffff08e224 */ /* 0x000fe200078e0a08 */
[----:B------:R-:W-:Y:S01]  /*b980*/  ISETP.GE.AND P6, PT, R15, RZ, PT ;  /* 0x000000ff0f00720c */ /* 0x000fe20003fc6270 */
[----:B------:R-:W-:Y:S02]  /*b990*/  IMAD.MOV R10, RZ, RZ, -R10 ;  /* 0x000000ffff0a7224 */ /* 0x000fe400078e0a0a */
[----:B------:R-:W-:-:S04]  /*b9a0*/  IMAD.HI.U32 R15, R0, R5, RZ ;  /* 0x00000005000f7227 */ /* 0x000fc800078e00ff */
[----:B------:R-:W-:Y:S02]  /*b9b0*/  IMAD R16, R43, R10, R16 ;  /* 0x0000000a2b107224 */ /* 0x000fe400078e0210 */
[----:B------:R-:W-:Y:S02]  /*b9c0*/  IMAD.MOV R10, RZ, RZ, -R15 ;  /* 0x000000ffff0a7224 */ /* 0x000fe400078e0a0f */
[--C-:B------:R-:W-:Y:S02]  /*b9d0*/  @!P4 IMAD.IADD R55, R55, 0x1, -R43.reuse ;  /* 0x000000013737c824 */ /* 0x100fe400078e0a2b */
[----:B------:R-:W-:Y:S02]  /*b9e0*/  @!P3 IMAD.IADD R45, R45, 0x1, -R43 ;  /* 0x000000012d2db824 */ /* 0x000fe400078e0a2b */
[C---:B------:R-:W-:Y:S01]  /*b9f0*/  IMAD R5, R43.reuse, R10, R5 ;  /* 0x0000000a2b057224 */ /* 0x040fe200078e0205 */
[----:B------:R-:W-:Y:S01]  /*ba00*/  ISETP.GT.U32.AND P4, PT, R43, R55, PT ;  /* 0x000000372b00720c */ /* 0x000fe20003f84070 */
[----:B------:R-:W-:-:S03]  /*ba10*/  @!P1 IMAD.MOV R45, RZ, RZ, -R45 ;  /* 0x000000ffff2d9224 */ /* 0x000fc600078e0a2d */
[----:B------:R-:W-:Y:S02]  /*ba20*/  ISETP.GT.U32.AND P1, PT, R43, R5, PT ;  /* 0x000000052b00720c */ /* 0x000fe40003f24070 */
[----:B--2---:R-:W-:-:S05]  /*ba30*/  IABS R37, R59 ;  /* 0x0000003b00257213 */ /* 0x004fca0000000000 */
[----:B------:R-:W-:Y:S01]  /*ba40*/  IMAD.HI.U32 R13, R0, R37, RZ ;  /* 0x00000025000d7227 */ /* 0x000fe200078e00ff */
[----:B------:R-:W-:-:S03]  /*ba50*/  ISETP.GT.U32.AND P3, PT, R43, R16, PT ;  /* 0x000000102b00720c */ /* 0x000fc60003f64070 */
[--C-:B------:R-:W-:Y:S02]  /*ba60*/  @!P4 IMAD.IADD R55, R55, 0x1, -R43.reuse ;  /* 0x000000013737c824 */ /* 0x100fe400078e0a2b */
[----:B------:R-:W-:Y:S02]  /*ba70*/  @!P1 IMAD.IADD R5, R5, 0x1, -R43 ;  /* 0x0000000105059824 */ /* 0x000fe400078e0a2b */
[----:B------:R-:W-:-:S03]  /*ba80*/  IMAD.MOV R13, RZ, RZ, -R13 ;  /* 0x000000ffff0d7224 */ /* 0x000fc600078e0a0d */
[C---:B------:R-:W-:Y:S01]  /*ba90*/  ISETP.GT.U32.AND P1, PT, R43.reuse, R5, PT ;  /* 0x000000052b00720c */ /* 0x040fe20003f24070 */
[----:B------:R-:W-:Y:S02]  /*baa0*/  IMAD R37, R43, R13, R37 ;  /* 0x0000000d2b257224 */ /* 0x000fe400078e0225 */
[----:B------:R-:W-:-:S05]  /*bab0*/  @!P3 IMAD.IADD R16, R16, 0x1, -R43 ;  /* 0x000000011010b824 */ /* 0x000fca00078e0a2b */
[----:B------:R-:W-:-:S05]  /*bac0*/  ISETP.GT.U32.AND P3, PT, R43, R16, PT ;  /* 0x000000102b00720c */ /* 0x000fca0003f64070 */
[----:B------:R-:W-:Y:S02]  /*bad0*/  @!P1 IMAD.IADD R5, R5, 0x1, -R43 ;  /* 0x0000000105059824 */ /* 0x000fe400078e0a2b */
[----:B------:R-:W-:Y:S01]  /*bae0*/  @!P0 IMAD.MOV R34, RZ, RZ, -R34 ;  /* 0x000000ffff228224 */ /* 0x000fe200078e0a22 */
[----:B------:R-:W-:Y:S01]  /*baf0*/  ISETP.GE.AND P0, PT, R59, RZ, PT ;  /* 0x000000ff3b00720c */ /* 0x000fe20003f06270 */
[----:B------:R-:W-:-:S04]  /*bb00*/  @!P2 IMAD.MOV R55, RZ, RZ, -R55 ;  /* 0x000000ffff37a224 */ /* 0x000fc800078e0a37 */
[----:B------:R-:W-:-:S04]  /*bb10*/  @!P3 IMAD.IADD R16, R16, 0x1, -R43 ;  /* 0x000000011010b824 */ /* 0x000fc800078e0a2b */
[----:B------:R-:W-:Y:S02]  /*bb20*/  @!P6 IMAD.MOV R16, RZ, RZ, -R16 ;  /* 0x000000ffff10e224 */ /* 0x000fe400078e0a10 */
[----:B------:R-:W-:Y:S01]  /*bb30*/  @!P5 IMAD.MOV R5, RZ, RZ, -R5 ;  /* 0x000000ffff05d224 */ /* 0x000fe200078e0a05 */
[----:B------:R-:W-:-:S13]  /*bb40*/  ISETP.GT.U32.AND P3, PT, R43, R37, PT ;  /* 0x000000252b00720c */ /* 0x000fda0003f64070 */
[----:B------:R-:W-:Y:S01]  /*bb50*/  @!P3 IMAD.IADD R37, R37, 0x1, -R43 ;  /* 0x000000012525b824 */ /* 0x000fe200078e0a2b */
[----:B----4-:R-:W-:Y:S02]  /*bb60*/  ISETP.GE.AND P4, PT, R19, RZ, PT ;  /* 0x000000ff1300720c */ /* 0x010fe40003f86270 */
[----:B------:R-:W-:-:S05]  /*bb70*/  IABS R19, R19 ;  /* 0x0000001300137213 */ /* 0x000fca0000000000 */
[----:B------:R-:W-:-:S04]  /*bb80*/  IMAD.HI.U32 R13, R0, R19, RZ ;  /* 0x00000013000d7227 */ /* 0x000fc800078e00ff */
[----:B------:R-:W-:-:S04]  /*bb90*/  IMAD.MOV R13, RZ, RZ, -R13 ;  /* 0x000000ffff0d7224 */ /* 0x000fc800078e0a0d */
[----:B------:R-:W-:-:S05]  /*bba0*/  IMAD R19, R43, R13, R19 ;  /* 0x0000000d2b137224 */ /* 0x000fca00078e0213 */
[----:B------:R-:W-:Y:S02]  /*bbb0*/  ISETP.GT.U32.AND P1, PT, R43, R19, PT ;  /* 0x000000132b00720c */ /* 0x000fe40003f24070 */
[----:B------:R-:W-:Y:S02]  /*bbc0*/  IABS R10, R23 ;  /* 0x00000017000a7213 */ /* 0x000fe40000000000 */
[----:B------:R-:W-:Y:S02]  /*bbd0*/  ISETP.GE.AND P2, PT, R23, RZ, PT ;  /* 0x000000ff1700720c */ /* 0x000fe40003f46270 */
[----:B------:R-:W-:Y:S01]  /*bbe0*/  IABS R15, R32 ;  /* 0x00000020000f7213 */ /* 0x000fe20000000000 */
[----:B------:R-:W-:Y:S01]  /*bbf0*/  IMAD.HI.U32 R59, R0, R10, RZ ;  /* 0x0000000a003b7227 */ /* 0x000fe200078e00ff */
[----:B------:R-:W-:-:S05]  /*bc00*/  IABS R23, R48 ;  /* 0x0000003000177213 */ /* 0x000fca0000000000 */
[----:B------:R-:W-:Y:S02]  /*bc10*/  @!P1 IMAD.IADD R19, R19, 0x1, -R43 ;  /* 0x0000000113139824 */ /* 0x000fe400078e0a2b */
[----:B------:R-:W-:Y:S02]  /*bc20*/  IMAD.MOV R13, RZ, RZ, -R59 ;  /* 0x000000ffff0d7224 */ /* 0x000fe400078e0a3b */
[----:B------:R-:W-:Y:S01]  /*bc30*/  IMAD.HI.U32 R59, R0, R15, RZ ;  /* 0x0000000f003b7227 */ /* 0x000fe200078e00ff */
[----:B------:R-:W-:-:S03]  /*bc40*/  ISETP.GT.U32.AND P6, PT, R43, R19, PT ;  /* 0x000000132b00720c */ /* 0x000fc60003fc4070 */
[----:B------:R-:W-:-:S04]  /*bc50*/  IMAD.HI.U32 R60, R0, R23, RZ ;  /* 0x00000017003c7227 */ /* 0x000fc800078e00ff */
[----:B------:R-:W-:Y:S02]  /*bc60*/  IMAD R10, R43, R13, R10 ;  /* 0x0000000d2b0a7224 */ /* 0x000fe400078e020a */
[----:B------:R-:W-:Y:S02]  /*bc70*/  IMAD.MOV R13, RZ, RZ, -R59 ;  /* 0x000000ffff0d7224 */ /* 0x000fe400078e0a3b */
[----:B------:R-:W-:-:S04]  /*bc80*/  IMAD.MOV R59, RZ, RZ, -R60 ;  /* 0x000000ffff3b7224 */ /* 0x000fc800078e0a3c */
[----:B------:R-:W-:Y:S02]  /*bc90*/  IMAD R23, R43, R59, R23 ;  /* 0x0000003b2b177224 */ /* 0x000fe400078e0217 */
[----:B------:R-:W-:-:S03]  /*bca0*/  @!P6 IMAD.IADD R19, R19, 0x1, -R43 ;  /* 0x000000011313e824 */ /* 0x000fc600078e0a2b */
[----:B------:R-:W-:-:S13]  /*bcb0*/  ISETP.GT.U32.AND P6, PT, R43, R23, PT ;  /* 0x000000172b00720c */ /* 0x000fda0003fc4070 */
[----:B------:R-:W-:-:S05]  /*bcc0*/  @!P6 IMAD.IADD R23, R23, 0x1, -R43 ;  /* 0x000000011717e824 */ /* 0x000fca00078e0a2b */
[C---:B------:R-:W-:Y:S01]  /*bcd0*/  ISETP.GT.U32.AND P5, PT, R43.reuse, R23, PT ;  /* 0x000000172b00720c */ /* 0x040fe20003fa4070 */
[C---:B------:R-:W-:Y:S01]  /*bce0*/  IMAD R15, R43.reuse, R13, R15 ;  /* 0x0000000d2b0f7224 */ /* 0x040fe200078e020f */
[----:B------:R-:W-:Y:S02]  /*bcf0*/  IABS R13, R28 ;  /* 0x0000001c000d7213 */ /* 0x000fe40000000000 */
[----:B------:R-:W-:-:S09]  /*bd00*/  ISETP.GT.U32.AND P3, PT, R43, R10, PT ;  /* 0x0000000a2b00720c */ /* 0x000fd20003f64070 */
[--C-:B------:R-:W-:Y:S01]  /*bd10*/  @!P5 IMAD.IADD R23, R23, 0x1, -R43.reuse ;  /* 0x000000011717d824 */ /* 0x100fe200078e0a2b */
[----:B------:R-:W-:Y:S02]  /*bd20*/  ISETP.GE.AND P5, PT, R28, RZ, PT ;  /* 0x000000ff1c00720c */ /* 0x000fe40003fa6270 */
[----:B------:R-:W0:Y:S01]  /*bd30*/  S2R R28, SR_TID.X ;  /* 0x00000000001c7919 */ /* 0x000e220000002100 */
[----:B-1----:R-:W-:Y:S01]  /*bd40*/  IABS R4, R41 ;  /* 0x0000002900047213 */ /* 0x002fe20000000000 */
[----:B------:R-:W-:Y:S01]  /*bd50*/  IMAD.HI.U32 R59, R0, R13, RZ ;  /* 0x0000000d003b7227 */ /* 0x000fe200078e00ff */
[----:B------:R-:W-:Y:S02]  /*bd60*/  IABS R61, R2 ;  /* 0x00000002003d7213 */ /* 0x000fe40000000000 */
[----:B------:R-:W-:Y:S01]  /*bd70*/  IABS R60, R52 ;  /* 0x00000034003c7213 */ /* 0x000fe20000000000 */
[----:B------:R-:W-:Y:S02]  /*bd80*/  @!P3 IMAD.IADD R10, R10, 0x1, -R43 ;  /* 0x000000010a0ab824 */ /* 0x000fe400078e0a2b */
[----:B------:R-:W-:-:S02]  /*bd90*/  IMAD.MOV R3, RZ, RZ, -R59 ;  /* 0x000000ffff037224 */ /* 0x000fc400078e0a3b */
[----:B------:R-:W-:Y:S02]  /*bda0*/  IMAD.MOV.U32 R59, RZ, RZ, R4 ;  /* 0x000000ffff3b7224 */ /* 0x000fe400078e0004 */
[----:B------:R-:W-:Y:S01]  /*bdb0*/  IMAD.HI.U32 R6, R0, R61, RZ ;  /* 0x0000003d00067227 */ /* 0x000fe200078e00ff */
[----:B------:R-:W-:-:S03]  /*bdc0*/  ISETP.GT.U32.AND P3, PT, R43, R10, PT ;  /* 0x0000000a2b00720c */ /* 0x000fc60003f64070 */
[----:B------:R-:W-:Y:S02]  /*bdd0*/  IMAD R13, R43, R3, R13 ;  /* 0x000000032b0d7224 */ /* 0x000fe400078e020d */
[----:B------:R-:W-:-:S04]  /*bde0*/  IMAD.HI.U32 R4, R0, R60, RZ ;  /* 0x0000003c00047227 */ /* 0x000fc800078e00ff */
[----:B------:R-:W-:-:S04]  /*bdf0*/  IMAD.HI.U32 R3, R0, R59, RZ ;  /* 0x0000003b00037227 */ /* 0x000fc800078e00ff */
[----:B------:R-:W-:Y:S02]  /*be00*/  IMAD.MOV R0, RZ, RZ, -R6 ;  /* 0x000000ffff007224 */ /* 0x000fe400078e0a06 */
[----:B------:R-:W-:Y:S02]  /*be10*/  IMAD.MOV R3, RZ, RZ, -R3 ;  /* 0x000000ffff037224 */ /* 0x000fe400078e0a03 */
[C---:B------:R-:W-:Y:S02]  /*be20*/  IMAD R61, R43.reuse, R0, R61 ;  /* 0x000000002b3d7224 */ /* 0x040fe400078e023d */
[C---:B0-----:R-:W-:Y:S02]  /*be30*/  IMAD.SHL.U32 R0, R28.reuse, 0x40, RZ ;  /* 0x000000401c007824 */ /* 0x041fe400078e00ff */
[C---:B------:R-:W-:Y:S02]  /*be40*/  IMAD R59, R43.reuse, R3, R59 ;  /* 0x000000032b3b7224 */ /* 0x040fe400078e023b */
[----:B------:R-:W-:Y:S01]  /*be50*/  IMAD.SHL.U32 R3, R28, 0x8, RZ ;  /* 0x000000081c037824 */ /* 0x000fe200078e00ff */
[----:B------:R-:W-:Y:S01]  /*be60*/  LOP3.LUT R0, R0, 0x1c0, RZ, 0xc0, !PT ;  /* 0x000001c000007812 */ /* 0x000fe200078ec0ff */
[----:B------:R-:W-:Y:S01]  /*be70*/  @!P3 IMAD.IADD R10, R10, 0x1, -R43 ;  /* 0x000000010a0ab824 */ /* 0x000fe200078e0a2b */
[----:B------:R-:W-:-:S02]  /*be80*/  ISETP.GT.U32.AND P1, PT, R43, R37, PT ;  /* 0x000000252b00720c */ /* 0x000fc40003f24070 */
[----:B------:R-:W-:Y:S02]  /*be90*/  ISETP.GT.U32.AND P3, PT, R43, R13, PT ;  /* 0x0000000d2b00720c */ /* 0x000fe40003f64070 */
[----:B------:R-:W-:Y:S02]  /*bea0*/  LOP3.LUT R3, R0, 0x30, R3, 0xf8, !PT ;  /* 0x0000003000037812 */ /* 0x000fe400078ef803 */
[----:B------:R-:W-:Y:S02]  /*beb0*/  LOP3.LUT R0, R28, 0x3, RZ, 0xc0, !PT ;  /* 0x000000031c007812 */ /* 0x000fe400078ec0ff */
[----:B------:R-:W-:-:S03]  /*bec0*/  SHF.R.U32.HI R6, RZ, 0x2, R28 ;  /* 0x00000002ff067819 */ /* 0x000fc6000001161c */
[----:B------:R-:W-:Y:S01]  /*bed0*/  IMAD R0, R0, 0x420, RZ ;  /* 0x0000042000007824 */ /* 0x000fe200078e02ff */
[----:B------:R-:W-:Y:S01]  /*bee0*/  SGXT.U32 R6, R6, 0x3 ;  /* 0x000000030606781a */ /* 0x000fe20000000000 */
[----:B------:R-:W-:Y:S02]  /*bef0*/  IMAD.MOV R4, RZ, RZ, -R4 ;  /* 0x000000ffff047224 */ /* 0x000fe400078e0a04 */
[--C-:B------:R-:W-:Y:S01]  /*bf00*/  @!P1 IMAD.IADD R37, R37, 0x1, -R43.reuse ;  /* 0x0000000125259824 */ /* 0x100fe200078e0a2b */
[----:B------:R-:W-:Y:S01]  /*bf10*/  LOP3.LUT R0, R0, R6, RZ, 0xfc, !PT ;  /* 0x0000000600007212 */ /* 0x000fe200078efcff */
[----:B------:R-:W-:Y:S02]  /*bf20*/  @!P3 IMAD.IADD R13, R13, 0x1, -R43 ;  /* 0x000000010d0db824 */ /* 0x000fe400078e0a2b */
[C---:B------:R-:W-:Y:S02]  /*bf30*/  IMAD R60, R43.reuse, R4, R60 ;  /* 0x000000042b3c7224 */ /* 0x040fe400078e023c */
[----:B------:R-:W-:Y:S01]  /*bf40*/  IMAD.SHL.U32 R4, R28, 0x2, RZ ;  /* 0x000000021c047824 */ /* 0x000fe200078e00ff */
[----:B------:R0:W-:Y:S01]  /*bf50*/  STL [R1+0x3784], R0 ;  /* 0x0037840001007387 */ /* 0x0001e20000100800 */
[----:B------:R-:W-:Y:S01]  /*bf60*/  @!P0 IMAD.MOV R37, RZ, RZ, -R37 ;  /* 0x000000ffff258224 */ /* 0x000fe200078e0a25 */
[----:B------:R-:W-:-:S02]  /*bf70*/  ISETP.GT.U32.AND P0, PT, R43, R13, PT ;  /* 0x0000000d2b00720c */ /* 0x000fc40003f04070 */
[----:B------:R-:W2:Y:S04]  /*bf80*/  LDL.LU R6, [R1+0x7c] ;  /* 0x00007c0001067983 */ /* 0x000ea80000300800 */
[----:B------:R-:W3:Y:S01]  /*bf90*/  LDL.LU R17, [R1+0x78] ;  /* 0x0000780001117983 */ /* 0x000ee20000300800 */
[----:B0-----:R-:W-:-:S03]  /*bfa0*/  LOP3.LUT R0, R3, 0x30, R4, 0x78, !PT ;  /* 0x0000003003007812 */ /* 0x001fc600078e7804 */
[----:B------:R-:W4:Y:S04]  /*bfb0*/  LDL.LU R3, [R1+0x74] ;  /* 0x0000740001037983 */ /* 0x000f280000300800 */
[----:B------:R-:W4:Y:S04]  /*bfc0*/  LDL.LU R44, [R1+0x70] ;  /* 0x00007000012c7983 */ /* 0x000f280000300800 */
[----:B------:R-:W4:Y:S01]  /*bfd0*/  LDL.LU R50, [R1+0x6c] ;  /* 0x00006c0001327983 */ /* 0x000f220000300800 */
[----:B------:R-:W-:-:S03]  /*bfe0*/  @!P0 IMAD.IADD R13, R13, 0x1, -R43 ;  /* 0x000000010d0d8824 */ /* 0x000fc600078e0a2b */
[----:B------:R-:W4:Y:S01]  /*bff0*/  LDL.LU R49, [R1+0x68] ;  /* 0x0000680001317983 */ /* 0x000f220000300800 */
[----:B------:R-:W-:Y:S02]  /*c000*/  ISETP.GE.AND P0, PT, R2, RZ, PT ;  /* 0x000000ff0200720c */ /* 0x000fe40003f06270 */
[----:B------:R-:W0:Y:S01]  /*c010*/  LDC R2, c[0x0][0x3ac] ;  /* 0x0000eb00ff027b82 */ /* 0x000e220000000800 */
[----:B------:R-:W4:Y:S01]  /*c020*/  LDL.LU R11, [R1+0x64] ;  /* 0x00006400010b7983 */ /* 0x000f220000300800 */
[----:B------:R-:W-:-:S03]  /*c030*/  ISETP.GT.U32.AND P6, PT, R43, R61, PT ;  /* 0x0000003d2b00720c */ /* 0x000fc60003fc4070 */
[----:B------:R-:W4:Y:S01]  /*c040*/  LDL.LU R21, [R1+0x60] ;  /* 0x0000600001157983 */ /* 0x000f220000300800 */
[----:B------:R-:W-:Y:S01]  /*c050*/  @!P4 IMAD.MOV R19, RZ, RZ, -R19 ;  /* 0x000000ffff13c224 */ /* 0x000fe200078e0a13 */
[C---:B------:R-:W-:Y:S02]  /*c060*/  ISETP.GT.U32.AND P4, PT, R43.reuse, R60, PT ;  /* 0x0000003c2b00720c */ /* 0x040fe40003f84070 */
[----:B------:R-:W-:Y:S02]  /*c070*/  ISETP.GT.U32.AND P1, PT, R43, R15, PT ;  /* 0x0000000f2b00720c */ /* 0x000fe40003f24070 */
[----:B------:R-:W-:-:S04]  /*c080*/  LOP3.LUT R28, R28, 0x1f, RZ, 0xc0, !PT ;  /* 0x0000001f1c1c7812 */ /* 0x000fc800078ec0ff */
[----:B------:R-:W-:-:S05]  /*c090*/  @!P6 IMAD.IADD R61, R61, 0x1, -R43 ;  /* 0x000000013d3de824 */ /* 0x000fca00078e0a2b */
[----:B------:R-:W-:Y:S01]  /*c0a0*/  @!P4 IMAD.IADD R60, R60, 0x1, -R43 ;  /* 0x000000013c3cc824 */ /* 0x000fe200078e0a2b */
[----:B------:R-:W-:-:S04]  /*c0b0*/  ISETP.GT.U32.AND P6, PT, R43, R61, PT ;  /* 0x0000003d2b00720c */ /* 0x000fc80003fc4070 */
[----:B------:R-:W-:Y:S01]  /*c0c0*/  ISETP.GT.U32.AND P4, PT, R43, R60, PT ;  /* 0x0000003c2b00720c */ /* 0x000fe20003f84070 */
[----:B0-----:R-:W-:Y:S02]  /*c0d0*/  IMAD R0, R28, R2, RZ ;  /* 0x000000021c007224 */ /* 0x001fe400078e02ff */
[--C-:B------:R-:W-:Y:S01]  /*c0e0*/  @!P1 IMAD.IADD R15, R15, 0x1, -R43.reuse ;  /* 0x000000010f0f9824 */ /* 0x100fe200078e0a2b */
[----:B------:R-:W-:Y:S01]  /*c0f0*/  ISETP.GE.AND P1, PT, R32, RZ, PT ;  /* 0x000000ff2000720c */ /* 0x000fe20003f26270 */
[----:B------:R-:W-:Y:S01]  /*c100*/  IMAD R2, R2, 0x20, R0 ;  /* 0x0000002002027824 */ /* 0x000fe200078e0200 */
[----:B------:R-:W4:Y:S01]  /*c110*/  LDL.LU R32, [R1+0x5c] ;  /* 0x00005c0001207983 */ /* 0x000f220000300800 */
[----:B------:R-:W-:Y:S01]  /*c120*/  @!P2 IMAD.MOV R10, RZ, RZ, -R10 ;  /* 0x000000ffff0aa224 */ /* 0x000fe200078e0a0a */
[----:B------:R-:W-:Y:S01]  /*c130*/  ISETP.GE.AND P2, PT, R48, RZ, PT ;  /* 0x000000ff3000720c */ /* 0x000fe20003f46270 */
[----:B------:R-:W-:Y:S01]  /*c140*/  @!P6 IMAD.IADD R61, R61, 0x1, -R43 ;  /* 0x000000013d3de824 */ /* 0x000fe200078e0a2b */
[----:B------:R-:W4:Y:S01]  /*c150*/  LDL.LU R48, [R1+0x58] ;  /* 0x0000580001307983 */ /* 0x000f220000300800 */
[----:B------:R-:W-:-:S02]  /*c160*/  ISETP.GE.AND P6, PT, R52, RZ, PT ;  /* 0x000000ff3400720c */ /* 0x000fc40003fc6270 */
[----:B------:R-:W-:Y:S01]  /*c170*/  @!P4 IMAD.IADD R60, R60, 0x1, -R43 ;  /* 0x000000013c3cc824 */ /* 0x000fe200078e0a2b */
[----:B------:R-:W4:Y:S01]  /*c180*/  LDL.LU R2, [R1+0x54] ;  /* 0x0000540001027983 */ /* 0x000f220000300800 */
[----:B------:R-:W-:-:S03]  /*c190*/  ISETP.GE.AND P4, PT, R41, RZ, PT ;  /* 0x000000ff2900720c */ /* 0x000fc60003f86270 */
[----:B------:R-:W4:Y:S04]  /*c1a0*/  LDL.LU R52, [R1+0x50] ;  /* 0x0000500001347983 */ /* 0x000f280000300800 */
[----:B------:R-:W4:Y:S04]  /*c1b0*/  LDL.LU R41, [R1+0x4c] ;  /* 0x00004c0001297983 */ /* 0x000f280000300800 */
[----:B------:R-:W4:Y:S01]  /*c1c0*/  LDL.LU R28, [R1+0x48] ;  /* 0x00004800011c7983 */ /* 0x000f220000300800 */
[----:B------:R-:W-:-:S13]  /*c1d0*/  ISETP.GT.U32.AND P3, PT, R43, R15, PT ;  /* 0x0000000f2b00720c */ /* 0x000fda0003f64070 */
[----:B------:R-:W-:Y:S01]  /*c1e0*/  @!P3 IMAD.IADD R15, R15, 0x1, -R43 ;  /* 0x000000010f0fb824 */ /* 0x000fe200078e0a2b */
[----:B------:R-:W-:-:S13]  /*c1f0*/  ISETP.GT.U32.AND P3, PT, R43, R59, PT ;  /* 0x0000003b2b00720c */ /* 0x000fda0003f64070 */
[----:B------:R-:W-:-:S05]  /*c200*/  @!P3 IMAD.IADD R59, R59, 0x1, -R43 ;  /* 0x000000013b3bb824 */ /* 0x000fca00078e0a2b */
[----:B------:R-:W-:Y:S01]  /*c210*/  ISETP.GT.U32.AND P3, PT, R43, R59, PT ;  /* 0x0000003b2b00720c */ /* 0x000fe20003f64070 */
[----:B------:R-:W-:-:S12]  /*c220*/  @!P1 IMAD.MOV R15, RZ, RZ, -R15 ;  /* 0x000000ffff0f9224 */ /* 0x000fd800078e0a0f */
[----:B------:R-:W-:Y:S01]  /*c230*/  @!P3 IMAD.IADD R59, R59, 0x1, -R43 ;  /* 0x000000013b3bb824 */ /* 0x000fe200078e0a2b */
[----:B------:R-:W-:Y:S02]  /*c240*/  ISETP.NE.AND P3, PT, R57, RZ, PT ;  /* 0x000000ff3900720c */ /* 0x000fe40003f65270 */
[----:B------:R-:W-:Y:S02]  /*c250*/  LOP3.LUT R57, RZ, R57, RZ, 0x33, !PT ;  /* 0x00000039ff397212 */ /* 0x000fe400078e33ff */
[----:B------:R-:W-:-:S05]  /*c260*/  IADD3 R43, P1, PT, R0, UR22, RZ ;  /* 0x00000016002b7c10 */ /* 0x000fca000ff3e0ff */
[----:B------:R-:W-:Y:S01]  /*c270*/  STL [R1+0x37d0], R43 ;  /* 0x0037d02b01007387 */ /* 0x000fe20000100800 */
[C---:B--2---:R-:W-:Y:S02]  /*c280*/  SEL R6, R57.reuse, R6, !P3 ;  /* 0x0000000639067207 */ /* 0x044fe40005800000 */
[----:B---3--:R-:W-:-:S03]  /*c290*/  SEL R0, R57, R17, !P3 ;  /* 0x0000001139007207 */ /* 0x008fc60005800000 */
[----:B------:R-:W-:Y:S01]  /*c2a0*/  STL [R1+0x110], R6 ;  /* 0x0001100601007387 */ /* 0x000fe20000100800 */
[----:B----4-:R-:W-:-:S03]  /*c2b0*/  SEL R4, R57, R3, !P3 ;  /* 0x0000000339047207 */ /* 0x010fc60005800000 */
[----:B------:R0:W-:Y:S01]  /*c2c0*/  STL [R1+0x10c], R0 ;  /* 0x00010c0001007387 */ /* 0x0001e20000100800 */
[----:B------:R-:W-:-:S03]  /*c2d0*/  SEL R3, R57, R44, !P3 ;  /* 0x0000002c39037207 */ /* 0x000fc60005800000 */
[----:B------:R1:W-:Y:S01]  /*c2e0*/  STL [R1+0x108], R4 ;  /* 0x0001080401007387 */ /* 0x0003e20000100800 */
[----:B0-----:R-:W-:-:S03]  /*c2f0*/  SEL R0, R57, R50, !P3 ;  /* 0x0000003239007207 */ /* 0x001fc60005800000 */
[----:B------:R0:W-:Y:S01]  /*c300*/  STL [R1+0xcc], R3 ;  /* 0x0000cc0301007387 */ /* 0x0001e20000100800 */
[----:B-1----:R-:W-:-:S03]  /*c310*/  SEL R4, R57, R49, !P3 ;  /* 0x0000003139047207 */ /* 0x002fc60005800000 */
[----:B------:R1:W-:Y:S01]  /*c320*/  STL [R1+0xc8], R0 ;  /* 0x0000c80001007387 */ /* 0x0003e20000100800 */
[----:B0-----:R-:W-:-:S03]  /*c330*/  SEL R3, R57, R11, !P3 ;  /* 0x0000000b39037207 */ /* 0x001fc60005800000 */
[----:B------:R0:W-:Y:S01]  /*c340*/  STL [R1+0xc4], R4 ;  /* 0x0000c40401007387 */ /* 0x0001e20000100800 */
[----:B-1----:R-:W-:-:S03]  /*c350*/  SEL R0, R57, R21, !P3 ;  /* 0x0000001539007207 */ /* 0x002fc60005800000 */
[----:B------:R-:W2:Y:S04]  /*c360*/  LDL.LU R35, [R1+0x44] ;  /* 0x0000440001237983 */ /* 0x000ea80000300800 */
[----:B------:R1:W-:Y:S04]  /*c370*/  STL [R1+0xc0], R3 ;  /* 0x0000c00301007387 */ /* 0x0003e80000100800 */
[----:B------:R-:W3:Y:S04]  /*c380*/  LDL.LU R30, [R1+0x40] ;  /* 0x00004000011e7983 */ /* 0x000ee80000300800 */
[----:B------:R4:W-:Y:S04]  /*c390*/  STL [R1+0xbc], R0 ;  /* 0x0000bc0001007387 */ /* 0x0009e80000100800 */
[----:B------:R-:W3:Y:S04]  /*c3a0*/  LDL.LU R26, [R1+0x3c] ;  /* 0x00003c00011a7983 */ /* 0x000ee80000300800 */
[----:B------:R-:W3:Y:S04]  /*c3b0*/  LDL.LU R24, [R1+0x38] ;  /* 0x0000380001187983 */ /* 0x000ee80000300800 */
[----:B------:R-:W3:Y:S04]  /*c3c0*/  LDL.LU R22, [R1+0x34] ;  /* 0x0000340001167983 */ /* 0x000ee80000300800 */
[----:B------:R-:W3:Y:S04]  /*c3d0*/  LDL.LU R18, [R1+0x30] ;  /* 0x0000300001127983 */ /* 0x000ee80000300800 */
[----:B------:R-:W3:Y:S04]  /*c3e0*/  LDL.LU R14, [R1+0x20] ;  /* 0x00002000010e7983 */ /* 0x000ee80000300800 */
[----:B------:R-:W3:Y:S04]  /*c3f0*/  LDL.LU R12, [R1+0x1c] ;  /* 0x00001c00010c7983 */ /* 0x000ee80000300800 */
[----:B------:R-:W3:Y:S04]  /*c400*/  LDL.LU R9, [R1+0x18] ;  /* 0x0000180001097983 */ /* 0x000ee80000300800 */
[----:B------:R-:W3:Y:S04]  /*c410*/  LDL.LU R7, [R1+0x14] ;  /* 0x0000140001077983 */ /* 0x000ee80000300800 */
[----:B0-----:R-:W3:Y:S04]  /*c420*/  LDL.LU R4, [R1+0x10] ;  /* 0x0000100001047983 */ /* 0x001ee80000300800 */
[----:B------:R-:W3:Y:S01]  /*c430*/  LDL.LU R6, [R1+0xc] ;  /* 0x00000c0001067983 */ /* 0x000ee20000300800 */
[----:B------:R-:W-:-:S03]  /*c440*/  SEL R11, R57, R32, !P3 ;  /* 0x00000020390b7207 */ /* 0x000fc60005800000 */
[----:B------:R-:W3:Y:S04]  /*c450*/  LDL.LU R17, [R1+0x8] ;  /* 0x0000080001117983 */ /* 0x000ee80000300800 */
[----:B-1----:R-:W3:Y:S04]  /*c460*/  LDL.LU R3, [R1+0x4] ;  /* 0x0000040001037983 */ /* 0x002ee80000300800 */
[----:B------:R-:W3:Y:S01]  /*c470*/  LDL.LU R44, [R1] ;  /* 0x00000000012c7983 */ /* 0x000ee20000300800 */
[C---:B------:R-:W-:Y:S02]  /*c480*/  SEL R21, R57.reuse, R48, !P3 ;  /* 0x0000003039157207 */ /* 0x040fe40005800000 */
[C---:B----4-:R-:W-:Y:S01]  /*c490*/  SEL R0, R57.reuse, R2, !P3 ;  /* 0x0000000239007207 */ /* 0x050fe20005800000 */
[----:B------:R0:W-:Y:S01]  /*c4a0*/  STL [R1+0xb8], R11 ;  /* 0x0000b80b01007387 */ /* 0x0001e20000100800 */
[----:B------:R-:W-:-:S03]  /*c4b0*/  SEL R2, R57, R41, !P3 ;  /* 0x0000002939027207 */ /* 0x000fc60005800000 */
[----:B------:R-:W-:Y:S01]  /*c4c0*/  STL [R1+0xb4], R21 ;  /* 0x0000b41501007387 */ /* 0x000fe20000100800 */
[----:B0-----:R-:W-:-:S03]  /*c4d0*/  SEL R11, R57, R52, !P3 ;  /* 0x00000034390b7207 */ /* 0x001fc60005800000 */
[----:B------:R0:W-:Y:S04]  /*c4e0*/  STL [R1+0xb0], R0 ;  /* 0x0000b00001007387 */ /* 0x0001e80000100800 */
[----:B------:R1:W-:Y:S04]  /*c4f0*/  STL [R1+0x7c], R11 ;  /* 0x00007c0b01007387 */ /* 0x0003e80000100800 */
[----:B------:R-:W4:Y:S01]  /*c500*/  LDL.LU R50, [R1+0x124] ;  /* 0x0001240001327983 */ /* 0x000f220000300800 */
[----:B0-----:R-:W-:-:S03]  /*c510*/  SEL R0, R57, R28, !P3 ;  /* 0x0000001c39007207 */ /* 0x001fc60005800000 */
[----:B------:R0:W-:Y:S04]  /*c520*/  STL [R1+0x78], R2 ;  /* 0x0000780201007387 */ /* 0x0001e80000100800 */
[----:B------:R-:W4:Y:S04]  /*c530*/  LDL.LU R49, [R1+0x130] ;  /* 0x0001300001317983 */ /* 0x000f280000300800 */
[----:B------:R0:W-:Y:S04]  /*c540*/  STL [R1+0x74], R0 ;  /* 0x0000740001007387 */ /* 0x0001e80000100800 */
[----:B-1----:R-:W4:Y:S04]  /*c550*/  LDL.LU R11, [R1+0x148] ;  /* 0x00014800010b7983 */ /* 0x002f280000300800 */
[----:B------:R-:W4:Y:S04]  /*c560*/  LDL.LU R21, [R1+0x150] ;  /* 0x0001500001157983 */ /* 0x000f280000300800 */
[----:B------:R-:W4:Y:S04]  /*c570*/  LDL.LU R32, [R1+0x14c] ;  /* 0x00014c0001207983 */ /* 0x000f280000300800 */
[----:B------:R-:W4:Y:S04]  /*c580*/  LDL.LU R48, [R1+0x144] ;  /* 0x0001440001307983 */ /* 0x000f280000300800 */
[----:B0-----:R-:W4:Y:S04]  /*c590*/  LDL.LU R2, [R1+0x140] ;  /* 0x0001400001027983 */ /* 0x001f280000300800 */
[----:B------:R-:W4:Y:S04]  /*c5a0*/  LDL.LU R52, [R1+0x13c] ;  /* 0x00013c0001347983 */ /* 0x000f280000300800 */
[----:B------:R-:W4:Y:S04]  /*c5b0*/  LDL.LU R41, [R1+0x138] ;  /* 0x0001380001297983 */ /* 0x000f280000300800 */
[----:B------:R-:W4:Y:S01]  /*c5c0*/  LDL.LU R28, [R1+0x134] ;  /* 0x00013400011c7983 */ /* 0x000f220000300800 */
[----:B--2---:R-:W-:-:S02]  /*c5d0*/  SEL R35, R57, R35, !P3 ;  /* 0x0000002339237207 */ /* 0x004fc40005800000 */
[----:B---3--:R-:W-:-:S03]  /*c5e0*/  SEL R30, R57, R30, !P3 ;  /* 0x0000001e391e7207 */ /* 0x008fc60005800000 */
[----:B------:R-:W-:Y:S01]  /*c5f0*/  STL [R1+0x70], R35 ;  /* 0x0000702301007387 */ /* 0x000fe20000100800 */
[----:B------:R-:W-:-:S03]  /*c600*/  SEL R0, R57, R26, !P3 ;  /* 0x0000001a39007207 */ /* 0x000fc60005800000 */
[----:B------:R-:W-:Y:S01]  /*c610*/  STL [R1+0x6c], R30 ;  /* 0x00006c1e01007387 */ /* 0x000fe20000100800 */
[----:B------:R-:W-:-:S03]  /*c620*/  SEL R24, R57, R24, !P3 ;  /* 0x0000001839187207 */ /* 0x000fc60005800000 */
[----:B------:R0:W-:Y:S01]  /*c630*/  STL [R1+0x68], R0 ;  /* 0x0000680001007387 */ /* 0x0001e20000100800 */
[----:B------:R-:W-:-:S03]  /*c640*/  SEL R22, R57, R22, !P3 ;  /* 0x0000001639167207 */ /* 0x000fc60005800000 */
[----:B------:R-:W-:Y:S01]  /*c650*/  STL [R1+0x64], R24 ;  /* 0x0000641801007387 */ /* 0x000fe20000100800 */
[----:B0-----:R-:W-:-:S03]  /*c660*/  SEL R0, R57, R18, !P3 ;  /* 0x0000001239007207 */ /* 0x001fc60005800000 */
[----:B------:R-:W-:Y:S01]  /*c670*/  STL [R1+0x60], R22 ;  /* 0x0000601601007387 */ /* 0x000fe20000100800 */
[C---:B------:R-:W-:Y:S02]  /*c680*/  SEL R14, R57.reuse, R14, !P3 ;  /* 0x0000000e390e7207 */ /* 0x040fe40005800000 */
[C---:B------:R-:W-:Y:S01]  /*c690*/  SEL R12, R57.reuse, R12, !P3 ;  /* 0x0000000c390c7207 */ /* 0x040fe20005800000 */
[----:B------:R0:W-:Y:S04]  /*c6a0*/  STL [R1+0x5c], R0 ;  /* 0x00005c0001007387 */ /* 0x0001e80000100800 */
[----:B------:R-:W-:Y:S01]  /*c6b0*/  STL [R1+0x58], R14 ;  /* 0x0000580e01007387 */ /* 0x000fe20000100800 */
[----:B0-----:R-:W-:-:S03]  /*c6c0*/  SEL R0, R57, R9, !P3 ;  /* 0x0000000939007207 */ /* 0x001fc60005800000 */
[----:B------:R-:W-:Y:S01]  /*c6d0*/  STL [R1+0x54], R12 ;  /* 0x0000540c01007387 */ /* 0x000fe20000100800 */
[C---:B------:R-:W-:Y:S02]  /*c6e0*/  SEL R9, R57.reuse, R7, !P3 ;  /* 0x0000000739097207 */ /* 0x040fe40005800000 */
[C---:B------:R-:W-:Y:S01]  /*c6f0*/  SEL R7, R57.reuse, R4, !P3 ;  /* 0x0000000439077207 */ /* 0x040fe20005800000 */
[----:B------:R0:W-:Y:S04]  /*c700*/  STL [R1+0x50], R0 ;  /* 0x0000500001007387 */ /* 0x0001e80000100800 */
[----:B------:R-:W-:Y:S01]  /*c710*/  STL [R1+0x44], R9 ;  /* 0x0000440901007387 */ /* 0x000fe20000100800 */
[C---:B------:R-:W-:Y:S02]  /*c720*/  SEL R4, R57.reuse, R17, !P3 ;  /* 0x0000001139047207 */ /* 0x040fe40005800000 */
[C---:B0-----:R-:W-:Y:S01]  /*c730*/  SEL R0, R57.reuse, R6, !P3 ;  /* 0x0000000639007207 */ /* 0x041fe20005800000 */
[----:B------:R-:W-:Y:S01]  /*c740*/  STL [R1+0x40], R7 ;  /* 0x0000400701007387 */ /* 0x000fe20000100800 */
[----:B------:R-:W-:-:S03]  /*c750*/  SEL R3, R57, R3, !P3 ;  /* 0x0000000339037207 */ /* 0x000fc60005800000 */
[----:B------:R0:W-:Y:S04]  /*c760*/  STL [R1+0x3c], R0 ;  /* 0x00003c0001007387 */ /* 0x0001e80000100800 */
[----:B------:R1:W-:Y:S01]  /*c770*/  STL [R1+0x38], R4 ;  /* 0x0000380401007387 */ /* 0x0003e20000100800 */
[----:B0-----:R-:W-:-:S03]  /*c780*/  SEL R0, R57, R44, !P3 ;  /* 0x0000002c39007207 */ /* 0x001fc60005800000 */
[----:B------:R0:W-:Y:S01]  /*c790*/  STL [R1+0x34], R3 ;  /* 0x0000340301007387 */ /* 0x0001e20000100800 */
[----:B-1----:R-:W-:-:S03]  /*c7a0*/  SEL R4, R57, R25, !P3 ;  /* 0x0000001939047207 */ /* 0x002fc60005800000 */
[----:B------:R1:W-:Y:S01]  /*c7b0*/  STL [R1+0x30], R0 ;  /* 0x0000300001007387 */ /* 0x0003e20000100800 */
[----:B0-----:R-:W-:-:S03]  /*c7c0*/  SEL R3, R57, R27, !P3 ;  /* 0x0000001b39037207 */ /* 0x001fc60005800000 */
[----:B------:R-:W-:Y:S01]  /*c7d0*/  STL [R1+0x28], R4 ;  /* 0x0000280401007387 */ /* 0x000fe20000100800 */
[----:B-1----:R-:W-:-:S03]  /*c7e0*/  SEL R0, R57, R29, !P3 ;  /* 0x0000001d39007207 */ /* 0x002fc60005800000 */
[----:B------:R4:W-:Y:S04]  /*c7f0*/  STL [R1+0x24], R3 ;  /* 0x0000240301007387 */ /* 0x0009e80000100800 */
[----:B------:R0:W-:Y:S01]  /*c800*/  STL [R1+0xc], R0 ;  /* 0x00000c0001007387 */ /* 0x0001e20000100800 */
[C---:B----4-:R-:W-:Y:S02]  /*c810*/  SEL R3, R57.reuse, R49, !P3 ;  /* 0x0000003139037207 */ /* 0x050fe40005800000 */
[C---:B0-----:R-:W-:Y:S02]  /*c820*/  SEL R0, R57.reuse, R50, !P3 ;  /* 0x0000003239007207 */ /* 0x041fe40005800000 */
[----:B------:R-:W-:-:S03]  /*c830*/  SEL R4, R57, R11, !P3 ;  /* 0x0000000b39047207 */ /* 0x000fc60005800000 */
[----:B------:R0:W-:Y:S04]  /*c840*/  STL [R1+0x124], R0 ;  /* 0x0001240001007387 */ /* 0x0001e80000100800 */
[----:B------:R1:W-:Y:S01]  /*c850*/  STL [R1+0x130], R3 ;  /* 0x0001300301007387 */ /* 0x0003e20000100800 */
[----:B0-----:R-:W-:-:S03]  /*c860*/  SEL R0, R57, R21, !P3 ;  /* 0x0000001539007207 */ /* 0x001fc60005800000 */
[----:B------:R0:W-:Y:S01]  /*c870*/  STL [R1+0x148], R4 ;  /* 0x0001480401007387 */ /* 0x0001e20000100800 */
[----:B-1----:R-:W-:-:S03]  /*c880*/  SEL R3, R57, R32, !P3 ;  /* 0x0000002039037207 */ /* 0x002fc60005800000 */
[----:B------:R1:W-:Y:S04]  /*c890*/  STL [R1+0x1c0], R0 ;  /* 0x0001c00001007387 */ /* 0x0003e80000100800 */
[----:B------:R2:W-:Y:S01]  /*c8a0*/  STL [R1+0x1bc], R3 ;  /* 0x0001bc0301007387 */ /* 0x0005e20000100800 */
[C---:B0-----:R-:W-:Y:S02]  /*c8b0*/  SEL R4, R57.reuse, R48, !P3 ;  /* 0x0000003039047207 */ /* 0x041fe40005800000 */
[----:B-1----:R-:W-:-:S03]  /*c8c0*/  SEL R0, R57, R2, !P3 ;  /* 0x0000000239007207 */ /* 0x002fc60005800000 */
[----:B------:R-:W-:Y:S01]  /*c8d0*/  STL [R1+0x1b8], R4 ;  /* 0x0001b80401007387 */ /* 0x000fe20000100800 */
[C---:B------:R-:W-:Y:S02]  /*c8e0*/  SEL R2, R57.reuse, R41, !P3 ;  /* 0x0000002939027207 */ /* 0x040fe40005800000 */
[C---:B--2---:R-:W-:Y:S01]  /*c8f0*/  SEL R3, R57.reuse, R52, !P3 ;  /* 0x0000003439037207 */ /* 0x044fe20005800000 */
[----:B------:R0:W-:Y:S04]  /*c900*/  STL [R1+0x1b4], R0 ;  /* 0x0001b40001007387 */ /* 0x0001e80000100800 */
[----:B------:R1:W-:Y:S04]  /*c910*/  STL [R1+0x1b0], R3 ;  /* 0x0001b00301007387 */ /* 0x0003e80000100800 */
[----:B------:R-:W2:Y:S01]  /*c920*/  LDL.LU R38, [R1+0x12c] ;  /* 0x00012c0001267983 */ /* 0x000ea20000300800 */
[----:B0-----:R-:W-:-:S03]  /*c930*/  SEL R0, R57, R28, !P3 ;  /* 0x0000001c39007207 */ /* 0x001fc60005800000 */
        /* <DEDUP_REMOVED lines=15> */
[----:B-1----:R-:W3:Y:S04]  /*ca30*/  LDL.LU R3, [R1+0xe0] ;  /* 0x0000e00001037983 */ /* 0x002ee80000300800 */
        /* <DEDUP_REMOVED lines=8> */
[----:B------:R-:W3:Y:S04]  /*cac0*/  LDL.LU R52, [R1+0x9c] ;  /* 0x00009c0001347983 */ /* 0x000ee80000300800 */
[----:B------:R-:W3:Y:S04]  /*cad0*/  LDL.LU R41, [R1+0x98] ;  /* 0x0000980001297983 */ /* 0x000ee80000300800 */
[----:B------:R-:W3:Y:S01]  /*cae0*/  LDL.LU R28, [R1+0x94] ;  /* 0x00009400011c7983 */ /* 0x000ee20000300800 */
[----:B------:R-:W-:-:S02]  /*caf0*/  SEL R25, R57, R36, !P3 ;  /* 0x0000002439197207 */ /* 0x000fc40005800000 */
[C---:B------:R-:W-:Y:S01]  /*cb00*/  SEL R27, R57.reuse, R33, !P3 ;  /* 0x00000021391b7207 */ /* 0x040fe20005800000 */
[----:B------:R-:W3:Y:S01]  /*cb10*/  LDL.LU R36, [R1+0x90] ;  /* 0x0000900001247983 */ /* 0x000ee20000300800 */
[----:B------:R-:W-:-:S03]  /*cb20*/  SEL R29, R57, R31, !P3 ;  /* 0x0000001f391d7207 */ /* 0x000fc60005800000 */
[----:B------:R-:W3:Y:S04]  /*cb30*/  LDL.LU R33, [R1+0x8c] ;  /* 0x00008c0001217983 */ /* 0x000ee80000300800 */
[----:B------:R-:W3:Y:S04]  /*cb40*/  LDL.LU R31, [R1+0x88] ;  /* 0x00008800011f7983 */ /* 0x000ee80000300800 */
[----:B------:R-:W3:Y:S04]  /*cb50*/  LDL.LU R43, [R1+0x84] ;  /* 0x00008400012b7983 */ /* 0x000ee80000300800 */
[----:B----4-:R-:W4:Y:S01]  /*cb60*/  LDL.LU R0, [R1+0x80] ;  /* 0x0000800001007983 */ /* 0x010f220000300800 */
[----:B--2---:R-:W-:-:S05]  /*cb70*/  SEL R38, R57, R38, !P3 ;  /* 0x0000002639267207 */ /* 0x004fca0005800000 */
[----:B------:R0:W-:Y:S01]  /*cb80*/  STL [R1+0x1a4], R38 ;  /* 0x0001a42601007387 */ /* 0x0001e20000100800 */
[----:B---3--:R-:W-:-:S03]  /*cb90*/  SEL R35, R57, R35, !P3 ;  /* 0x0000002339237207 */ /* 0x008fc60005800000 */
[----:B0-----:R-:W2:Y:S01]  /*cba0*/  LDL.LU R38, [R1+0x38d8] ;  /* 0x0038d80001267983 */ /* 0x001ea20000300800 */
[----:B------:R-:W-:-:S03]  /*cbb0*/  SEL R30, R57, R30, !P3 ;  /* 0x0000001e391e7207 */ /* 0x000fc60005800000 */
[----:B------:R0:W-:Y:S01]  /*cbc0*/  STL [R1+0x1a0], R35 ;  /* 0x0001a02301007387 */ /* 0x0001e20000100800 */
[C---:B------:R-:W-:Y:S02]  /*cbd0*/  SEL R26, R57.reuse, R26, !P3 ;  /* 0x0000001a391a7207 */ /* 0x040fe40005800000 */
[C---:B------:R-:W-:Y:S01]  /*cbe0*/  SEL R24, R57.reuse, R24, !P3 ;  /* 0x0000001839187207 */ /* 0x040fe20005800000 */
[----:B0-----:R-:W3:Y:S01]  /*cbf0*/  LDL.LU R35, [R1+0x38d4] ;  /* 0x0038d40001237983 */ /* 0x001ee20000300800 */
[----:B------:R-:W-:-:S03]  /*cc00*/  SEL R22, R57, R22, !P3 ;  /* 0x0000001639167207 */ /* 0x000fc60005800000 */
[----:B------:R0:W-:Y:S01]  /*cc10*/  STL [R1+0x19c], R30 ;  /* 0x00019c1e01007387 */ /* 0x0001e20000100800 */
[C---:B------:R-:W-:Y:S02]  /*cc20*/  SEL R18, R57.reuse, R18, !P3 ;  /* 0x0000001239127207 */ /* 0x040fe40005800000 */
[C---:B------:R-:W-:Y:S01]  /*cc30*/  SEL R14, R57.reuse, R14, !P3 ;  /* 0x0000000e390e7207 */ /* 0x040fe20005800000 */
[----:B0-----:R-:W2:Y:S04]  /*cc40*/  LDL.LU R30, [R1+0x38d0] ;  /* 0x0038d000011e7983 */ /* 0x001ea80000300800 */
[----:B------:R0:W-:Y:S01]  /*cc50*/  STL [R1+0x198], R26 ;  /* 0x0001981a01007387 */ /* 0x0001e20000100800 */
[C---:B------:R-:W-:Y:S02]  /*cc60*/  SEL R12, R57.reuse, R12, !P3 ;  /* 0x0000000c390c7207 */ /* 0x040fe40005800000 */
[C---:B------:R-:W-:Y:S01]  /*cc70*/  SEL R9, R57.reuse, R9, !P3 ;  /* 0x0000000939097207 */ /* 0x040fe20005800000 */
[----:B0-----:R-:W2:Y:S04]  /*cc80*/  LDL.LU R26, [R1+0x38cc] ;  /* 0x0038cc00011a7983 */ /* 0x001ea80000300800 */
[----:B------:R0:W-:Y:S01]  /*cc90*/  STL [R1+0x194], R24 ;  /* 0x0001941801007387 */ /* 0x0001e20000100800 */
[----:B------:R-:W-:-:S03]  /*cca0*/  SEL R7, R57, R7, !P3 ;  /* 0x0000000739077207 */ /* 0x000fc60005800000 */
        /* <DEDUP_REMOVED lines=46> */
[----:B------:R0:W-:Y:S04]  /*cf90*/  STL [R1+0x154], R32 ;  /* 0x0001542001007387 */ /* 0x0001e80000100800 */
[----:B0-----:R-:W3:Y:S04]  /*cfa0*/  LDL.LU R32, [R1+0x3888] ;  /* 0x0038880001207983 */ /* 0x001ee80000300800 */
        /* <DEDUP_REMOVED lines=9> */
[----:B0-----:R-:W3:Y:S01]  /*d040*/  LDL.LU R28, [R1+0x3874] ;  /* 0x00387400011c7983 */ /* 0x001ee20000300800 */
[----:B------:R-:W-:-:S05]  /*d050*/  SEL R36, R57, R36, !P3 ;  /* 0x0000002439247207 */ /* 0x000fca0005800000 */
[----:B------:R0:W-:Y:S01]  /*d060*/  STL [R1+0x138], R36 ;  /* 0x0001382401007387 */ /* 0x0001e20000100800 */
[C---:B----4-:R-:W-:Y:S02]  /*d070*/  SEL R0, R57.reuse, R0, !P3 ;  /* 0x0000000039007207 */ /* 0x050fe40005800000 */
[C---:B0-----:R-:W-:Y:S02]  /*d080*/  SEL R36, R57.reuse, R33, !P3 ;  /* 0x0000002139247207 */ /* 0x041fe40005800000 */
[C---:B------:R-:W-:Y:S02]  /*d090*/  SEL R33, R57.reuse, R31, !P3 ;  /* 0x0000001f39217207 */ /* 0x040fe40005800000 */
[C---:B------:R-:W-:Y:S01]  /*d0a0*/  SEL R31, R57.reuse, R43, !P3 ;  /* 0x0000002b391f7207 */ /* 0x040fe20005800000 */
[----:B------:R-:W-:Y:S04]  /*d0b0*/  STL [R1+0x134], R36 ;  /* 0x0001342401007387 */ /* 0x000fe80000100800 */
[----:B------:R-:W-:Y:S04]  /*d0c0*/  STL [R1+0x12c], R33 ;  /* 0x00012c2101007387 */ /* 0x000fe80000100800 */
[----:B------:R-:W-:Y:S04]  /*d0d0*/  STL [R1+0x120], R31 ;  /* 0x0001201f01007387 */ /* 0x000fe80000100800 */
[----:B------:R3:W-:Y:S01]  /*d0e0*/  STL [R1+0x11c], R0 ;  /* 0x00011c0001007387 */ /* 0x0007e20000100800 */
[----:B--2---:R-:W-:-:S02]  /*d0f0*/  SEL R21, R57, R21, !P3 ;  /* 0x0000001539157207 */ /* 0x004fc40005800000 */
[C---:B---3--:R-:W-:Y:S02]  /*d100*/  SEL R0, R57.reuse, R52, !P3 ;  /* 0x0000003439007207 */ /* 0x048fe40005800000 */
[C---:B------:R-:W-:Y:S02]  /*d110*/  SEL R31, R57.reuse, R41, !P3 ;  /* 0x00000029391f7207 */ /* 0x040fe40005800000 */
[----:B------:R-:W-:-:S05]  /*d120*/  SEL R28, R57, R28, !P3 ;  /* 0x0000001c391c7207 */ /* 0x000fca0005800000 */
[----:B------:R0:W-:Y:S04]  /*d130*/  STL [R1+0x118], R28 ;  /* 0x0001181c01007387 */ /* 0x0001e80000100800 */
[----:B------:R-:W-:Y:S04]  /*d140*/  STL [R1+0x114], R31 ;  /* 0x0001141f01007387 */ /* 0x000fe80000100800 */
[----:B------:R1:W-:Y:S01]  /*d150*/  STL [R1+0x104], R0 ;  /* 0x0001040001007387 */ /* 0x0003e20000100800 */
[C---:B0-----:R-:W-:Y:S02]  /*d160*/  SEL R28, R57.reuse, R2, !P3 ;  /* 0x00000002391c7207 */ /* 0x041fe40005800000 */
[----:B------:R-:W-:-:S03]  /*d170*/  SEL R2, R57, R48, !P3 ;  /* 0x0000003039027207 */ /* 0x000fc60005800000 */
[----:B------:R-:W-:Y:S01]  /*d180*/  STL [R1+0x100], R28 ;  /* 0x0001001c01007387 */ /* 0x000fe20000100800 */
[----:B-1----:R-:W-:-:S03]  /*d190*/  SEL R0, R57, R32, !P3 ;  /* 0x0000002039007207 */ /* 0x002fc60005800000 */
[----:B------:R0:W-:Y:S04]  /*d1a0*/  STL [R1+0xfc], R2 ;  /* 0x0000fc0201007387 */ /* 0x0001e80000100800 */
[----:B------:R1:W-:Y:S01]  /*d1b0*/  STL [R1+0xf8], R0 ;  /* 0x0000f80001007387 */ /* 0x0003e20000100800 */
[----:B0-----:R-:W-:-:S03]  /*d1c0*/  SEL R2, R57, R11, !P3 ;  /* 0x0000000b39027207 */ /* 0x001fc60005800000 */
[----:B------:R0:W-:Y:S01]  /*d1d0*/  STL [R1+0xf4], R21 ;  /* 0x0000f41501007387 */ /* 0x0001e20000100800 */
[----:B-1----:R-:W-:-:S03]  /*d1e0*/  SEL R0, R57, R49, !P3 ;  /* 0x0000003139007207 */ /* 0x002fc60005800000 */
[----:B------:R1:W-:Y:S01]  /*d1f0*/  STL [R1+0xf0], R2 ;  /* 0x0000f00201007387 */ /* 0x0003e20000100800 */
[----:B------:R-:W-:-:S03]  /*d200*/  SEL R11, R57, R50, !P3 ;  /* 0x00000032390b7207 */ /* 0x000fc60005800000 */
[----:B------:R2:W-:Y:S01]  /*d210*/  STL [R1+0xec], R0 ;  /* 0x0000ec0001007387 */ /* 0x0005e20000100800 */
[----:B0-----:R-:W0:Y:S01]  /*d220*/  LDC R21, c[0x0][0x3ac] ;  /* 0x0000eb00ff157b82 */ /* 0x001e220000000800 */
[C---:B-1----:R-:W-:Y:S02]  /*d230*/  SEL R2, R57.reuse, R44, !P3 ;  /* 0x0000002c39027207 */ /* 0x042fe40005800000 */
[----:B------:R-:W-:Y:S01]  /*d240*/  STL [R1+0xe8], R11 ;  /* 0x0000e80b01007387 */ /* 0x000fe20000100800 */
[----:B--2---:R-:W-:-:S03]  /*d250*/  SEL R0, R57, R3, !P3 ;  /* 0x0000000339007207 */ /* 0x004fc60005800000 */
[----:B------:R1:W-:Y:S01]  /*d260*/  STL [R1+0xe4], R2 ;  /* 0x0000e40201007387 */ /* 0x0003e20000100800 */
[----:B------:R-:W-:-:S03]  /*d270*/  SEL R3, R57, R17, !P3 ;  /* 0x0000001139037207 */ /* 0x000fc60005800000 */
[----:B------:R2:W-:Y:S01]  /*d280*/  STL [R1+0xe0], R0 ;  /* 0x0000e00001007387 */ /* 0x0005e20000100800 */
[----:B-1----:R-:W-:-:S03]  /*d290*/  SEL R2, R57, R6, !P3 ;  /* 0x0000000639027207 */ /* 0x002fc60005800000 */
[----:B------:R1:W-:Y:S01]  /*d2a0*/  STL [R1+0x4c], R3 ;  /* 0x00004c0301007387 */ /* 0x0003e20000100800 */
[----:B--2---:R-:W-:-:S03]  /*d2b0*/  SEL R0, R57, R4, !P3 ;  /* 0x0000000439007207 */ /* 0x004fc60005800000 */
        /* <DEDUP_REMOVED lines=10> */
[----:B------:R-:W-:Y:S01]  /*d360*/  STL [R1+0x14], R3 ;  /* 0x0000140301007387 */ /* 0x000fe20000100800 */
[----:B--2---:R-:W-:-:S03]  /*d370*/  SEL R0, R57, R22, !P3 ;  /* 0x0000001639007207 */ /* 0x004fc60005800000 */
[----:B------:R-:W2:Y:S04]  /*d380*/  LDL.LU R11, [R1+0x1e4] ;  /* 0x0001e400010b7983 */ /* 0x000ea80000300800 */
[----:B------:R-:W-:Y:S04]  /*d390*/  STL [R1+0x10], R2 ;  /* 0x0000100201007387 */ /* 0x000fe80000100800 */
[----:B------:R-:W3:Y:S04]  /*d3a0*/  LDL.LU R12, [R1+0x1e0] ;  /* 0x0001e000010c7983 */ /* 0x000ee80000300800 */
[----:B------:R1:W-:Y:S04]  /*d3b0*/  STL [R1+0x8], R0 ;  /* 0x0000080001007387 */ /* 0x0003e80000100800 */
[----:B------:R-:W4:Y:S04]  /*d3c0*/  LDL.LU R9, [R1+0x1dc] ;  /* 0x0001dc0001097983 */ /* 0x000f280000300800 */
[----:B------:R-:W4:Y:S04]  /*d3d0*/  LDL.LU R7, [R1+0x1d8] ;  /* 0x0001d80001077983 */ /* 0x000f280000300800 */
[----:B------:R-:W4:Y:S04]  /*d3e0*/  LDL.LU R4, [R1+0x1d4] ;  /* 0x0001d40001047983 */ /* 0x000f280000300800 */
[----:B------:R-:W4:Y:S04]  /*d3f0*/  LDL.LU R6, [R1+0x1d0] ;  /* 0x0001d00001067983 */ /* 0x000f280000300800 */
[----:B------:R-:W4:Y:S04]  /*d400*/  LDL.LU R17, [R1+0x1cc] ;  /* 0x0001cc0001117983 */ /* 0x000f280000300800 */
[----:B------:R-:W4:Y:S01]  /*d410*/  LDL.LU R28, [R1+0x1c8] ;  /* 0x0001c800011c7983 */ /* 0x000f220000300800 */
[----:B------:R-:W0:Y:S01]  /*d420*/  S2R R31, SR_TID.X ;  /* 0x00000000001f7919 */ /* 0x000e220000002100 */
[----:B------:R-:W-:-:S02]  /*d430*/  SEL R43, R57, R24, !P3 ;  /* 0x00000018392b7207 */ /* 0x000fc40005800000 */
[C---:B-1----:R-:W-:Y:S02]  /*d440*/  SEL R0, R57.reuse, R26, !P3 ;  /* 0x0000001a39007207 */ /* 0x042fe40005800000 */
[C---:B------:R-:W-:Y:S02]  /*d450*/  SEL R52, R57.reuse, R30, !P3 ;  /* 0x0000001e39347207 */ /* 0x040fe40005800000 */
[C---:B------:R-:W-:Y:S01]  /*d460*/  SEL R50, R57.reuse, R35, !P3 ;  /* 0x0000002339327207 */ /* 0x040fe20005800000 */
[----:B------:R-:W-:Y:S01]  /*d470*/  STL [R1+0x3800], R43 ;  /* 0x0038002b01007387 */ /* 0x000fe20000100800 */
[C---:B------:R-:W-:Y:S02]  /*d480*/  SEL R38, R57.reuse, R38, !P3 ;  /* 0x0000002639267207 */ /* 0x040fe40005800000 */
[C---:B------:R-:W-:Y:S01]  /*d490*/  SEL R40, R57.reuse, R40, !P3 ;  /* 0x0000002839287207 */ /* 0x040fe20005800000 */
[----:B------:R1:W-:Y:S01]  /*d4a0*/  STL [R1+0x3804], R0 ;  /* 0x0038040001007387 */ /* 0x0003e20000100800 */
[----:B------:R-:W-:-:S02]  /*d4b0*/  SEL R42, R57, R42, !P3 ;  /* 0x0000002a392a7207 */ /* 0x000fc40005800000 */
[C---:B------:R-:W-:Y:S01]  /*d4c0*/  SEL R46, R57.reuse, R46, !P3 ;  /* 0x0000002e392e7207 */ /* 0x040fe20005800000 */
[----:B------:R-:W-:Y:S01]  /*d4d0*/  STL [R1+0x3808], R52 ;  /* 0x0038083401007387 */ /* 0x000fe20000100800 */
[C---:B------:R-:W-:Y:S02]  /*d4e0*/  SEL R47, R57.reuse, R47, !P3 ;  /* 0x0000002f392f7207 */ /* 0x040fe40005800000 */
[C---:B------:R-:W-:Y:S01]  /*d4f0*/  SEL R51, R57.reuse, R51, !P3 ;  /* 0x0000003339337207 */ /* 0x040fe20005800000 */
[----:B------:R-:W-:Y:S01]  /*d500*/  STL [R1+0x380c], R50 ;  /* 0x00380c3201007387 */ /* 0x000fe20000100800 */
[----:B------:R-:W-:-:S03]  /*d510*/  SEL R54, R57, R54, !P3 ;  /* 0x0000003639367207 */ /* 0x000fc60005800000 */
        /* <DEDUP_REMOVED lines=9> */
[----:B------:R-:W-:Y:S02]  /*d5b0*/  SEL R32, R57, R20, !P3 ;  /* 0x0000001439207207 */ /* 0x000fe40005800000 */
[----:B0-----:R-:W-:Y:S01]  /*d5c0*/  LOP3.LUT R2, R31, 0x1f, RZ, 0xc0, !PT ;  /* 0x0000001f1f027812 */ /* 0x001fe200078ec0ff */
[----:B------:R-:W-:Y:S01]  /*d5d0*/  STL [R1+0x3824], R51 ;  /* 0x0038243301007387 */ /* 0x000fe20000100800 */
[----:B------:R-:W-:-:S03]  /*d5e0*/  SEL R34, R57, R34, !P3 ;  /* 0x0000002239227207 */ /* 0x000fc60005800000 */
[----:B------:R-:W-:Y:S01]  /*d5f0*/  STL [R1+0x3828], R54 ;  /* 0x0038283601007387 */ /* 0x000fe20000100800 */
[----:B------:R-:W-:-:S03]  /*d600*/  SEL R45, R57, R45, !P3 ;  /* 0x0000002d392d7207 */ /* 0x000fc60005800000 */
[----:B------:R-:W-:Y:S01]  /*d610*/  STL [R1+0x382c], R56 ;  /* 0x00382c3801007387 */ /* 0x000fe20000100800 */
[----:B------:R-:W-:-:S03]  /*d620*/  SEL R55, R57, R55, !P3 ;  /* 0x0000003739377207 */ /* 0x000fc60005800000 */
[----:B------:R-:W-:Y:S01]  /*d630*/  STL [R1+0x3830], R53 ;  /* 0x0038303501007387 */ /* 0x000fe20000100800 */
[C---:B------:R-:W-:Y:S01]  /*d640*/  SEL R33, R57.reuse, R16, !P3 ;  /* 0x0000001039217207 */ /* 0x040fe20005800000 */
[----:B------:R-:W-:Y:S02]  /*d650*/  @!P2 IMAD.MOV R23, RZ, RZ, -R23 ;  /* 0x000000ffff17a224 */ /* 0x000fe400078e0a17 */
[----:B------:R-:W-:Y:S01]  /*d660*/  STL [R1+0x3834], R39 ;  /* 0x0038342701007387 */ /* 0x000fe20000100800 */
[C---:B------:R-:W-:Y:S01]  /*d670*/  SEL R35, R57.reuse, R5, !P3 ;  /* 0x0000000539237207 */ /* 0x040fe20005800000 */
[----:B------:R-:W-:Y:S02]  /*d680*/  IMAD R31, R2, R21, RZ ;  /* 0x00000015021f7224 */ /* 0x000fe400078e02ff */
[----:B------:R-:W-:Y:S01]  /*d690*/  STL [R1+0x3838], R22 ;  /* 0x0038381601007387 */ /* 0x000fe20000100800 */
[----:B------:R-:W-:Y:S01]  /*d6a0*/  @!P5 IMAD.MOV R13, RZ, RZ, -R13 ;  /* 0x000000ffff0dd224 */ /* 0x000fe200078e0a0d */
[----:B------:R-:W-:-:S02]  /*d6b0*/  SEL R37, R57, R37, !P3 ;  /* 0x0000002539257207 */ /* 0x000fc40005800000 */
[----:B------:R-:W-:Y:S01]  /*d6c0*/  STL [R1+0x383c], R32 ;  /* 0x00383c2001007387 */ /* 0x000fe20000100800 */
[----:B------:R-:W-:Y:S01]  /*d6d0*/  @!P0 IMAD.MOV R61, RZ, RZ, -R61 ;  /* 0x000000ffff3d8224 */ /* 0x000fe200078e0a3d */
[C---:B------:R-:W-:Y:S02]  /*d6e0*/  SEL R36, R57.reuse, R19, !P3 ;  /* 0x0000001339247207 */ /* 0x040fe40005800000 */
[----:B------:R-:W-:Y:S01]  /*d6f0*/  STL [R1+0x3840], R34 ;  /* 0x0038402201007387 */ /* 0x000fe20000100800 */
[----:B------:R-:W-:Y:S01]  /*d700*/  @!P6 IMAD.MOV R60, RZ, RZ, -R60 ;  /* 0x000000ffff3ce224 */ /* 0x000fe200078e0a3c */
[C---:B------:R-:W-:Y:S02]  /*d710*/  SEL R41, R57.reuse, R10, !P3 ;  /* 0x0000000a39297207 */ /* 0x040fe40005800000 */
[----:B------:R-:W-:Y:S01]  /*d720*/  STL [R1+0x3844], R45 ;  /* 0x0038442d01007387 */ /* 0x000fe20000100800 */
[----:B------:R-:W-:Y:S01]  /*d730*/  SEL R44, R57, R15, !P3 ;  /* 0x0000000f392c7207 */ /* 0x000fe20005800000 */
[----:B------:R-:W-:-:S02]  /*d740*/  IMAD R31, R21, 0x20, R31 ;  /* 0x00000020151f7824 */ /* 0x000fc400078e021f */
[----:B------:R-:W-:Y:S01]  /*d750*/  STL [R1+0x3848], R55 ;  /* 0x0038483701007387 */ /* 0x000fe20000100800 */
[C---:B------:R-:W-:Y:S01]  /*d760*/  SEL R48, R57.reuse, R23, !P3 ;  /* 0x0000001739307207 */ /* 0x040fe20005800000 */
[----:B------:R-:W-:Y:S02]  /*d770*/  IMAD R2, R2, R21, RZ ;  /* 0x0000001502027224 */ /* 0x000fe400078e02ff */
[----:B------:R-:W-:Y:S01]  /*d780*/  STL [R1+0x384c], R33 ;  /* 0x00384c2101007387 */ /* 0x000fe20000100800 */
[----:B------:R-:W-:-:S03]  /*d790*/  SEL R49, R57, R13, !P3 ;  /* 0x0000000d39317207 */ /* 0x000fc60005800000 */
[----:B------:R-:W-:Y:S01]  /*d7a0*/  STL [R1+0x3850], R35 ;  /* 0x0038502301007387 */ /* 0x000fe20000100800 */
[----:B------:R-:W-:-:S03]  /*d7b0*/  SEL R61, R57, R61, !P3 ;  /* 0x0000003d393d7207 */ /* 0x000fc60005800000 */
[----:B------:R-:W-:Y:S01]  /*d7c0*/  STL [R1+0x3854], R37 ;  /* 0x0038542501007387 */ /* 0x000fe20000100800 */
[----:B------:R-:W-:-:S03]  /*d7d0*/  SEL R60, R57, R60, !P3 ;  /* 0x0000003c393c7207 */ /* 0x000fc60005800000 */
[----:B------:R-:W-:Y:S01]  /*d7e0*/  STL [R1+0x3858], R36 ;  /* 0x0038582401007387 */ /* 0x000fe20000100800 */
[----:B------:R-:W-:-:S03]  /*d7f0*/  IADD3 R3, P0, PT, R31, UR22, RZ ;  /* 0x000000161f037c10 */ /* 0x000fc6000ff1e0ff */
[----:B------:R-:W-:Y:S01]  /*d800*/  STL [R1+0x385c], R41 ;  /* 0x00385c2901007387 */ /* 0x000fe20000100800 */
[----:B------:R-:W-:-:S03]  /*d810*/  LEA.HI.X.SX32 R2, R2, UR23, 0x1, P1 ;  /* 0x0000001702027c11 */ /* 0x000fc600088f0eff */
[----:B------:R-:W-:Y:S04]  /*d820*/  STL [R1+0x3860], R44 ;  /* 0x0038602c01007387 */ /* 0x000fe80000100800 */
[----:B------:R-:W-:Y:S04]  /*d830*/  STL [R1+0x3864], R48 ;  /* 0x0038643001007387 */ /* 0x000fe80000100800 */
[----:B------:R-:W-:Y:S01]  /*d840*/  STL [R1+0x3868], R49 ;  /* 0x0038683101007387 */ /* 0x000fe20000100800 */
[----:B------:R-:W-:-:S03]  /*d850*/  @!P4 IMAD.MOV R59, RZ, RZ, -R59 ;  /* 0x000000ffff3bc224 */ /* 0x000fc600078e0a3b */
[----:B------:R-:W-:Y:S04]  /*d860*/  STL [R1+0x386c], R61 ;  /* 0x00386c3d01007387 */ /* 0x000fe80000100800 */
[----:B------:R-:W-:Y:S04]  /*d870*/  STL [R1+0x3870], R60 ;  /* 0x0038703c01007387 */ /* 0x000fe80000100800 */
[----:B------:R0:W-:Y:S04]  /*d880*/  STL [R1+0x37d4], R3 ;  /* 0x0037d40301007387 */ /* 0x0001e80000100800 */
[----:B------:R-:W4:Y:S01]  /*d890*/  LDL.LU R21, [R1+0x110] ;  /* 0x0001100001157983 */ /* 0x000f220000300800 */
[----:B------:R-:W-:-:S03]  /*d8a0*/  SEL R58, R57, R58, !P3 ;  /* 0x0000003a393a7207 */ /* 0x000fc60005800000 */
[----:B------:R0:W-:Y:S01]  /*d8b0*/  STL [R1+0x37c8], R2 ;  /* 0x0037c80201007387 */ /* 0x0001e20000100800 */
[----:B------:R-:W-:Y:S01]  /*d8c0*/  SEL R57, R57, R59, !P3 ;  /* 0x0000003b39397207 */ /* 0x000fe20005800000 */
[----:B--2---:R-:W-:Y:S02]  /*d8d0*/  IMAD R11, R11, UR66, RZ ;  /* 0x000000420b0b7c24 */ /* 0x004fe4000f8e02ff */
[----:B---3--:R-:W-:-:S03]  /*d8e0*/  IMAD R10, R12, UR66, RZ ;  /* 0x000000420c0a7c24 */ /* 0x008fc6000f8e02ff */
[----:B-1----:R-:W-:Y:S01]  /*d8f0*/  IADD3 R0, P6, PT, R11, UR20, RZ ;  /* 0x000000140b007c10 */ /* 0x002fe2000ffde0ff */
[----:B----4-:R-:W-:Y:S01]  /*d900*/  IMAD R9, R9, UR66, RZ ;  /* 0x0000004209097c24 */ /* 0x010fe2000f8e02ff */
[----:B0-----:R-:W-:Y:S01]  /*d910*/  IADD3 R3, P1, PT, R10, UR20, RZ ;  /* 0x000000140a037c10 */ /* 0x001fe2000ff3e0ff */
[----:B------:R-:W-:-:S03]  /*d920*/  IMAD R8, R7, UR66, RZ ;  /* 0x0000004207087c24 */ /* 0x000fc6000f8e02ff */
[----:B------:R-:W-:Y:S01]  /*d930*/  IADD3 R2, P2, PT, R9, UR20, RZ ;  /* 0x0000001409027c10 */ /* 0x000fe2000ff5e0ff */
[----:B------:R-:W-:Y:S01]  /*d940*/  IMAD R7, R4, UR66, RZ ;  /* 0x0000004204077c24 */ /* 0x000fe2000f8e02ff */
[----:B------:R0:W-:Y:S01]  /*d950*/  STL [R1+0x18b8], R0 ;  /* 0x0018b80001007387 */ /* 0x0001e20000100800 */
[----:B------:R-:W-:-:S03]  /*d960*/  IMAD R6, R6, UR66, RZ ;  /* 0x0000004206067c24 */ /* 0x000fc6000f8e02ff */
[----:B------:R1:W-:Y:S01]  /*d970*/  STL [R1+0x18c0], R3 ;  /* 0x0018c00301007387 */ /* 0x0003e20000100800 */
[----:B------:R-:W-:-:S03]  /*d980*/  IMAD R5, R17, UR66, RZ ;  /* 0x0000004211057c24 */ /* 0x000fc6000f8e02ff */
[----:B------:R2:W-:Y:S01]  /*d990*/  STL [R1+0x18c8], R2 ;  /* 0x0018c80201007387 */ /* 0x0005e20000100800 */
[----:B0-----:R-:W-:Y:S02]  /*d9a0*/  IADD3 R0, P3, PT, R8, UR20, RZ ;  /* 0x0000001408007c10 */ /* 0x001fe4000ff7e0ff */
[----:B-1----:R-:W-:-:S03]  /*d9b0*/  IADD3 R3, P4, PT, R7, UR20, RZ ;  /* 0x0000001407037c10 */ /* 0x002fc6000ff9e0ff */
[----:B------:R0:W-:Y:S01]  /*d9c0*/  STL [R1+0x18d0], R0 ;  /* 0x0018d00001007387 */ /* 0x0001e20000100800 */
[----:B--2---:R-:W-:-:S03]  /*d9d0*/  IADD3 R2, P5, PT, R6, UR20, RZ ;  /* 0x0000001406027c10 */ /* 0x004fc6000ffbe0ff */
[----:B------:R1:W-:Y:S01]  /*d9e0*/  STL [R1+0x18d8], R3 ;  /* 0x0018d80301007387 */ /* 0x0003e20000100800 */
[----:B------:R-:W-:-:S03]  /*d9f0*/  IMAD R4, R28, UR66, RZ ;  /* 0x000000421c047c24 */ /* 0x000fc6000f8e02ff */
[----:B------:R2:W-:Y:S01]  /*da00*/  STL [R1+0x18e0], R2 ;  /* 0x0018e00201007387 */ /* 0x0005e20000100800 */
[----:B0-----:R-:W-:Y:S02]  /*da10*/  LEA.HI.X.SX32 R0, R11, UR21, 0x1, P6 ;  /* 0x000000150b007c11 */ /* 0x001fe4000b0f0eff */
[----:B-1----:R-:W-:-:S03]  /*da20*/  IADD3 R3, P6, PT, R5, UR20, RZ ;  /* 0x0000001405037c10 */ /* 0x002fc6000ffde0ff */
[----:B------:R0:W-:Y:S01]  /*da30*/  STL [R1+0x18b4], R0 ;  /* 0x0018b40001007387 */ /* 0x0001e20000100800 */
[----:B--2---:R-:W-:-:S03]  /*da40*/  LEA.HI.X.SX32 R2, R10, UR21, 0x1, P1 ;  /* 0x000000150a027c11 */ /* 0x004fc600088f0eff */
[----:B------:R1:W-:Y:S04]  /*da50*/  STL [R1+0x18e8], R3 ;  /* 0x0018e80301007387 */ /* 0x0003e80000100800 */
[----:B------:R2:W-:Y:S01]  /*da60*/  STL [R1+0x18bc], R2 ;  /* 0x0018bc0201007387 */ /* 0x0005e20000100800 */
[----:B0-----:R-:W-:Y:S02]  /*da70*/  IADD3 R0, P1, PT, R4, UR20, RZ ;  /* 0x0000001404007c10 */ /* 0x001fe4000ff3e0ff */
[----:B-1----:R-:W-:-:S03]  /*da80*/  LEA.HI.X.SX32 R3, R9, UR21, 0x1, P2 ;  /* 0x0000001509037c11 */ /* 0x002fc600090f0eff */
[----:B------:R0:W-:Y:S01]  /*da90*/  STL [R1+0x18f0], R0 ;  /* 0x0018f00001007387 */ /* 0x0001e20000100800 */
[----:B--2---:R-:W-:-:S03]  /*daa0*/  LEA.HI.X.SX32 R2, R8, UR21, 0x1, P3 ;  /* 0x0000001508027c11 */ /* 0x004fc600098f0eff */
[----:B------:R1:W-:Y:S04]  /*dab0*/  STL [R1+0x18c4], R3 ;  /* 0x0018c40301007387 */ /* 0x0003e80000100800 */
[----:B------:R2:W-:Y:S01]  /*dac0*/  STL [R1+0x18cc], R2 ;  /* 0x0018cc0201007387 */ /* 0x0005e20000100800 */
[----:B0-----:R-:W-:Y:S02]  /*dad0*/  LEA.HI.X.SX32 R0, R7, UR21, 0x1, P4 ;  /* 0x0000001507007c11 */ /* 0x001fe4000a0f0eff */
[----:B-1----:R-:W-:-:S03]  /*dae0*/  LEA.HI.X.SX32 R3, R6, UR21, 0x1, P5 ;  /* 0x0000001506037c11 */ /* 0x002fc6000a8f0eff */
[----:B------:R0:W-:Y:S01]  /*daf0*/  STL [R1+0x18d4], R0 ;  /* 0x0018d40001007387 */ /* 0x0001e20000100800 */
[----:B--2---:R-:W-:-:S03]  /*db00*/  LEA.HI.X.SX32 R2, R5, UR21, 0x1, P6 ;  /* 0x0000001505027c11 */ /* 0x004fc6000b0f0eff */
[----:B------:R-:W-:Y:S04]  /*db10*/  STL [R1+0x18dc], R3 ;  /* 0x0018dc0301007387 */ /* 0x000fe80000100800 */
[----:B------:R1:W-:Y:S04]  /*db20*/  STL [R1+0x18e4], R2 ;  /* 0x0018e40201007387 */ /* 0x0003e80000100800 */
[----:B------:R-:W2:Y:S01]  /*db30*/  LDL.LU R28, [R1+0x10c] ;  /* 0x00010c00011c7983 */ /* 0x000ea20000300800 */
[----:B0-----:R-:W-:Y:S02]  /*db40*/  LEA.HI.X.SX32 R0, R4, UR21, 0x1, P1 ;  /* 0x0000001504007c11 */ /* 0x001fe400088f0eff */
[----:B------:R-:W-:Y:S01]  /*db50*/  LEA.HI.X.SX32 R8, R31, UR23, 0x1, P0 ;  /* 0x000000171f087c11 */ /* 0x000fe200080f0eff */
[----:B------:R-:W-:Y:S01]  /*db60*/  IMAD R9, R25, UR67, RZ ;  /* 0x0000004319097c24 */ /* 0x000fe2000f8e02ff */
[----:B------:R-:W-:Y:S01]  /*db70*/  UIMAD UR70, UR5, 0x3f, URZ ;  /* 0x0000003f054678a4 */ /* 0x000fe2000f8e02ff */
[----:B------:R0:W-:Y:S01]  /*db80*/  STL [R1+0x18ec], R0 ;  /* 0x0018ec0001007387 */ /* 0x0001e20000100800 */
[----:B------:R-:W-:Y:S01]  /*db90*/  IMAD R7, R27, UR67, RZ ;  /* 0x000000431b077c24 */ /* 0x000fe2000f8e02ff */
[----:B------:R-:W-:-:S02]  /*dba0*/  UIMAD UR72, UR5, 0x3e, URZ ;  /* 0x0000003e054878a4 */ /* 0x000fc4000f8e02ff */
[----:B------:R-:W-:Y:S01]  /*dbb0*/  STL [R1+0x37cc], R8 ;  /* 0x0037cc0801007387 */ /* 0x000fe20000100800 */
[----:B------:R-:W-:Y:S01]  /*dbc0*/  IMAD R6, R29, UR67, RZ ;  /* 0x000000431d067c24 */ /* 0x000fe2000f8e02ff */
[----:B------:R-:W-:Y:S02]  /*dbd0*/  UIMAD UR74, UR5, 0x3d, URZ ;  /* 0x0000003d054a78a4 */ /* 0x000fe4000f8e02ff */
[----:B------:R-:W3:Y:S01]  /*dbe0*/  LDL.LU R16, [R1+0x108] ;  /* 0x0001080001107983 */ /* 0x000ee20000300800 */
[----:B------:R-:W-:Y:S02]  /*dbf0*/  UIMAD UR22, UR5, 0x3c, URZ ;  /* 0x0000003c051678a4 */ /* 0x000fe4000f8e02ff */
[----:B------:R-:W-:Y:S01]  /*dc00*/  UIMAD UR75, UR5, 0x3a, URZ ;  /* 0x0000003a054b78a4 */ /* 0x000fe2000f8e02ff */
[----:B------:R-:W4:Y:S01]  /*dc10*/  LDL.LU R55, [R1+0xcc] ;  /* 0x0000cc0001377983 */ /* 0x000f220000300800 */
[----:B------:R-:W-:Y:S02]  /*dc20*/  UIMAD UR71, UR5, 0x39, URZ ;  /* 0x00000039054778a4 */ /* 0x000fe4000f8e02ff */
[----:B------:R-:W-:Y:S01]  /*dc30*/  UIMAD UR77, UR5, 0x38, URZ ;  /* 0x00000038054d78a4 */ /* 0x000fe2000f8e02ff */
[----:B------:R-:W4:Y:S01]  /*dc40*/  LDL.LU R45, [R1+0xc8] ;  /* 0x0000c800012d7983 */ /* 0x000f220000300800 */
[----:B------:R-:W-:-:S02]  /*dc50*/  USHF.R.S32.HI UR20, URZ, 0x1f, UR41 ;  /* 0x0000001fff147899 */ /* 0x000fc40008011429 */
[----:B------:R-:W-:Y:S01]  /*dc60*/  UIMAD UR69, UR5, 0x37, URZ ;  /* 0x00000037054578a4 */ /* 0x000fe2000f8e02ff */
[----:B------:R-:W4:Y:S01]  /*dc70*/  LDL.LU R34, [R1+0xc4] ;  /* 0x0000c40001227983 */ /* 0x000f220000300800 */
[----:B------:R-:W-:Y:S02]  /*dc80*/  UIMAD UR73, UR5, 0x36, URZ ;  /* 0x00000036054978a4 */ /* 0x000fe4000f8e02ff */
[----:B------:R-:W-:Y:S01]  /*dc90*/  UIMAD UR76, UR5, 0x35, URZ ;  /* 0x00000035054c78a4 */ /* 0x000fe2000f8e02ff */
[----:B------:R-:W4:Y:S01]  /*dca0*/  LDL.LU R32, [R1+0xc0] ;  /* 0x0000c00001207983 */ /* 0x000f220000300800 */
[----:B------:R-:W-:Y:S02]  /*dcb0*/  UIMAD UR66, UR5, 0x34, URZ ;  /* 0x00000034054278a4 */ /* 0x000fe4000f8e02ff */
[----:B------:R-:W-:Y:S01]  /*dcc0*/  UIMAD UR68, UR5, 0x33, URZ ;  /* 0x00000033054478a4 */ /* 0x000fe2000f8e02ff */
[----:B------:R-:W4:Y:S01]  /*dcd0*/  LDL.LU R20, [R1+0xbc] ;  /* 0x0000bc0001147983 */ /* 0x000f220000300800 */
[----:B------:R-:W-:-:S02]  /*dce0*/  UIMAD UR53, UR53, 0x2e, URZ ;  /* 0x0000002e353578a4 */ /* 0x000fc4000f8e02ff */
        /* <DEDUP_REMOVED lines=20> */
[----:B------:R-:W-:Y:S02]  /*de30*/  USHF.L.U32 UR55, UR55, 0x5, URZ ;  /* 0x0000000537377899 */ /* 0x000fe400080006ff */
[----:B------:R-:W-:Y:S01]  /*de40*/  UIMAD UR57, UR57, 0x1f, URZ ;  /* 0x0000001f393978a4 */ /* 0x000fe2000f8e02ff */
[----:B------:R-:W4:Y:S01]  /*de50*/  LDL.LU R46, [R1+0x6c] ;  /* 0x00006c00012e7983 */ /* 0x000f220000300800 */
[----:B------:R-:W-:Y:S02]  /*de60*/  UIMAD UR58, UR58, 0x1e, URZ ;  /* 0x0000001e3a3a78a4 */ /* 0x000fe4000f8e02ff */
[----:B------:R-:W-:Y:S01]  /*de70*/  UIMAD UR6, UR6, 0x1d, URZ ;  /* 0x0000001d060678a4 */ /* 0x000fe2000f8e02ff */
[----:B------:R-:W4:Y:S01]  /*de80*/  LDL.LU R42, [R1+0x68] ;  /* 0x00006800012a7983 */ /* 0x000f220000300800 */
[----:B-1----:R-:W-:Y:S01]  /*de90*/  IMAD R2, R21, UR67, RZ ;  /* 0x0000004315027c24 */ /* 0x002fe2000f8e02ff */
[----:B------:R-:W-:-:S02]  /*dea0*/  UIMAD UR7, UR7, 0x1c, URZ ;  /* 0x0000001c070778a4 */ /* 0x000fc4000f8e02ff */
[----:B------:R-:W4:Y:S01]  /*deb0*/  LDL.LU R40, [R1+0x64] ;  /* 0x0000640001287983 */ /* 0x000f220000300800 */
[----:B------:R-:W-:Y:S02]  /*dec0*/  UIMAD UR8, UR8, 0x1b, URZ ;  /* 0x0000001b080878a4 */ /* 0x000fe4000f8e02ff */
        /* <DEDUP_REMOVED lines=13> */
[----:B0-----:R-:W4:Y:S01]  /*dfa0*/  LDL.LU R0, [R1+0x50] ;  /* 0x0000500001007983 */ /* 0x001f220000300800 */
[----:B------:R-:W-:Y:S02]  /*dfb0*/  UIMAD UR18, UR18, 0x11, URZ ;  /* 0x00000011121278a4 */ /* 0x000fe4000f8e02ff */
[----:B------:R-:W-:Y:S01]  /*dfc0*/  USHF.L.U32 UR19, UR19, 0x4, URZ ;  /* 0x0000000413137899 */ /* 0x000fe200080006ff */
        /* <DEDUP_REMOVED lines=11> */
[----:B------:R-:W-:Y:S01]  /*e080*/  USHF.L.U32 UR31, UR31, 0x3, URZ ;  /* 0x000000031f1f7899 */ /* 0x000fe200080006ff */
[----:B------:R-:W4:Y:S01]  /*e090*/  LDL.LU R14, [R1+0x34] ;  /* 0x00003400010e7983 */ /* 0x000f220000300800 */
[----:B------:R-:W-:Y:S02]  /*e0a0*/  UIMAD UR32, UR32, 0x7, URZ ;  /* 0x00000007202078a4 */ /* 0x000fe4000f8e02ff */
[----:B------:R-:W-:Y:S01]  /*e0b0*/  UIMAD UR33, UR33, 0x6, URZ ;  /* 0x00000006212178a4 */ /* 0x000fe2000f8e02ff */
[----:B------:R-:W4:Y:S01]  /*e0c0*/  LDL.LU R12, [R1+0x30] ;  /* 0x00003000010c7983 */ /* 0x000f220000300800 */
[----:B------:R-:W-:Y:S02]  /*e0d0*/  UIMAD UR34, UR34, 0x5, URZ ;  /* 0x00000005222278a4 */ /* 0x000fe4000f8e02ff */
[----:B------:R-:W-:Y:S01]  /*e0e0*/  USHF.L.U32 UR35, UR35, 0x2, URZ ;  /* 0x0000000223237899 */ /* 0x000fe200080006ff */
[----:B------:R-:W4:Y:S01]  /*e0f0*/  LDL.LU R17, [R1+0x28] ;  /* 0x0000280001117983 */ /* 0x000f220000300800 */
[----:B------:R-:W-:-:S02]  /*e100*/  UIMAD UR36, UR36, 0x3, URZ ;  /* 0x00000003242478a4 */ /* 0x000fc4000f8e02ff */
[----:B------:R-:W-:Y:S01]  /*e110*/  USHF.L.U32 UR37, UR37, 0x1, URZ ;  /* 0x0000000125257899 */ /* 0x000fe200080006ff */
[----:B------:R-:W4:Y:S01]  /*e120*/  LDL.LU R21, [R1+0x24] ;  /* 0x0000240001157983 */ /* 0x000f220000300800 */
[----:B--2---:R-:W-:Y:S01]  /*e130*/  IMAD R4, R28, UR67, RZ ;  /* 0x000000431c047c24 */ /* 0x004fe2000f8e02ff */
[----:B------:R-:W0:Y:S02]  /*e140*/  LDCU UR21, c[0x0][0x3a8] ;  /* 0x00007500ff1577ac */ /* 0x000e240008000800 */
[----:B------:R-:W2:Y:S04]  /*e150*/  LDL.LU R28, [R1+0xc] ;  /* 0x00000c00011c7983 */ /* 0x000ea80000300800 */
[----:B------:R4:W-:Y:S01]  /*e160*/  STL [R1+0xd8], R4 ;  /* 0x0000d80401007387 */ /* 0x0009e20000100800 */
[----:B---3--:R-:W-:-:S02]  /*e170*/  IMAD R3, R16, UR67, RZ ;  /* 0x0000004310037c24 */ /* 0x008fc4000f8e02ff */
[----:B----4-:R-:W-:-:S03]  /*e180*/  IMAD R4, R55, UR67, RZ ;  /* 0x0000004337047c24 */ /* 0x010fc6000f8e02ff */
[----:B------:R1:W-:Y:S01]  /*e190*/  STL [R1+0xd4], R3 ;  /* 0x0000d40301007387 */ /* 0x0003e20000100800 */
[----:B------:R-:W-:-:S03]  /*e1a0*/  IMAD R5, R45, UR67, RZ ;  /* 0x000000432d057c24 */ /* 0x000fc6000f8e02ff */
[----:B------:R3:W-:Y:S01]  /*e1b0*/  STL [R1+0xd0], R4 ;  /* 0x0000d00401007387 */ /* 0x0007e20000100800 */
[----:B-1----:R-:W-:-:S03]  /*e1c0*/  IMAD R3, R34, UR67, RZ ;  /* 0x0000004322037c24 */ /* 0x002fc6000f8e02ff */
[----:B------:R1:W-:Y:S01]  /*e1d0*/  STL [R1+0xcc], R5 ;  /* 0x0000cc0501007387 */ /* 0x0003e20000100800 */
[----:B---3--:R-:W-:-:S03]  /*e1e0*/  IMAD R4, R32, UR67, RZ ;  /* 0x0000004320047c24 */ /* 0x008fc6000f8e02ff */
[----:B------:R3:W-:Y:S04]  /*e1f0*/  STL [R1+0xc8], R3 ;  /* 0x0000c80301007387 */ /* 0x0007e80000100800 */
[----:B------:R4:W-:Y:S01]  /*e200*/  STL [R1+0xc4], R4 ;  /* 0x0000c40401007387 */ /* 0x0009e20000100800 */
[----:B-1----:R-:W-:Y:S02]  /*e210*/  IMAD R5, R20, UR67, RZ ;  /* 0x0000004314057c24 */ /* 0x002fe4000f8e02ff */
[----:B---3--:R-:W-:-:S03]  /*e220*/  IMAD R3, R22, UR67, RZ ;  /* 0x0000004316037c24 */ /* 0x008fc6000f8e02ff */
[----:B------:R1:W-:Y:S01]  /*e230*/  STL [R1+0xc0], R5 ;  /* 0x0000c00501007387 */ /* 0x0003e20000100800 */
[----:B----4-:R-:W-:-:S03]  /*e240*/  IMAD R4, R39, UR67, RZ ;  /* 0x0000004327047c24 */ /* 0x010fc6000f8e02ff */
        /* <DEDUP_REMOVED lines=18> */
[----:B------:R3:W-:Y:S01]  /*e370*/  STL [R1+0x98], R3 ;  /* 0x0000980301007387 */ /* 0x0007e20000100800 */
[----:B------:R-:W-:-:S03]  /*e380*/  IMAD R0, R0, UR67, RZ ;  /* 0x0000004300007c24 */ /* 0x000fc6000f8e02ff */
[----:B------:R4:W-:Y:S01]  /*e390*/  STL [R1+0x94], R4 ;  /* 0x0000940401007387 */ /* 0x0009e20000100800 */
[----:B-1----:R-:W-:Y:S02]  /*e3a0*/  IMAD R5, R50, UR67, RZ ;  /* 0x0000004332057c24 */ /* 0x002fe4000f8e02ff */
[----:B---3--:R-:W-:-:S03]  /*e3b0*/  IMAD R3, R52, UR67, RZ ;  /* 0x0000004334037c24 */ /* 0x008fc6000f8e02ff */
[----:B------:R-:W-:Y:S01]  /*e3c0*/  STL [R1+0x90], R5 ;  /* 0x0000900501007387 */ /* 0x000fe20000100800 */
[----:B----4-:R-:W-:-:S03]  /*e3d0*/  IMAD R4, R30, UR67, RZ ;  /* 0x000000431e047c24 */ /* 0x010fc6000f8e02ff */
[----:B------:R1:W-:Y:S04]  /*e3e0*/  STL [R1+0x8c], R3 ;  /* 0x00008c0301007387 */ /* 0x0003e80000100800 */
[----:B------:R3:W-:Y:S04]  /*e3f0*/  STL [R1+0x88], R4 ;  /* 0x0000880401007387 */ /* 0x0007e80000100800 */
[----:B------:R4:W-:Y:S01]  /*e400*/  STL [R1+0x84], R0 ;  /* 0x0000840001007387 */ /* 0x0009e20000100800 */
[----:B-1----:R-:W-:Y:S02]  /*e410*/  IMAD R3, R26, UR67, RZ ;  /* 0x000000431a037c24 */ /* 0x002fe4000f8e02ff */
[----:B---3--:R-:W-:-:S03]  /*e420*/  IMAD R4, R43, UR67, RZ ;  /* 0x000000432b047c24 */ /* 0x008fc6000f8e02ff */
[----:B------:R1:W-:Y:S01]  /*e430*/  STL [R1+0x80], R3 ;  /* 0x0000800301007387 */ /* 0x0003e20000100800 */
[----:B----4-:R-:W-:-:S03]  /*e440*/  IMAD R0, R24, UR67, RZ ;  /* 0x0000004318007c24 */ /* 0x010fc6000f8e02ff */
[----:B------:R-:W-:Y:S01]  /*e450*/  STL [R1+0x7c], R4 ;  /* 0x00007c0401007387 */ /* 0x000fe20000100800 */
[----:B------:R-:W-:-:S03]  /*e460*/  IMAD R59, R14, UR67, RZ ;  /* 0x000000430e3b7c24 */ /* 0x000fc6000f8e02ff */
[----:B------:R3:W-:Y:S01]  /*e470*/  STL [R1+0x78], R0 ;  /* 0x0000780001007387 */ /* 0x0007e20000100800 */
[----:B-1----:R-:W-:Y:S02]  /*e480*/  IMAD R3, R18, UR67, RZ ;  /* 0x0000004312037c24 */ /* 0x002fe4000f8e02ff */
[----:B---3--:R-:W-:-:S03]  /*e490*/  IMAD R0, R12, UR67, RZ ;  /* 0x000000430c007c24 */ /* 0x008fc6000f8e02ff */
[----:B------:R-:W-:Y:S04]  /*e4a0*/  STL [R1+0x74], R3 ;  /* 0x0000740301007387 */ /* 0x000fe80000100800 */
[----:B------:R1:W-:Y:S04]  /*e4b0*/  STL [R1+0x6c], R0 ;  /* 0x00006c0001007387 */ /* 0x0003e80000100800 */
[----:B------:R-:W-:Y:S04]  /*e4c0*/  STL [R1+0x70], R59 ;  /* 0x0000703b01007387 */ /* 0x000fe80000100800 */
[----:B------:R-:W3:Y:S04]  /*e4d0*/  LDL.LU R33, [R1+0x124] ;  /* 0x0001240001217983 */ /* 0x000ee80000300800 */
[----:B------:R-:W4:Y:S01]  /*e4e0*/  LDL.LU R16, [R1+0x130] ;  /* 0x0001300001107983 */ /* 0x000f220000300800 */
[----:B------:R-:W-:-:S03]  /*e4f0*/  IMAD R31, R58, UR67, RZ ;  /* 0x000000433a1f7c24 */ /* 0x000fc6000f8e02ff */
[----:B------:R-:W4:Y:S01]  /*e500*/  LDL.LU R12, [R1+0x148] ;  /* 0x00014800010c7983 */ /* 0x000f220000300800 */
[----:B------:R-:W-:-:S03]  /*e510*/  IMAD R58, R17, UR67, RZ ;  /* 0x00000043113a7c24 */ /* 0x000fc6000f8e02ff */
[----:B------:R-:W4:Y:S04]  /*e520*/  LDL.LU R55, [R1+0x1c0] ;  /* 0x0001c00001377983 */ /* 0x000f280000300800 */
[----:B------:R-:W4:Y:S04]  /*e530*/  LDL.LU R14, [R1+0x1bc] ;  /* 0x0001bc00010e7983 */ /* 0x000f280000300800 */
[----:B------:R-:W4:Y:S04]  /*e540*/  LDL.LU R45, [R1+0x1b8] ;  /* 0x0001b800012d7983 */ /* 0x000f280000300800 */
[----:B------:R-:W4:Y:S01]  /*e550*/  LDL.LU R34, [R1+0x1b4] ;  /* 0x0001b40001227983 */ /* 0x000f220000300800 */
[----:B------:R-:W-:-:S03]  /*e560*/  IMAD R4, R21, UR67, RZ ;  /* 0x0000004315047c24 */ /* 0x000fc6000f8e02ff */
[----:B------:R-:W4:Y:S04]  /*e570*/  LDL.LU R17, [R1+0x1b0] ;  /* 0x0001b00001117983 */ /* 0x000f280000300800 */
        /* <DEDUP_REMOVED lines=8> */
[----:B------:R-:W4:Y:S01]  /*e600*/  LDL.LU R53, [R1+0x18c] ;  /* 0x00018c0001357983 */ /* 0x000f220000300800 */
[----:B--2---:R-:W-:-:S03]  /*e610*/  IMAD R5, R28, UR67, RZ ;  /* 0x000000431c057c24 */ /* 0x004fc6000f8e02ff */
[----:B------:R-:W2:Y:S04]  /*e620*/  LDL.LU R28, [R1+0x188] ;  /* 0x00018800011c7983 */ /* 0x000ea80000300800 */
        /* <DEDUP_REMOVED lines=11> */
[----:B-1----:R-:W2:Y:S04]  /*e6e0*/  LDL.LU R0, [R1+0x158] ;  /* 0x0001580001007983 */ /* 0x002ea80000300800 */
[----:B------:R-:W2:Y:S04]  /*e6f0*/  LDL.LU R43, [R1+0x154] ;  /* 0x00015400012b7983 */ /* 0x000ea80000300800 */
[----:B------:R-:W-:Y:S01]  /*e700*/  STL [R1+0x68], R58 ;  /* 0x0000683a01007387 */ /* 0x000fe20000100800 */
[----:B---3--:R-:W-:-:S02]  /*e710*/  IMAD R10, R33, UR67, RZ ;  /* 0x00000043210a7c24 */ /* 0x008fc4000f8e02ff */
[----:B----4-:R-:W-:Y:S02]  /*e720*/  IMAD R11, R16, UR67, RZ ;  /* 0x00000043100b7c24 */ /* 0x010fe4000f8e02ff */
[----:B------:R-:W-:Y:S02]  /*e730*/  IMAD R23, R22, UR67, RZ ;  /* 0x0000004316177c24 */ /* 0x000fe4000f8e02ff */
[----:B------:R-:W-:Y:S02]  /*e740*/  IMAD R13, R55, UR67, RZ ;  /* 0x00000043370d7c24 */ /* 0x000fe4000f8e02ff */
[----:B------:R-:W-:Y:S02]  /*e750*/  IMAD R15, R45, UR67, RZ ;  /* 0x000000432d0f7c24 */ /* 0x000fe4000f8e02ff */
[----:B------:R-:W-:Y:S02]  /*e760*/  IMAD R16, R34, UR67, RZ ;  /* 0x0000004322107c24 */ /* 0x000fe4000f8e02ff */
[----:B------:R-:W-:-:S02]  /*e770*/  IMAD R19, R32, UR67, RZ ;  /* 0x0000004320137c24 */ /* 0x000fc4000f8e02ff */
[----:B------:R-:W-:Y:S02]  /*e780*/  IMAD R25, R39, UR67, RZ ;  /* 0x0000004327197c24 */ /* 0x000fe4000f8e02ff */
[----:B------:R-:W-:Y:S02]  /*e790*/  IMAD R27, R53, UR67, RZ ;  /* 0x00000043351b7c24 */ /* 0x000fe4000f8e02ff */
[----:B--2---:R-:W-:Y:S02]  /*e7a0*/  IMAD R3, R54, UR67, RZ ;  /* 0x0000004336037c24 */ /* 0x004fe4000f8e02ff */
[----:B------:R-:W-:-:S03]  /*e7b0*/  IMAD R22, R51, UR67, RZ ;  /* 0x0000004333167c24 */ /* 0x000fc6000f8e02ff */
[----:B------:R1:W-:Y:S01]  /*e7c0*/  STL [R1+0x108], R3 ;  /* 0x0001080301007387 */ /* 0x0003e20000100800 */
[----:B------:R-:W-:-:S03]  /*e7d0*/  IMAD R8, R47, UR67, RZ ;  /* 0x000000432f087c24 */ /* 0x000fc6000f8e02ff */
[----:B------:R2:W-:Y:S01]  /*e7e0*/  STL [R1+0x10c], R22 ;  /* 0x00010c1601007387 */ /* 0x0005e20000100800 */
[----:B-1----:R-:W-:-:S03]  /*e7f0*/  IMAD R3, R46, UR67, RZ ;  /* 0x000000432e037c24 */ /* 0x002fc6000f8e02ff */
[----:B------:R1:W-:Y:S01]  /*e800*/  STL [R1+0x110], R8 ;  /* 0x0001100801007387 */ /* 0x0003e20000100800 */
[----:B--2---:R-:W-:-:S03]  /*e810*/  IMAD R22, R42, UR67, RZ ;  /* 0x000000432a167c24 */ /* 0x004fc6000f8e02ff */
[----:B------:R2:W-:Y:S01]  /*e820*/  STL [R1+0x124], R3 ;  /* 0x0001240301007387 */ /* 0x0005e20000100800 */
[----:B-1----:R-:W-:-:S03]  /*e830*/  IMAD R8, R40, UR67, RZ ;  /* 0x0000004328087c24 */ /* 0x002fc6000f8e02ff */
[----:B------:R1:W-:Y:S01]  /*e840*/  STL [R1+0x128], R22 ;  /* 0x0001281601007387 */ /* 0x0003e20000100800 */
[----:B--2---:R-:W-:-:S03]  /*e850*/  IMAD R3, R38, UR67, RZ ;  /* 0x0000004326037c24 */ /* 0x004fc6000f8e02ff */
[----:B------:R2:W-:Y:S04]  /*e860*/  STL [R1+0x130], R8 ;  /* 0x0001300801007387 */ /* 0x0005e80000100800 */
[----:B------:R3:W-:Y:S01]  /*e870*/  STL [R1+0x148], R3 ;  /* 0x0001480301007387 */ /* 0x0007e20000100800 */
[----:B-1----:R-:W-:Y:S02]  /*e880*/  IMAD R22, R50, UR67, RZ ;  /* 0x0000004332167c24 */ /* 0x002fe4000f8e02ff */
[----:B--2---:R-:W-:-:S03]  /*e890*/  IMAD R8, R52, UR67, RZ ;  /* 0x0000004334087c24 */ /* 0x004fc6000f8e02ff */
[----:B------:R1:W-:Y:S01]  /*e8a0*/  STL [R1+0x160], R22 ;  /* 0x0001601601007387 */ /* 0x0003e20000100800 */
[----:B---3--:R-:W-:-:S03]  /*e8b0*/  IMAD R3, R0, UR67, RZ ;  /* 0x0000004300037c24 */ /* 0x008fc6000f8e02ff */
[----:B------:R-:W-:Y:S01]  /*e8c0*/  STL [R1+0x15c], R8 ;  /* 0x00015c0801007387 */ /* 0x000fe20000100800 */
[----:B------:R-:W-:-:S03]  /*e8d0*/  IMAD R0, R43, UR67, RZ ;  /* 0x000000432b007c24 */ /* 0x000fc6000f8e02ff */
[----:B------:R-:W2:Y:S04]  /*e8e0*/  LDL.LU R60, [R1+0x150] ;  /* 0x00015000013c7983 */ /* 0x000ea80000300800 */
[----:B------:R-:W-:Y:S04]  /*e8f0*/  STL [R1+0x158], R3 ;  /* 0x0001580301007387 */ /* 0x000fe80000100800 */
        /* <DEDUP_REMOVED lines=14> */
[----:B-1----:R-:W3:Y:S01]  /*e9e0*/  LDL.LU R22, [R1+0xfc] ;  /* 0x0000fc0001167983 */ /* 0x002ee20000300800 */
[----:B------:R-:W-:-:S03]  /*e9f0*/  IMAD R29, R56, UR67, RZ ;  /* 0x00000043381d7c24 */ /* 0x000fc6000f8e02ff */
        /* <DEDUP_REMOVED lines=12> */
[----:B----4-:R-:W4:Y:S04]  /*eac0*/  LDL.LU R0, [R1+0x18] ;  /* 0x0000180001007983 */ /* 0x010f280000300800 */
[----:B------:R-:W4:Y:S04]  /*ead0*/  LDL.LU R43, [R1+0x14] ;  /* 0x00001400012b7983 */ /* 0x000f280000300800 */
[----:B------:R-:W4:Y:S04]  /*eae0*/  LDL.LU R8, [R1+0x10] ;  /* 0x0000100001087983 */ /* 0x000f280000300800 */
[----:B------:R-:W4:Y:S01]  /*eaf0*/  LDL.LU R3, [R1+0x8] ;  /* 0x0000080001037983 */ /* 0x000f220000300800 */
[----:B--2---:R-:W-:-:S05]  /*eb00*/  IMAD R60, R60, UR67, RZ ;  /* 0x000000433c3c7c24 */ /* 0x004fca000f8e02ff */
[----:B------:R1:W-:Y:S01]  /*eb10*/  STL [R1+0x150], R60 ;  /* 0x0001503c01007387 */ /* 0x0003e20000100800 */
[----:B---3--:R-:W-:-:S03]  /*eb20*/  IMAD R61, R61, UR67, RZ ;  /* 0x000000433d3d7c24 */ /* 0x008fc6000f8e02ff */
[----:B-1----:R-:W2:Y:S01]  /*eb30*/  LDL.LU R60, [R1+0x3870] ;  /* 0x00387000013c7983 */ /* 0x002ea20000300800 */
[----:B------:R-:W-:-:S03]  /*eb40*/  IMAD R49, R49, UR67, RZ ;  /* 0x0000004331317c24 */ /* 0x000fc6000f8e02ff */
[----:B------:R1:W-:Y:S01]  /*eb50*/  STL [R1+0x14c], R61 ;  /* 0x00014c3d01007387 */ /* 0x0003e20000100800 */
[----:B------:R-:W-:Y:S02]  /*eb60*/  IMAD R48, R48, UR67, RZ ;  /* 0x0000004330307c24 */ /* 0x000fe4000f8e02ff */
[----:B------:R-:W-:Y:S01]  /*eb70*/  IMAD R44, R44, UR67, RZ ;  /* 0x000000432c2c7c24 */ /* 0x000fe2000f8e02ff */
[----:B-1----:R-:W3:Y:S01]  /*eb80*/  LDL.LU R61, [R1+0x386c] ;  /* 0x00386c00013d7983 */ /* 0x002ee20000300800 */
[----:B------:R-:W-:-:S03]  /*eb90*/  IMAD R41, R41, UR67, RZ ;  /* 0x0000004329297c24 */ /* 0x000fc6000f8e02ff */
[----:B------:R1:W-:Y:S01]  /*eba0*/  STL [R1+0x144], R49 ;  /* 0x0001443101007387 */ /* 0x0003e20000100800 */
[----:B------:R-:W-:Y:S02]  /*ebb0*/  IMAD R36, R36, UR67, RZ ;  /* 0x0000004324247c24 */ /* 0x000fe4000f8e02ff */
[----:B------:R-:W-:Y:S01]  /*ebc0*/  IMAD R37, R37, UR67, RZ ;  /* 0x0000004325257c24 */ /* 0x000fe2000f8e02ff */
[----:B-1----:R-:W2:Y:S04]  /*ebd0*/  LDL.LU R49, [R1+0x3868] ;  /* 0x0038680001317983 */ /* 0x002ea80000300800 */
[----:B------:R1:W-:Y:S01]  /*ebe0*/  STL [R1+0x140], R48 ;  /* 0x0001403001007387 */ /* 0x0003e20000100800 */
[----:B------:R-:W-:Y:S02]  /*ebf0*/  IMAD R35, R35, UR67, RZ ;  /* 0x0000004323237c24 */ /* 0x000fe4000f8e02ff */
[----:B------:R-:W-:Y:S01]  /*ec00*/  IMAD R33, R33, UR67, RZ ;  /* 0x0000004321217c24 */ /* 0x000fe2000f8e02ff */
[----:B-1----:R-:W2:Y:S04]  /*ec10*/  LDL.LU R48, [R1+0x3864] ;  /* 0x0038640001307983 */ /* 0x002ea80000300800 */
[----:B------:R1:W-:Y:S01]  /*ec20*/  STL [R1+0x13c], R44 ;  /* 0x00013c2c01007387 */ /* 0x0003e20000100800 */
[----:B------:R-:W-:-:S03]  /*ec30*/  IMAD R55, R55, UR67, RZ ;  /* 0x0000004337377c24 */ /* 0x000fc6000f8e02ff */
        /* <DEDUP_REMOVED lines=50> */
[----:B----4-:R-:W-:-:S03]  /*ef60*/  IMAD R0, R0, UR67, RZ ;  /* 0x0000004300007c24 */ /* 0x010fc6000f8e02ff */
[----:B-1----:R-:W4:Y:S04]  /*ef70*/  LDL.LU R46, [R1+0x381c] ;  /* 0x00381c00012e7983 */ /* 0x002f280000300800 */
[----:B------:R1:W-:Y:S01]  /*ef80*/  STL [R1+0x1b0], R42 ;  /* 0x0001b02a01007387 */ /* 0x0003e20000100800 */
[----:B------:R-:W-:-:S03]  /*ef90*/  IMAD R43, R43, UR67, RZ ;  /* 0x000000432b2b7c24 */ /* 0x000fc6000f8e02ff */
[----:B-1----:R-:W2:Y:S04]  /*efa0*/  LDL.LU R42, [R1+0x3818] ;  /* 0x00381800012a7983 */ /* 0x002ea80000300800 */
[----:B------:R1:W-:Y:S04]  /*efb0*/  STL [R1+0x1b8], R40 ;  /* 0x0001b82801007387 */ /* 0x0003e80000100800 */
        /* <DEDUP_REMOVED lines=10> */
[----:B-1----:R-:W3:Y:S01]  /*f060*/  LDL.LU R43, [R1+0x3800] ;  /* 0x00380000012b7983 */ /* 0x002ee20000300800 */
[----:B------:R-:W-:-:S05]  /*f070*/  IMAD R8, R8, UR67, RZ ;  /* 0x0000004308087c24 */ /* 0x000fca000f8e02ff */
[----:B------:R1:W-:Y:S02]  /*f080*/  STL [R1+0x1dc], R8 ;  /* 0x0001dc0801007387 */ /* 0x0003e40000100800 */
[----:B-1----:R-:W-:-:S05]  /*f090*/  IMAD R8, R3, UR67, RZ ;  /* 0x0000004303087c24 */ /* 0x002fca000f8e02ff */
[----:B------:R2:W-:Y:S02]  /*f0a0*/  STL [R1+0x1e4], R8 ;  /* 0x0001e40801007387 */ /* 0x0005e40000100800 */
[----:B--2---:R-:W-:Y:S02]  /*f0b0*/  IMAD R8, R0, UR67, RZ ;  /* 0x0000004300087c24 */ /* 0x004fe4000f8e02ff */
[----:B------:R-:W-:Y:S02]  /*f0c0*/  IMAD R0, R52, UR67, RZ ;  /* 0x0000004334007c24 */ /* 0x000fe4000f8e02ff */
[----:B---3--:R-:W-:-:S05]  /*f0d0*/  IMAD R3, R43, UR67, RZ ;  /* 0x000000432b037c24 */ /* 0x008fca000f8e02ff */
[----:B------:R1:W-:Y:S04]  /*f0e0*/  STL [R1+0x1ec], R3 ;  /* 0x0001ec0301007387 */ /* 0x0003e80000100800 */
[----:B------:R2:W-:Y:S04]  /*f0f0*/  STL [R1+0x1f0], R8 ;  /* 0x0001f00801007387 */ /* 0x0005e80000100800 */
[----:B------:R3:W-:Y:S01]  /*f100*/  STL [R1+0x1f8], R0 ;  /* 0x0001f80001007387 */ /* 0x0007e20000100800 */
[----:B-1----:R-:W-:Y:S02]  /*f110*/  IMAD R3, R50, UR67, RZ ;  /* 0x0000004332037c24 */ /* 0x002fe4000f8e02ff */
[----:B--2---:R-:W-:-:S03]  /*f120*/  IMAD R8, R38, UR67, RZ ;  /* 0x0000004326087c24 */ /* 0x004fc6000f8e02ff */
[----:B------:R1:W-:Y:S01]  /*f130*/  STL [R1+0x1fc], R3 ;  /* 0x0001fc0301007387 */ /* 0x0003e20000100800 */
[----:B---3--:R-:W-:-:S03]  /*f140*/  IMAD R0, R40, UR67, RZ ;  /* 0x0000004328007c24 */ /* 0x008fc6000f8e02ff */
[----:B------:R4:W-:Y:S04]  /*f150*/  STL [R1+0x204], R8 ;  /* 0x0002040801007387 */ /* 0x0009e80000100800 */
[----:B------:R2:W-:Y:S01]  /*f160*/  STL [R1+0x20c], R0 ;  /* 0x00020c0001007387 */ /* 0x0005e20000100800 */
[----:B-1----:R-:W-:Y:S02]  /*f170*/  IMAD R3, R42, UR67, RZ ;  /* 0x000000432a037c24 */ /* 0x002fe4000f8e02ff */
[----:B----4-:R-:W-:-:S03]  /*f180*/  IMAD R8, R46, UR67, RZ ;  /* 0x000000432e087c24 */ /* 0x010fc6000f8e02ff */
        /* <DEDUP_REMOVED lines=34> */
[----:B------:R2:W-:Y:S01]  /*f3b0*/  STL [R1+0x27c], R0 ;  /* 0x00027c0001007387 */ /* 0x0005e20000100800 */
[----:B-1----:R-:W-:Y:S02]  /*f3c0*/  IMAD R3, R44, UR67, RZ ;  /* 0x000000432c037c24 */ /* 0x002fe4000f8e02ff */
[----:B--2---:R-:W-:-:S03]  /*f3d0*/  IMAD R0, R49, UR67, RZ ;  /* 0x0000004331007c24 */ /* 0x004fc6000f8e02ff */
[----:B------:R-:W-:Y:S01]  /*f3e0*/  STL [R1+0x284], R3 ;  /* 0x0002840301007387 */ /* 0x000fe20000100800 */
[----:B------:R-:W-:-:S03]  /*f3f0*/  IMAD R22, R57, UR67, RZ ;  /* 0x0000004339167c24 */ /* 0x000fc6000f8e02ff */
[----:B------:R-:W-:Y:S04]  /*f400*/  STL [R1+0x290], R0 ;  /* 0x0002900001007387 */ /* 0x000fe80000100800 */
[----:B------:R1:W-:Y:S01]  /*f410*/  STL [R1+0x37d8], R3 ;  /* 0x0037d80301007387 */ /* 0x0003e20000100800 */
[----:B------:R-:W-:-:S03]  /*f420*/  IMAD R8, R61, UR67, RZ ;  /* 0x000000433d087c24 */ /* 0x000fc6000f8e02ff */
[----:B------:R-:W-:Y:S04]  /*f430*/  STL [R1+0x28c], R43 ;  /* 0x00028c2b01007387 */ /* 0x000fe80000100800 */
[----:B------:R-:W-:Y:S04]  /*f440*/  STL [R1+0x37dc], R43 ;  /* 0x0037dc2b01007387 */ /* 0x000fe80000100800 */
[----:B-1----:R-:W2:Y:S04]  /*f450*/  LDL R3, [R1+0xd8] ;  /* 0x0000d80001037983 */ /* 0x002ea80000100800 */
[----:B------:R-:W3:Y:S04]  /*f460*/  LDL R61, [R1+0xd4] ;  /* 0x0000d400013d7983 */ /* 0x000ee80000100800 */
[----:B------:R1:W-:Y:S04]  /*f470*/  STL [R1+0x2a4], R22 ;  /* 0x0002a41601007387 */ /* 0x0003e80000100800 */
[----:B------:R-:W4:Y:S04]  /*f480*/  LDL R49, [R1+0xd0] ;  /* 0x0000d00001317983 */ /* 0x000f280000100800 */
        /* <DEDUP_REMOVED lines=22> */
[----:B------:R-:W4:Y:S01]  /*f5f0*/  LDL R50, [R1+0x78] ;  /* 0x0000780001327983 */ /* 0x000f220000100800 */
[----:B-1----:R-:W-:Y:S01]  /*f600*/  SHF.R.S32.HI R22, RZ, 0x1f, R31 ;  /* 0x0000001fff167819 */ /* 0x002fe2000001141f */
[----:B------:R-:W-:-:S04]  /*f610*/  IMAD R0, R60, UR67, RZ ;  /* 0x000000433c007c24 */ /* 0x000fc8000f8e02ff */
[----:B------:R-:W-:Y:S04]  /*f620*/  STL [R1+0x37e4], R22 ;  /* 0x0037e41601007387 */ /* 0x000fe80000100800 */
[----:B------:R-:W-:Y:S04]  /*f630*/  STL [R1+0x37e0], R31 ;  /* 0x0037e01f01007387 */ /* 0x000fe80000100800 */
[----:B------:R-:W-:Y:S04]  /*f640*/  STL [R1+0x298], R8 ;  /* 0x0002980801007387 */ /* 0x000fe80000100800 */
[----:B------:R1:W-:Y:S04]  /*f650*/  STL [R1+0x37e8], R8 ;  /* 0x0037e80801007387 */ /* 0x0003e80000100800 */
[----:B------:R-:W-:Y:S01]  /*f660*/  STL [R1+0x37ec], R2 ;  /* 0x0037ec0201007387 */ /* 0x000fe20000100800 */
[----:B-1----:R-:W-:-:S03]  /*f670*/  SHF.R.S32.HI R8, RZ, 0x1f, R2 ;  /* 0x0000001fff087819 */ /* 0x002fc60000011402 */
[----:B------:R-:W-:Y:S04]  /*f680*/  STL [R1+0x29c], R0 ;  /* 0x00029c0001007387 */ /* 0x000fe80000100800 */
[----:B------:R-:W-:Y:S04]  /*f690*/  STL [R1+0x64], R8 ;  /* 0x0000640801007387 */ /* 0x000fe80000100800 */
[----:B------:R2:W-:Y:S02]  /*f6a0*/  STL [R1+0x37f0], R0 ;  /* 0x0037f00001007387 */ /* 0x0005e40000100800 */
[----:B--2---:R-:W-:-:S02]  /*f6b0*/  SHF.R.S32.HI R0, RZ, 0x1f, R3 ;  /* 0x0000001fff007819 */ /* 0x004fc40000011403 */
[----:B---3--:R-:W-:-:S03]  /*f6c0*/  SHF.R.S32.HI R3, RZ, 0x1f, R61 ;  /* 0x0000001fff037819 */ /* 0x008fc6000001143d */
[----:B------:R1:W-:Y:S01]  /*f6d0*/  STL [R1+0x60], R0 ;  /* 0x0000600001007387 */ /* 0x0003e20000100800 */
[----:B----4-:R-:W-:-:S03]  /*f6e0*/  SHF.R.S32.HI R2, RZ, 0x1f, R49 ;  /* 0x0000001fff027819 */ /* 0x010fc60000011431 */
[----:B------:R2:W-:Y:S01]  /*f6f0*/  STL [R1+0x5c], R3 ;  /* 0x00005c0301007387 */ /* 0x0005e20000100800 */
[----:B-1----:R-:W-:-:S03]  /*f700*/  SHF.R.S32.HI R0, RZ, 0x1f, R48 ;  /* 0x0000001fff007819 */ /* 0x002fc60000011430 */
[----:B------:R1:W-:Y:S04]  /*f710*/  STL [R1+0x58], R2 ;  /* 0x0000580201007387 */ /* 0x0003e80000100800 */
[----:B------:R3:W-:Y:S01]  /*f720*/  STL [R1+0x54], R0 ;  /* 0x0000540001007387 */ /* 0x0007e20000100800 */
[----:B--2---:R-:W-:Y:S02]  /*f730*/  SHF.R.S32.HI R3, RZ, 0x1f, R44 ;  /* 0x0000001fff037819 */ /* 0x004fe4000001142c */
[----:B-1----:R-:W-:-:S03]  /*f740*/  SHF.R.S32.HI R2, RZ, 0x1f, R41 ;  /* 0x0000001fff027819 */ /* 0x002fc60000011429 */
[----:B------:R1:W-:Y:S01]  /*f750*/  STL [R1+0x50], R3 ;  /* 0x0000500301007387 */ /* 0x0003e20000100800 */
[----:B---3--:R-:W-:-:S03]  /*f760*/  SHF.R.S32.HI R0, RZ, 0x1f, R36 ;  /* 0x0000001fff007819 */ /* 0x008fc60000011424 */
[----:B------:R2:W-:Y:S04]  /*f770*/  STL [R1+0x4c], R2 ;  /* 0x00004c0201007387 */ /* 0x0005e80000100800 */
[----:B------:R3:W-:Y:S01]  /*f780*/  STL [R1+0x48], R0 ;  /* 0x0000480001007387 */ /* 0x0007e20000100800 */
[----:B-1----:R-:W-:Y:S02]  /*f790*/  SHF.R.S32.HI R3, RZ, 0x1f, R37 ;  /* 0x0000001fff037819 */ /* 0x002fe40000011425 */
[----:B--2---:R-:W-:-:S03]  /*f7a0*/  SHF.R.S32.HI R2, RZ, 0x1f, R35 ;  /* 0x0000001fff027819 */ /* 0x004fc60000011423 */
        /* <DEDUP_REMOVED lines=26> */
[----:B------:R2:W-:Y:S01]  /*f950*/  STL [R1+0x10], R2 ;  /* 0x0000100201007387 */ /* 0x0005e20000100800 */
[----:B------:R-:W-:-:S03]  /*f960*/  SHF.R.S32.HI R61, RZ, 0x1f, R52 ;  /* 0x0000001fff3d7819 */ /* 0x000fc60000011434 */
[----:B------:R3:W-:Y:S01]  /*f970*/  STL [R1+0xc], R0 ;  /* 0x00000c0001007387 */ /* 0x0007e20000100800 */
[----:B-1----:R-:W-:Y:S02]  /*f980*/  SHF.R.S32.HI R3, RZ, 0x1f, R40 ;  /* 0x0000001fff037819 */ /* 0x002fe40000011428 */
[----:B--2---:R-:W-:-:S03]  /*f990*/  SHF.R.S32.HI R2, RZ, 0x1f, R38 ;  /* 0x0000001fff027819 */ /* 0x004fc60000011426 */
[----:B------:R-:W-:Y:S01]  /*f9a0*/  STL [R1+0x8], R3 ;  /* 0x0000080301007387 */ /* 0x000fe20000100800 */
[----:B---3--:R-:W-:-:S03]  /*f9b0*/  SHF.R.S32.HI R0, RZ, 0x1f, R50 ;  /* 0x0000001fff007819 */ /* 0x008fc60000011432 */
[----:B------:R-:W-:Y:S04]  /*f9c0*/  STL [R1+0x4], R2 ;  /* 0x0000040201007387 */ /* 0x000fe80000100800 */
[----:B------:R1:W-:Y:S04]  /*f9d0*/  STL [R1+0x3788], R61 ;  /* 0x0037883d01007387 */ /* 0x0003e80000100800 */
[----:B------:R-:W-:Y:S04]  /*f9e0*/  STL [R1], R0 ;  /* 0x0000000001007387 */ /* 0x000fe80000100800 */
[----:B-1----:R-:W2:Y:S01]  /*f9f0*/  LDL.LU R61, [R1+0x6c] ;  /* 0x00006c00013d7983 */ /* 0x002ea20000300800 */
[----:B------:R-:W-:-:S05]  /*fa00*/  SHF.R.S32.HI R60, RZ, 0x1f, R59 ;  /* 0x0000001fff3c7819 */ /* 0x000fca000001143b */
[----:B------:R-:W-:Y:S01]  /*fa10*/  STL [R1+0x378c], R60 ;  /* 0x00378c3c01007387 */ /* 0x000fe20000100800 */
[----:B------:R-:W-:Y:S02]  /*fa20*/  SHF.R.S32.HI R32, RZ, 0x1f, R58 ;  /* 0x0000001fff207819 */ /* 0x000fe4000001143a */
[----:B--2---:R-:W-:-:S05]  /*fa30*/  SHF.R.S32.HI R59, RZ, 0x1f, R61 ;  /* 0x0000001fff3b7819 */ /* 0x004fca000001143d */
[----:B------:R1:W-:Y:S04]  /*fa40*/  STL [R1+0x3794], R59 ;  /* 0x0037943b01007387 */ /* 0x0003e80000100800 */
[----:B------:R-:W-:Y:S04]  /*fa50*/  STL [R1+0x3790], R61 ;  /* 0x0037903d01007387 */ /* 0x000fe80000100800 */
[----:B------:R-:W2:Y:S04]  /*fa60*/  LDL R43, [R1+0x10c] ;  /* 0x00010c00012b7983 */ /* 0x000ea80000100800 */
[----:B-1----:R-:W3:Y:S04]  /*fa70*/  LDL R59, [R1+0x108] ;  /* 0x00010800013b7983 */ /* 0x002ee80000100800 */
[----:B------:R-:W4:Y:S04]  /*fa80*/  LDL R60, [R1+0x110] ;  /* 0x00011000013c7983 */ /* 0x000f280000100800 */
[----:B------:R-:W4:Y:S04]  /*fa90*/  LDL R3, [R1+0x124] ;  /* 0x0001240001037983 */ /* 0x000f280000100800 */
[----:B------:R-:W4:Y:S04]  /*faa0*/  LDL R0, [R1+0x128] ;  /* 0x0001280001007983 */ /* 0x000f280000100800 */
[----:B------:R-:W4:Y:S01]  /*fab0*/  LDL R2, [R1+0x130] ;  /* 0x0001300001027983 */ /* 0x000f220000100800 */
[----:B------:R-:W-:-:S02]  /*fac0*/  SHF.R.S32.HI R33, RZ, 0x1f, R4 ;  /* 0x0000001fff217819 */ /* 0x000fc40000011404 */
[----:B------:R-:W-:Y:S01]  /*fad0*/  SHF.R.S32.HI R34, RZ, 0x1f, R5 ;  /* 0x0000001fff227819 */ /* 0x000fe20000011405 */
[----:B------:R-:W4:Y:S01]  /*fae0*/  LDL R8, [R1+0x148] ;  /* 0x0001480001087983 */ /* 0x000f220000100800 */
[----:B------:R-:W-:-:S03]  /*faf0*/  SHF.R.S32.HI R35, RZ, 0x1f, R6 ;  /* 0x0000001fff237819 */ /* 0x000fc60000011406 */
[----:B------:R-:W4:Y:S01]  /*fb00*/  LDL R31, [R1+0x160] ;  /* 0x00016000011f7983 */ /* 0x000f220000100800 */
[----:B------:R-:W-:-:S03]  /*fb10*/  SHF.R.S32.HI R36, RZ, 0x1f, R7 ;  /* 0x0000001fff247819 */ /* 0x000fc60000011407 */
[----:B------:R-:W4:Y:S04]  /*fb20*/  LDL R22, [R1+0x15c] ;  /* 0x00015c0001167983 */ /* 0x000f280000100800 */
[----:B------:R-:W-:Y:S01]  /*fb30*/  STL [R1+0x3798], R32 ;  /* 0x0037982001007387 */ /* 0x000fe20000100800 */
[----:B------:R-:W-:-:S03]  /*fb40*/  SHF.R.S32.HI R37, RZ, 0x1f, R9 ;  /* 0x0000001fff257819 */ /* 0x000fc60000011409 */
[----:B------:R-:W-:Y:S04]  /*fb50*/  STL [R1+0x37a0], R33 ;  /* 0x0037a02101007387 */ /* 0x000fe80000100800 */
[----:B------:R-:W-:Y:S01]  /*fb60*/  STL [R1+0x379c], R4 ;  /* 0x00379c0401007387 */ /* 0x000fe20000100800 */
[----:B------:R-:W-:-:S03]  /*fb70*/  SHF.R.S32.HI R38, RZ, 0x1f, R10 ;  /* 0x0000001fff267819 */ /* 0x000fc6000001140a */
[----:B------:R-:W-:Y:S04]  /*fb80*/  STL [R1+0x37a8], R34 ;  /* 0x0037a82201007387 */ /* 0x000fe80000100800 */
[----:B------:R2:W-:Y:S01]  /*fb90*/  STL [R1+0x37a4], R5 ;  /* 0x0037a40501007387 */ /* 0x0005e20000100800 */
[----:B------:R-:W-:-:S03]  /*fba0*/  SHF.R.S32.HI R39, RZ, 0x1f, R11 ;  /* 0x0000001fff277819 */ /* 0x000fc6000001140b */
[----:B------:R-:W-:Y:S04]  /*fbb0*/  STL [R1+0x37b0], R35 ;  /* 0x0037b02301007387 */ /* 0x000fe80000100800 */
        /* <DEDUP_REMOVED lines=8> */
[----:B------:R1:W-:Y:S01]  /*fc40*/  STL [R1+0x37f8], R11 ;  /* 0x0037f80b01007387 */ /* 0x0003e20000100800 */
[----:B--2---:R-:W-:-:S03]  /*fc50*/  SHF.R.S32.HI R5, RZ, 0x1f, R43 ;  /* 0x0000001fff057819 */ /* 0x004fc6000001142b */
[----:B------:R-:W2:Y:S01]  /*fc60*/  LDL R43, [R1+0x158] ;  /* 0x00015800012b7983 */ /* 0x000ea20000100800 */
[----:B---3--:R-:W-:-:S05]  /*fc70*/  SHF.R.S32.HI R4, RZ, 0x1f, R59 ;  /* 0x0000001fff047819 */ /* 0x008fca000001143b */
[----:B------:R3:W-:Y:S01]  /*fc80*/  STL [R1+0xe0], R4 ;  /* 0x0000e00401007387 */ /* 0x0007e20000100800 */
[----:B----4-:R-:W-:-:S03]  /*fc90*/  SHF.R.S32.HI R3, RZ, 0x1f, R3 ;  /* 0x0000001fff037819 */ /* 0x010fc60000011403 */
[----:B------:R-:W-:Y:S04]  /*fca0*/  STL [R1+0xe4], R5 ;  /* 0x0000e40501007387 */ /* 0x000fe80000100800 */
[----:B-1----:R-:W4:Y:S01]  /*fcb0*/  LDL R11, [R1+0x154] ;  /* 0x00015400010b7983 */ /* 0x002f220000100800 */
[----:B---3--:R-:W-:-:S05]  /*fcc0*/  SHF.R.S32.HI R4, RZ, 0x1f, R60 ;  /* 0x0000001fff047819 */ /* 0x008fca000001143c */
[----:B------:R-:W-:Y:S04]  /*fcd0*/  STL [R1+0xe8], R4 ;  /* 0x0000e80401007387 */ /* 0x000fe80000100800 */
[----:B------:R-:W3:Y:S04]  /*fce0*/  LDL R39, [R1+0x150] ;  /* 0x0001500001277983 */ /* 0x000ee80000100800 */
[----:B------:R1:W-:Y:S04]  /*fcf0*/  STL [R1+0xec], R3 ;  /* 0x0000ec0301007387 */ /* 0x0003e80000100800 */
[----:B------:R-:W3:Y:S01]  /*fd00*/  LDL R10, [R1+0x14c] ;  /* 0x00014c00010a7983 */ /* 0x000ee20000100800 */
[----:B------:R-:W-:-:S03]  /*fd10*/  SHF.R.S32.HI R0, RZ, 0x1f, R0 ;  /* 0x0000001fff007819 */ /* 0x000fc60000011400 */
[----:B------:R-:W3:Y:S04]  /*fd20*/  LDL R38, [R1+0x140] ;  /* 0x0001400001267983 */ /* 0x000ee80000100800 */
[----:B-1----:R-:W3:Y:S04]  /*fd30*/  LDL R3, [R1+0x144] ;  /* 0x0001440001037983 */ /* 0x002ee80000100800 */
[----:B------:R-:W3:Y:S04]  /*fd40*/  LDL R9, [R1+0x13c] ;  /* 0x00013c0001097983 */ /* 0x000ee80000100800 */
[----:B------:R1:W-:Y:S04]  /*fd50*/  STL [R1+0xf0], R0 ;  /* 0x0000f00001007387 */ /* 0x0003e80000100800 */
[----:B------:R-:W3:Y:S04]  /*fd60*/  LDL R37, [R1+0x138] ;  /* 0x0001380001257983 */ /* 0x000ee80000100800 */
[----:B------:R-:W3:Y:S04]  /*fd70*/  LDL R7, [R1+0x134] ;  /* 0x0001340001077983 */ /* 0x000ee80000100800 */
[----:B------:R-:W3:Y:S04]  /*fd80*/  LDL R36, [R1+0x12c] ;  /* 0x00012c0001247983 */ /* 0x000ee80000100800 */
[----:B------:R-:W3:Y:S04]  /*fd90*/  LDL R6, [R1+0x120] ;  /* 0x0001200001067983 */ /* 0x000ee80000100800 */
[----:B------:R-:W3:Y:S01]  /*fda0*/  LDL R35, [R1+0x11c] ;  /* 0x00011c0001237983 */ /* 0x000ee20000100800 */
[----:B-1----:R-:W-:-:S03]  /*fdb0*/  SHF.R.S32.HI R0, RZ, 0x1f, R2 ;  /* 0x0000001fff007819 */ /* 0x002fc60000011402 */
[----:B------:R-:W3:Y:S04]  /*fdc0*/  LDL R5, [R1+0x164] ;  /* 0x0001640001057983 */ /* 0x000ee80000100800 */
[----:B------:R-:W3:Y:S04]  /*fdd0*/  LDL R60, [R1+0x16c] ;  /* 0x00016c00013c7983 */ /* 0x000ee80000100800 */
[----:B------:R-:W3:Y:S04]  /*fde0*/  LDL R34, [R1+0x174] ;  /* 0x0001740001227983 */ /* 0x000ee80000100800 */
[----:B------:R-:W3:Y:S04]  /*fdf0*/  LDL R4, [R1+0x178] ;  /* 0x0001780001047983 */ /* 0x000ee80000100800 */
[----:B------:R1:W-:Y:S04]  /*fe00*/  STL [R1+0xf4], R0 ;  /* 0x0000f40001007387 */ /* 0x0003e80000100800 */
[----:B------:R-:W3:Y:S04]  /*fe10*/  LDL R33, [R1+0x180] ;  /* 0x0001800001217983 */ /* 0x000ee80000100800 */
[----:B------:R-:W3:Y:S01]  /*fe20*/  LDL R32, [R1+0x184] ;  /* 0x0001840001207983 */ /* 0x000ee20000100800 */
[----:B-1----:R-:W-:-:S03]  /*fe30*/  SHF.R.S32.HI R0, RZ, 0x1f, R8 ;  /* 0x0000001fff007819 */ /* 0x002fc60000011408 */
[----:B------:R-:W3:Y:S01]  /*fe40*/  LDL R61, [R1+0x18c] ;  /* 0x00018c00013d7983 */ /* 0x000ee20000100800 */
[----:B------:R-:W-:-:S03]  /*fe50*/  SHF.R.S32.HI R8, RZ, 0x1f, R31 ;  /* 0x0000001fff087819 */ /* 0x000fc6000001141f */
[----:B------:R-:W3:Y:S04]  /*fe60*/  LDL R59, [R1+0x190] ;  /* 0x00019000013b7983 */ /* 0x000ee80000100800 */
[----:B------:R1:W-:Y:S04]  /*fe70*/  STL [R1+0xf8], R0 ;  /* 0x0000f80001007387 */ /* 0x0003e80000100800 */
[----:B------:R-:W3:Y:S04]  /*fe80*/  LDL R2, [R1+0x1a0] ;  /* 0x0001a00001027983 */ /* 0x000ee80000100800 */
[----:B-1----:R-:W3:Y:S01]  /*fe90*/  LDL R0, [R1+0x198] ;  /* 0x0001980001007983 */ /* 0x002ee20000100800 */
[----:B------:R-:W-:-:S03]  /*fea0*/  SHF.R.S32.HI R22, RZ, 0x1f, R22 ;  /* 0x0000001fff167819 */ /* 0x000fc60000011416 */
[----:B------:R1:W-:Y:S04]  /*feb0*/  STL [R1+0xfc], R8 ;  /* 0x0000fc0801007387 */ /* 0x0003e80000100800 */
[----:B------:R-:W3:Y:S04]  /*fec0*/  LDL R31, [R1+0x1ac] ;  /* 0x0001ac00011f7983 */ /* 0x000ee80000100800 */
[----:B-1----:R-:W3:Y:S04]  /*fed0*/  LDL R8, [R1+0x1a4] ;  /* 0x0001a40001087983 */ /* 0x002ee80000100800 */
[----:B------:R1:W-:Y:S04]  /*fee0*/  STL [R1+0x100], R22 ;  /* 0x0001001601007387 */ /* 0x0003e80000100800 */
[----:B-1----:R-:W3:Y:S01]  /*fef0*/  LDL R22, [R1+0x1b0] ;  /* 0x0001b00001167983 */ /* 0x002ee20000100800 */
[----:B--2---:R-:W-:-:S05]  /*ff00*/  SHF.R.S32.HI R43, RZ, 0x1f, R43 ;  /* 0x0000001fff2b7819 */ /* 0x004fca000001142b */
[----:B------:R1:W-:Y:S04]  /*ff10*/  STL [R1+0x104], R43 ;  /* 0x0001042b01007387 */ /* 0x0003e80000100800 */
[----:B-1----:R-:W2:Y:S01]  /*ff20*/  LDL R43, [R1+0x1b8] ;  /* 0x0001b800012b7983 */ /* 0x002ea20000100800 */
[----:B----4-:R-:W-:-:S05]  /*ff30*/  SHF.R.S32.HI R11, RZ, 0x1f, R11 ;  /* 0x0000001fff0b7819 */ /* 0x010fca000001140b */
[----:B------:R1:W-:Y:S01]  /*ff40*/  STL [R1+0x114], R11 ;  /* 0x0001140b01007387 */ /* 0x0003e20000100800 */
[----:B---3--:R-:W-:-:S05]  /*ff50*/  SHF.R.S32.HI R39, RZ, 0x1f, R39 ;  /* 0x0000001fff277819 */ /* 0x008fca0000011427 */
[----:B------:R-:W-:Y:S01]  /*ff60*/  STL [R1+0x118], R39 ;  /* 0x0001182701007387 */ /* 0x000fe20000100800 */
[----:B-1----:R-:W-:Y:S02]  /*ff70*/  SHF.R.S32.HI R11, RZ, 0x1f, R10 ;  /* 0x0000001fff0b7819 */ /* 0x002fe4000001140a */
[----:B------:R-:W-:Y:S02]  /*ff80*/  SHF.R.S32.HI R10, RZ, 0x1f, R3 ;  /* 0x0000001fff0a7819 */ /* 0x000fe40000011403 */
[----:B------:R-:W3:Y:S01]  /*ff90*/  LDL R3, [R1+0x1bc] ;  /* 0x0001bc0001037983 */ /* 0x000ee20000100800 */
[----:B------:R-:W-:-:S03]  /*ffa0*/  SHF.R.S32.HI R9, RZ, 0x1f, R9 ;  /* 0x0000001fff097819 */ /* 0x000fc60000011409 */
[----:B------:R1:W-:Y:S04]  /*ffb0*/  STL [R1+0x168], R11 ;  /* 0x0001680b01007387 */ /* 0x0003e80000100800 */
[----:B------:R4:W-:Y:S01]  /*ffc0*/  STL [R1+0x170], R10 ;  /* 0x0001700a01007387 */ /* 0x0009e20000100800 */
[----:B-1----:R-:W-:Y:S02]  /*ffd0*/  SHF.R.S32.HI R11, RZ, 0x1f, R38 ;  /* 0x0000001fff0b7819 */ /* 0x002fe40000011426 */
[----:B------:R-:W-:Y:S02]  /*ffe0*/  SHF.R.S32.HI R7, RZ, 0x1f, R7 ;  /* 0x0000001fff077819 */ /* 0x000fe40000011407 */
[----:B----4-:R-:W-:Y:S01]  /*fff0*/  SHF.R.S32.HI R10, RZ, 0x1f, R37 ;  /* 0x0000001fff0a7819 */ /* 0x010fe20000011425 */
[----:B------:R-:W-:Y:S04]  /*10000*/  STL [R1+0x17c], R11 ;  /* 0x00017c0b01007387 */ /* 0x000fe80000100800 */
[----:B------:R1:W-:Y:S01]  /*10010*/  STL [R1+0x188], R9 ;  /* 0x0001880901007387 */ /* 0x0003e20000100800 */
[----:B------:R-:W-:-:S03]  /*10020*/  SHF.R.S32.HI R6, RZ, 0x1f, R6 ;  /* 0x0000001fff067819 */ /* 0x000fc60000011406 */
[----:B------:R-:W-:Y:S01]  /*10030*/  STL [R1+0x194], R10 ;  /* 0x0001940a01007387 */ /* 0x000fe20000100800 */
[----:B-1----:R-:W-:-:S03]  /*10040*/  SHF.R.S32.HI R9, RZ, 0x1f, R36 ;  /* 0x0000001fff097819 */ /* 0x002fc60000011424 */
[----:B------:R1:W-:Y:S01]  /*10050*/  STL [R1+0x19c], R7 ;  /* 0x00019c0701007387 */ /* 0x0003e20000100800 */
[----:B------:R-:W-:-:S03]  /*10060*/  SHF.R.S32.HI R5, RZ, 0x1f, R5 ;  /* 0x0000001fff057819 */ /* 0x000fc60000011405 */
[----:B------:R-:W-:Y:S04]  /*10070*/  STL [R1+0x1a8], R9 ;  /* 0x0001a80901007387 */ /* 0x000fe80000100800 */
[----:B------:R4:W-:Y:S01]  /*10080*/  STL [R1+0x1b4], R6 ;  /* 0x0001b40601007387 */ /* 0x0009e20000100800 */
[----:B-1----:R-:W-:-:S05]  /*10090*/  SHF.R.S32.HI R7, RZ, 0x1f, R35 ;  /* 0x0000001fff077819 */ /* 0x002fca0000011423 */
[----:B------:R-:W-:Y:S01]  /*100a0*/  STL [R1+0x1c0], R7 ;  /* 0x0001c00701007387 */ /* 0x000fe20000100800 */
[----:B----4-:R-:W-:-:S03]  /*100b0*/  SHF.R.S32.HI R6, RZ, 0x1f, R60 ;  /* 0x0000001fff067819 */ /* 0x010fc6000001143c */
[----:B------:R-:W4:Y:S04]  /*100c0*/  LDL R60, [R1+0x1c4] ;  /* 0x0001c400013c7983 */ /* 0x000f280000100800 */
[----:B------:R1:W-:Y:S04]  /*100d0*/  STL [R1+0x1c8], R5 ;  /* 0x0001c80501007387 */ /* 0x0003e80000100800 */
[----:B------:R0:W-:Y:S01]  /*100e0*/  STL [R1+0x1d4], R6 ;  /* 0x0001d40601007387 */ /* 0x0001e20000100800 */
[----:B-1----:R-:W-:Y:S02]  /*100f0*/  SHF.R.S32.HI R5, RZ, 0x1f, R34 ;  /* 0x0000001fff057819 */ /* 0x002fe40000011422 */
[----:B0-----:R-:W-:-:S02]  /*10100*/  SHF.R.S32.HI R6, RZ, 0x1f, R4 ;  /* 0x0000001fff067819 */ /* 0x001fc40000011404 */
[----:B------:R-:W-:Y:S01]  /*10110*/  SHF.R.S32.HI R4, RZ, 0x1f, R33 ;  /* 0x0000001fff047819 */ /* 0x000fe20000011421 */
[----:B------:R0:W-:Y:S04]  /*10120*/  STL [R1+0x1e0], R5 ;  /* 0x0001e00501007387 */ /* 0x0001e80000100800 */
[----:B------:R1:W-:Y:S04]  /*10130*/  STL [R1+0x1e8], R6 ;  /* 0x0001e80601007387 */ /* 0x0003e80000100800 */
[----:B------:R-:W4:Y:S01]  /*10140*/  LDL R34, [R1+0x1cc] ;  /* 0x0001cc0001227983 */ /* 0x000f220000100800 */
[----:B0-----:R-:W-:-:S03]  /*10150*/  SHF.R.S32.HI R5, RZ, 0x1f, R32 ;  /* 0x0000001fff057819 */ /* 0x001fc60000011420 */
[----:B------:R0:W-:Y:S01]  /*10160*/  STL [R1+0x1f4], R4 ;  /* 0x0001f40401007387 */ /* 0x0001e20000100800 */
[----:B-1----:R-:W-:-:S03]  /*10170*/  SHF.R.S32.HI R6, RZ, 0x1f, R59 ;  /* 0x0000001fff067819 */ /* 0x002fc6000001143b */
[----:B------:R1:W-:Y:S01]  /*10180*/  STL [R1+0x200], R5 ;  /* 0x0002000501007387 */ /* 0x0003e20000100800 */
[----:B0-----:R-:W-:Y:S02]  /*10190*/  SHF.R.S32.HI R4, RZ, 0x1f, R61 ;  /* 0x0000001fff047819 */ /* 0x001fe4000001143d */
[----:B-1----:R-:W-:-:S03]  /*101a0*/  SHF.R.S32.HI R5, RZ, 0x1f, R0 ;  /* 0x0000001fff057819 */ /* 0x002fc60000011400 */
[----:B------:R0:W-:Y:S01]  /*101b0*/  STL [R1+0x208], R4 ;  /* 0x0002080401007387 */ /* 0x0001e20000100800 */
[----:B------:R-:W-:Y:S02]  /*101c0*/  SHF.R.S32.HI R0, RZ, 0x1f, R2 ;  /* 0x0000001fff007819 */ /* 0x000fe40000011402 */
[----:B------:R-:W-:Y:S01]  /*101d0*/  SHF.R.S32.HI R2, RZ, 0x1f, R8 ;  /* 0x0000001fff027819 */ /* 0x000fe20000011408 */
[----:B0-----:R-:W4:Y:S04]  /*101e0*/  LDL R4, [R1+0x1d0] ;  /* 0x0001d00001047983 */ /* 0x001f280000100800 */
[----:B------:R-:W-:Y:S04]  /*101f0*/  STL [R1+0x214], R6 ;  /* 0x0002140601007387 */ /* 0x000fe80000100800 */
[----:B------:R-:W-:Y:S04]  /*10200*/  STL [R1+0x220], R5 ;  /* 0x0002200501007387 */ /* 0x000fe80000100800 */
[----:B------:R-:W4:Y:S04]  /*10210*/  LDL R33, [R1+0x1d8] ;  /* 0x0001d80001217983 */ /* 0x000f280000100800 */
[----:B------:R0:W-:Y:S04]  /*10220*/  STL [R1+0x228], R0 ;  /* 0x0002280001007387 */ /* 0x0001e80000100800 */
[----:B------:R-:W4:Y:S01]  /*10230*/  LDL R32, [R1+0x1dc] ;  /* 0x0001dc0001207983 */ /* 0x000f220000100800 */
[----:B0-----:R-:W-:-:S03]  /*10240*/  SHF.R.S32.HI R0, RZ, 0x1f, R31 ;  /* 0x0000001fff007819 */ /* 0x001fc6000001141f */
[----:B------:R0:W-:Y:S04]  /*10250*/  STL [R1+0x234], R2 ;  /* 0x0002340201007387 */ /* 0x0001e80000100800 */
[----:B------:R2:W-:Y:S04]  /*10260*/  STL [R1+0x240], R0 ;  /* 0x0002400001007387 */ /* 0x0005e80000100800 */
[----:B------:R-:W4:Y:S01]  /*10270*/  LDL R39, [R1+0x1e4] ;  /* 0x0001e40001277983 */ /* 0x000f220000100800 */
[----:B0-----:R-:W-:-:S05]  /*10280*/  SHF.R.S32.HI R2, RZ, 0x1f, R22 ;  /* 0x0000001fff027819 */ /* 0x001fca0000011416 */
[----:B------:R-:W-:Y:S04]  /*10290*/  STL [R1+0x248], R2 ;  /* 0x0002480201007387 */ /* 0x000fe80000100800 */
[----:B------:R-:W4:Y:S01]  /*102a0*/  LDL R11, [R1+0x1ec] ;  /* 0x0001ec00010b7983 */ /* 0x000f220000100800 */
[----:B--2---:R-:W-:-:S05]  /*102b0*/  SHF.R.S32.HI R0, RZ, 0x1f, R43 ;  /* 0x0000001fff007819 */ /* 0x004fca000001142b */
[----:B------:R0:W-:Y:S04]  /*102c0*/  STL [R1+0x254], R0 ;  /* 0x0002540001007387 */ /* 0x0001e80000100800 */
[----:B------:R-:W2:Y:S04]  /*102d0*/  LDL R38, [R1+0x1f0] ;  /* 0x0001f00001267983 */ /* 0x000ea80000100800 */
[----:B------:R-:W2:Y:S04]  /*102e0*/  LDL R61, [R1+0x1f8] ;  /* 0x0001f800013d7983 */ /* 0x000ea80000100800 */
[----:B0-----:R-:W2:Y:S04]  /*102f0*/  LDL R0, [R1+0x1fc] ;  /* 0x0001fc0001007983 */ /* 0x001ea80000100800 */
[----:B------:R-:W2:Y:S01]  /*10300*/  LDL R2, [R1+0x204] ;  /* 0x0002040001027983 */ /* 0x000ea20000100800 */
[----:B---3--:R-:W-:-:S05]  /*10310*/  SHF.R.S32.HI R3, RZ, 0x1f, R3 ;  /* 0x0000001fff037819 */ /* 0x008fca0000011403 */
[----:B------:R0:W-:Y:S04]  /*10320*/  STL [R1+0x260], R3 ;  /* 0x0002600301007387 */ /* 0x0001e80000100800 */
[----:B------:R-:W3:Y:S04]  /*10330*/  LDL R8, [R1+0x20c] ;  /* 0x00020c0001087983 */ /* 0x000ee80000100800 */
[----:B------:R-:W3:Y:S04]  /*10340*/  LDL R22, [R1+0x210] ;  /* 0x0002100001167983 */ /* 0x000ee80000100800 */
[----:B------:R-:W3:Y:S04]  /*10350*/  LDL R31, [R1+0x218] ;  /* 0x00021800011f7983 */ /* 0x000ee80000100800 */
[----:B------:R-:W3:Y:S04]  /*10360*/  LDL R43, [R1+0x21c] ;  /* 0x00021c00012b7983 */ /* 0x000ee80000100800 */
[----:B0-----:R-:W3:Y:S04]  /*10370*/  LDL R3, [R1+0x224] ;  /* 0x0002240001037983 */ /* 0x001ee80000100800 */
[----:B------:R-:W3:Y:S04]  /*10380*/  LDL R10, [R1+0x22c] ;  /* 0x00022c00010a7983 */ /* 0x000ee80000100800 */
[----:B------:R-:W3:Y:S04]  /*10390*/  LDL R59, [R1+0x230] ;  /* 0x00023000013b7983 */ /* 0x000ee80000100800 */
[----:B------:R-:W3:Y:S04]  /*103a0*/  LDL R9, [R1+0x238] ;  /* 0x0002380001097983 */ /* 0x000ee80000100800 */
[----:B------:R-:W3:Y:S01]  /*103b0*/  LDL R37, [R1+0x23c] ;  /* 0x00023c0001257983 */ /* 0x000ee20000100800 */
[----:B----4-:R-:W-:-:S05]  /*103c0*/  SHF.R.S32.HI R5, RZ, 0x1f, R60 ;  /* 0x0000001fff057819 */ /* 0x010fca000001143c */
[----:B------:R0:W-:Y:S04]  /*103d0*/  STL [R1+0x26c], R5 ;  /* 0x00026c0501007387 */ /* 0x0001e80000100800 */
[----:B------:R-:W4:Y:S04]  /*103e0*/  LDL R7, [R1+0x244] ;  /* 0x0002440001077983 */ /* 0x000f280000100800 */
[----:B------:R-:W4:Y:S04]  /*103f0*/  LDL R60, [R1+0x24c] ;  /* 0x00024c00013c7983 */ /* 0x000f280000100800 */
[----:B------:R-:W4:Y:S04]  /*10400*/  LDL R36, [R1+0x250] ;  /* 0x0002500001247983 */ /* 0x000f280000100800 */
[----:B------:R-:W4:Y:S01]  /*10410*/  LDL R6, [R1+0x258] ;  /* 0x0002580001067983 */ /* 0x000f220000100800 */
[----:B0-----:R-:W-:-:S05]  /*10420*/  SHF.R.S32.HI R5, RZ, 0x1f, R34 ;  /* 0x0000001fff057819 */ /* 0x001fca0000011422 */
[----:B------:R0:W-:Y:S04]  /*10430*/  STL [R1+0x274], R5 ;  /* 0x0002740501007387 */ /* 0x0001e80000100800 */
[----:B------:R-:W4:Y:S04]  /*10440*/  LDL R35, [R1+0x25c] ;  /* 0x00025c0001237983 */ /* 0x000f280000100800 */
[----:B0-----:R-:W4:Y:S01]  /*10450*/  LDL R5, [R1+0x264] ;  /* 0x0002640001057983 */ /* 0x001f220000100800 */
[----:B------:R-:W-:-:S05]  /*10460*/  SHF.R.S32.HI R4, RZ, 0x1f, R4 ;  /* 0x0000001fff047819 */ /* 0x000fca0000011404 */
[----:B------:R0:W-:Y:S04]  /*10470*/  STL [R1+0x280], R4 ;  /* 0x0002800401007387 */ /* 0x0001e80000100800 */
[----:B------:R-:W4:Y:S01]  /*10480*/  LDL R34, [R1+0x268] ;  /* 0x0002680001227983 */ /* 0x000f220000100800 */
[----:B------:R-:W-:-:S03]  /*10490*/  SHF.R.S32.HI R33, RZ, 0x1f, R33 ;  /* 0x0000001fff217819 */ /* 0x000fc60000011421 */
[----:B0-----:R-:W4:Y:S01]  /*104a0*/  LDL R4, [R1+0x270] ;  /* 0x0002700001047983 */ /* 0x001f220000100800 */
[----:B------:R-:W-:-:S03]  /*104b0*/  SHF.R.S32.HI R32, RZ, 0x1f, R32 ;  /* 0x0000001fff207819 */ /* 0x000fc60000011420 */
[----:B------:R0:W-:Y:S04]  /*104c0*/  STL [R1+0x288], R33 ;  /* 0x0002882101007387 */ /* 0x0001e80000100800 */
[----:B0-----:R-:W4:Y:S01]  /*104d0*/  LDL R33, [R1+0x278] ;  /* 0x0002780001217983 */ /* 0x001f220000100800 */
[----:B------:R-:W-:-:S03]  /*104e0*/  SHF.R.S32.HI R39, RZ, 0x1f, R39 ;  /* 0x0000001fff277819 */ /* 0x000fc60000011427 */
[----:B------:R0:W-:Y:S01]  /*104f0*/  STL [R1+0x294], R32 ;  /* 0x0002942001007387 */ /* 0x0001e20000100800 */
[----:B------:R-:W-:-:S03]  /*10500*/  SHF.R.S32.HI R11, RZ, 0x1f, R11 ;  /* 0x0000001fff0b7819 */ /* 0x000fc6000001140b */
[----:B0-----:R-:W4:Y:S04]  /*10510*/  LDL R32, [R1+0x27c] ;  /* 0x00027c0001207983 */ /* 0x001f280000100800 */
[----:B------:R0:W-:Y:S04]  /*10520*/  STL [R1+0x2a0], R39 ;  /* 0x0002a02701007387 */ /* 0x0001e80000100800 */
[----:B0-----:R-:W4:Y:S04]  /*10530*/  LDL.LU R39, [R1+0x37fc] ;  /* 0x0037fc0001277983 */ /* 0x001f280000300800 */
[----:B------:R0:W-:Y:S04]  /*10540*/  STL [R1+0x2a8], R11 ;  /* 0x0002a80b01007387 */ /* 0x0001e80000100800 */
[----:B0-----:R-:W4:Y:S01]  /*10550*/  LDL.LU R11, [R1+0x37f8] ;  /* 0x0037f800010b7983 */ /* 0x001f220000300800 */
[----:B--2---:R-:W-:-:S02]  /*10560*/  SHF.R.S32.HI R38, RZ, 0x1f, R38 ;  /* 0x0000001fff267819 */ /* 0x004fc40000011426 */
[----:B------:R-:W-:-:S03]  /*10570*/  SHF.R.S32.HI R61, RZ, 0x1f, R61 ;  /* 0x0000001fff3d7819 */ /* 0x000fc6000001143d */
[----:B------:R0:W-:Y:S01]  /*10580*/  STL [R1+0x2ac], R38 ;  /* 0x0002ac2601007387 */ /* 0x0001e20000100800 */
[----:B------:R-:W-:Y:S02]  /*10590*/  SHF.R.S32.HI R0, RZ, 0x1f, R0 ;  /* 0x0000001fff007819 */ /* 0x000fe40000011400 */
[----:B------:R-:W-:Y:S01]  /*105a0*/  SHF.R.S32.HI R2, RZ, 0x1f, R2 ;  /* 0x0000001fff027819 */ /* 0x000fe20000011402 */
[----:B0-----:R-:W2:Y:S04]  /*105b0*/  LDL.LU R38, [R1+0x37f4] ;  /* 0x0037f40001267983 */ /* 0x001ea80000300800 */
[----:B------:R0:W-:Y:S04]  /*105c0*/  STL [R1+0x2b0], R61 ;  /* 0x0002b03d01007387 */ /* 0x0001e80000100800 */
[----:B0-----:R-:W2:Y:S01]  /*105d0*/  LDL R61, [R1+0x290] ;  /* 0x00029000013d7983 */ /* 0x001ea20000100800 */
[----:B---3--:R-:W-:-:S03]  /*105e0*/  SHF.R.S32.HI R8, RZ, 0x1f, R8 ;  /* 0x0000001fff087819 */ /* 0x008fc60000011408 */
[----:B------:R0:W-:Y:S01]  /*105f0*/  STL [R1+0x2b4], R0 ;  /* 0x0002b40001007387 */ /* 0x0001e20000100800 */
[----:B------:R-:W-:Y:S02]  /*10600*/  SHF.R.S32.HI R22, RZ, 0x1f, R22 ;  /* 0x0000001fff167819 */ /* 0x000fe40000011416 */
[----:B------:R-:W-:Y:S01]  /*10610*/  SHF.R.S32.HI R31, RZ, 0x1f, R31 ;  /* 0x0000001fff1f7819 */ /* 0x000fe2000001141f */
[----:B0-----:R-:W3:Y:S01]  /*10620*/  LDL.LU R0, [R1+0x37f0] ;  /* 0x0037f00001007983 */ /* 0x001ee20000300800 */
[----:B------:R-:W-:-:S03]  /*10630*/  SHF.R.S32.HI R43, RZ, 0x1f, R43 ;  /* 0x0000001fff2b7819 */ /* 0x000fc6000001142b */
[----:B------:R0:W-:Y:S01]  /*10640*/  STL [R1+0x2b8], R2 ;  /* 0x0002b80201007387 */ /* 0x0001e20000100800 */
[----:B------:R-:W-:-:S03]  /*10650*/  SHF.R.S32.HI R3, RZ, 0x1f, R3 ;  /* 0x0000001fff037819 */ /* 0x000fc60000011403 */
[----:B0-----:R-:W2:Y:S04]  /*10660*/  LDL.LU R2, [R1+0x37ec] ;  /* 0x0037ec0001027983 */ /* 0x001ea80000300800 */
[----:B------:R0:W-:Y:S04]  /*10670*/  STL [R1+0x2bc], R8 ;  /* 0x0002bc0801007387 */ /* 0x0001e80000100800 */
        /* <DEDUP_REMOVED lines=8> */
[----:B0-----:R-:W3:Y:S01]  /*10700*/  LDL.LU R3, [R1+0x37d8] ;  /* 0x0037d80001037983 */ /* 0x001ee20000300800 */
[----:B------:R-:W-:-:S02]  /*10710*/  SHF.R.S32.HI R10, RZ, 0x1f, R10 ;  /* 0x0000001fff0a7819 */ /* 0x000fc4000001140a */
[----:B------:R-:W-:-:S03]  /*10720*/  SHF.R.S32.HI R9, RZ, 0x1f, R9 ;  /* 0x0000001fff097819 */ /* 0x000fc60000011409 */
[----:B------:R0:W-:Y:S02]  /*10730*/  STL [R1+0x2d0], R10 ;  /* 0x0002d00a01007387 */ /* 0x0001e40000100800 */
[----:B0-----:R-:W-:Y:S02]  /*10740*/  SHF.R.S32.HI R10, RZ, 0x1f, R59 ;  /* 0x0000001fff0a7819 */ /* 0x001fe4000001143b */
[----:B------:R-:W3:Y:S04]  /*10750*/  LDL.LU R59, [R1+0xd8] ;  /* 0x0000d800013b7983 */ /* 0x000ee80000300800 */
[----:B------:R0:W-:Y:S04]  /*10760*/  STL [R1+0x2d4], R10 ;  /* 0x0002d40a01007387 */ /* 0x0001e80000100800 */
[----:B------:R4:W-:Y:S01]  /*10770*/  STL [R1+0x2d8], R9 ;  /* 0x0002d80901007387 */ /* 0x0009e20000100800 */
[----:B0-----:R-:W-:-:S02]  /*10780*/  SHF.R.S32.HI R10, RZ, 0x1f, R37 ;  /* 0x0000001fff0a7819 */ /* 0x001fc40000011425 */
[----:B----4-:R-:W-:-:S03]  /*10790*/  SHF.R.S32.HI R9, RZ, 0x1f, R7 ;  /* 0x0000001fff097819 */ /* 0x010fc60000011407 */
[----:B------:R-:W-:Y:S01]  /*107a0*/  STL [R1+0x2dc], R10 ;  /* 0x0002dc0a01007387 */ /* 0x000fe20000100800 */
[----:B------:R-:W-:-:S03]  /*107b0*/  SHF.R.S32.HI R7, RZ, 0x1f, R60 ;  /* 0x0000001fff077819 */ /* 0x000fc6000001143c */
[----:B------:R-:W4:Y:S04]  /*107c0*/  LDL.LU R60, [R1+0xd4] ;  /* 0x0000d400013c7983 */ /* 0x000f280000300800 */
[----:B------:R0:W-:Y:S04]  /*107d0*/  STL [R1+0x2e0], R9 ;  /* 0x0002e00901007387 */ /* 0x0001e80000100800 */
[----:B------:R1:W-:Y:S01]  /*107e0*/  STL [R1+0x2e4], R7 ;  /* 0x0002e40701007387 */ /* 0x0003e20000100800 */
[----:B0-----:R-:W-:Y:S02]  /*107f0*/  SHF.R.S32.HI R9, RZ, 0x1f, R36 ;  /* 0x0000001fff097819 */ /* 0x001fe40000011424 */
[----:B-1----:R-:W-:-:S03]  /*10800*/  SHF.R.S32.HI R7, RZ, 0x1f, R6 ;  /* 0x0000001fff077819 */ /* 0x002fc60000011406 */
[----:B------:R-:W-:Y:S01]  /*10810*/  STL [R1+0x2e8], R9 ;  /* 0x0002e80901007387 */ /* 0x000fe20000100800 */
[----:B------:R-:W-:-:S03]  /*10820*/  SHF.R.S32.HI R6, RZ, 0x1f, R35 ;  /* 0x0000001fff067819 */ /* 0x000fc60000011423 */
[----:B------:R-:W4:Y:S04]  /*10830*/  LDL.LU R35, [R1+0xd0] ;  /* 0x0000d00001237983 */ /* 0x000f280000300800 */
[----:B------:R0:W-:Y:S04]  /*10840*/  STL [R1+0x2ec], R7 ;  /* 0x0002ec0701007387 */ /* 0x0001e80000100800 */
[----:B------:R1:W-:Y:S01]  /*10850*/  STL [R1+0x2f0], R6 ;  /* 0x0002f00601007387 */ /* 0x0003e20000100800 */
[----:B------:R-:W-:Y:S02]  /*10860*/  SHF.R.S32.HI R4, RZ, 0x1f, R4 ;  /* 0x0000001fff047819 */ /* 0x000fe40000011404 */
[----:B0-----:R-:W-:-:S02]  /*10870*/  SHF.R.S32.HI R7, RZ, 0x1f, R5 ;  /* 0x0000001fff077819 */ /* 0x001fc40000011405 */
[----:B------:R-:W4:Y:S01]  /*10880*/  LDL.LU R5, [R1+0x64] ;  /* 0x0000640001057983 */ /* 0x000f220000300800 */
[----:B-1----:R-:W-:-:S03]  /*10890*/  SHF.R.S32.HI R6, RZ, 0x1f, R34 ;  /* 0x0000001fff067819 */ /* 0x002fc60000011422 */
[----:B------:R0:W-:Y:S04]  /*108a0*/  STL [R1+0x2f4], R7 ;  /* 0x0002f40701007387 */ /* 0x0001e80000100800 */
[----:B------:R-:W4:Y:S04]  /*108b0*/  LDL.LU R34, [R1+0xcc] ;  /* 0x0000cc0001227983 */ /* 0x000f280000300800 */
[----:B------:R1:W-:Y:S01]  /*108c0*/  STL [R1+0x2f8], R6 ;  /* 0x0002f80601007387 */ /* 0x0003e20000100800 */
[----:B0-----:R-:W-:-:S03]  /*108d0*/  SHF.R.S32.HI R7, RZ, 0x1f, R33 ;  /* 0x0000001fff077819 */ /* 0x001fc60000011421 */
[----:B------:R0:W-:Y:S01]  /*108e0*/  STL [R1+0x2fc], R4 ;  /* 0x0002fc0401007387 */ /* 0x0001e20000100800 */
[----:B-1----:R-:W-:-:S03]  /*108f0*/  SHF.R.S32.HI R6, RZ, 0x1f, R32 ;  /* 0x0000001fff067819 */ /* 0x002fc60000011420 */
[----:B0-----:R-:W4:Y:S04]  /*10900*/  LDL.LU R4, [R1+0x60] ;  /* 0x0000600001047983 */ /* 0x001f280000300800 */
[----:B------:R-:W-:Y:S04]  /*10910*/  STL [R1+0x300], R7 ;  /* 0x0003000701007387 */ /* 0x000fe80000100800 */
[----:B------:R2:W-:Y:S02]  /*10920*/  STL [R1+0x304], R6 ;  /* 0x0003040601007387 */ /* 0x0005e40000100800 */
[----:B--2---:R-:W-:-:S02]  /*10930*/  SHF.R.S32.HI R6, RZ, 0x1f, R43 ;  /* 0x0000001fff067819 */ /* 0x004fc4000001142b */
[----:B---3--:R-:W-:Y:S02]  /*10940*/  SHF.R.S32.HI R7, RZ, 0x1f, R3 ;  /* 0x0000001fff077819 */ /* 0x008fe40000011403 */
[----:B------:R-:W2:Y:S04]  /*10950*/  LDL.LU R3, [R1+0x37d4] ;  /* 0x0037d40001037983 */ /* 0x000ea80000300800 */
[----:B------:R-:W3:Y:S01]  /*10960*/  LDL.LU R43, [R1+0x37d0] ;  /* 0x0037d000012b7983 */ /* 0x000ee20000300800 */
[----:B------:R-:W-:-:S03]  /*10970*/  SHF.R.S32.HI R9, RZ, 0x1f, R61 ;  /* 0x0000001fff097819 */ /* 0x000fc6000001143d */
[----:B------:R0:W-:Y:S04]  /*10980*/  STL [R1+0x308], R7 ;  /* 0x0003080701007387 */ /* 0x0001e80000100800 */
[----:B0-----:R-:W4:Y:S04]  /*10990*/  LDL.LU R7, [R1+0xc8] ;  /* 0x0000c80001077983 */ /* 0x001f280000300800 */
[----:B------:R0:W-:Y:S02]  /*109a0*/  STL [R1+0x30c], R6 ;  /* 0x00030c0601007387 */ /* 0x0001e40000100800 */
[----:B0-----:R-:W-:-:S02]  /*109b0*/  SHF.R.S32.HI R6, RZ, 0x1f, R8 ;  /* 0x0000001fff067819 */ /* 0x001fc40000011408 */
[----:B------:R-:W4:Y:S04]  /*109c0*/  LDL.LU R8, [R1+0x37cc] ;  /* 0x0037cc0001087983 */ /* 0x000f280000300800 */
[----:B------:R-:W-:Y:S04]  /*109d0*/  STL [R1+0x310], R9 ;  /* 0x0003100901007387 */ /* 0x000fe80000100800 */
[----:B------:R-:W4:Y:S04]  /*109e0*/  LDL.LU R33, [R1+0x5c] ;  /* 0x00005c0001217983 */ /* 0x000f280000300800 */
[----:B------:R2:W-:Y:S04]  /*109f0*/  STL [R1+0x314], R6 ;  /* 0x0003140601007387 */ /* 0x0005e80000100800 */
[----:B------:R-:W4:Y:S01]  /*10a00*/  LDL.LU R32, [R1+0xc4] ;  /* 0x0000c40001207983 */ /* 0x000f220000300800 */
[----:B--2---:R-:W-:-:S02]  /*10a10*/  IADD3 R6, P2, PT, R31, R3, RZ ;  /* 0x000000031f067210 */ /* 0x004fc40007f5e0ff */
[----:B---3--:R-:W-:-:S03]  /*10a20*/  IADD3 R9, P5, PT, R31, R43, RZ ;  /* 0x0000002b1f097210 */ /* 0x008fc60007fbe0ff */
[----:B------:R0:W-:Y:S04]  /*10a30*/  STL [R1+0x33e0], R6 ;  /* 0x0033e00601007387 */ /* 0x0001e80000100800 */
[----:B------:R-:W2:Y:S01]  /*10a40*/  LDL.LU R61, [R1+0x58] ;  /* 0x00005800013d7983 */ /* 0x000ea20000300800 */
[----:B0-----:R-:W-:-:S03]  /*10a50*/  IADD3 R6, P1, PT, R2, R3, RZ ;  /* 0x0000000302067210 */ /* 0x001fc60007f3e0ff */
[----:B------:R0:W-:Y:S04]  /*10a60*/  STL [R1+0x33dc], R9 ;  /* 0x0033dc0901007387 */ /* 0x0001e80000100800 */
[----:B------:R1:W-:Y:S01]  /*10a70*/  STL [R1+0x33d8], R6 ;  /* 0x0033d80601007387 */ /* 0x0003e20000100800 */
[----:B0-----:R-:W-:-:S03]  /*10a80*/  IADD3 R9, P0, PT, R2, R43, RZ ;  /* 0x0000002b02097210 */ /* 0x001fc60007f1e0ff */
[----:B------:R-:W3:Y:S01]  /*10a90*/  LDL.LU R2, [R1+0x37c8] ;  /* 0x0037c80001027983 */ /* 0x000ee20000300800 */
[----:B-1----:R-:W-:-:S03]  /*10aa0*/  IADD3 R6, P4, PT, R59, R3, RZ ;  /* 0x000000033b067210 */ /* 0x002fc60007f9e0ff */
[----:B------:R-:W2:Y:S04]  /*10ab0*/  LDL.LU R36, [R1+0xc0] ;  /* 0x0000c00001247983 */ /* 0x000ea80000300800 */
[----:B------:R0:W-:Y:S01]  /*10ac0*/  STL [R1+0x33d0], R9 ;  /* 0x0033d00901007387 */ /* 0x0001e20000100800 */
[----:B----4-:R-:W-:-:S03]  /*10ad0*/  IADD3 R10, P6, PT, R60, R3, RZ ;  /* 0x000000033c0a7210 */ /* 0x010fc60007fde0ff */
[----:B------:R1:W-:Y:S01]  /*10ae0*/  STL [R1+0x33d4], R6 ;  /* 0x0033d40601007387 */ /* 0x0003e20000100800 */
[----:B0-----:R-:W-:-:S03]  /*10af0*/  IADD3 R9, P3, PT, R59, R43, RZ ;  /* 0x0000002b3b097210 */ /* 0x001fc60007f7e0ff */
[----:B------:R-:W4:Y:S01]  /*10b00*/  LDL.LU R59, [R1+0x54] ;  /* 0x00005400013b7983 */ /* 0x000f220000300800 */
[----:B-1----:R-:W-:-:S03]  /*10b10*/  IMAD.X R6, R22, 0x1, R8, P2 ;  /* 0x0000000116067824 */ /* 0x002fc600010e0608 */
[----:B------:R-:W-:Y:S04]  /*10b20*/  STL [R1+0x33c4], R9 ;  /* 0x0033c40901007387 */ /* 0x000fe80000100800 */
[----:B------:R-:W-:Y:S04]  /*10b30*/  STL [R1+0x33cc], R6 ;  /* 0x0033cc0601007387 */ /* 0x000fe80000100800 */
[----:B------:R0:W-:Y:S02]  /*10b40*/  STL [R1+0x33c8], R10 ;  /* 0x0033c80a01007387 */ /* 0x0001e40000100800 */
[----:B0-----:R-:W-:Y:S01]  /*10b50*/  IADD3 R10, P2, PT, R35, R3, RZ ;  /* 0x00000003230a7210 */ /* 0x001fe20007f5e0ff */
[----:B---3--:R-:W-:Y:S01]  /*10b60*/  IMAD.X R9, R22, 0x1, R2, P5 ;  /* 0x0000000116097824 */ /* 0x008fe200028e0602 */
[----:B------:R-:W-:-:S02]  /*10b70*/  IADD3 R6, P5, PT, R60, R43, RZ ;  /* 0x0000002b3c067210 */ /* 0x000fc40007fbe0ff */
[----:B------:R-:W3:Y:S04]  /*10b80*/  LDL.LU R60, [R1+0xbc] ;  /* 0x0000bc00013c7983 */ /* 0x000ee80000300800 */
[----:B------:R-:W-:Y:S04]  /*10b90*/  STL [R1+0x33c0], R9 ;  /* 0x0033c00901007387 */ /* 0x000fe80000100800 */
[----:B------:R0:W-:Y:S04]  /*10ba0*/  STL [R1+0x33b8], R6 ;  /* 0x0033b80601007387 */ /* 0x0001e80000100800 */
[----:B0-----:R-:W3:Y:S01]  /*10bb0*/  LDL.LU R6, [R1+0x50] ;  /* 0x0000500001067983 */ /* 0x001ee20000300800 */
[----:B------:R-:W-:-:S03]  /*10bc0*/  IMAD.X R9, R5, 0x1, R8, P1 ;  /* 0x0000000105097824 */ /* 0x000fc600008e0608 */
[----:B------:R0:W-:Y:S01]  /*10bd0*/  STL [R1+0x33bc], R10 ;  /* 0x0033bc0a01007387 */ /* 0x0001e20000100800 */
[----:B------:R-:W-:-:S03]  /*10be0*/  IMAD.X R5, R5, 0x1, R2, P0 ;  /* 0x0000000105057824 */ /* 0x000fc600000e0602 */
[----:B------:R1:W-:Y:S01]  /*10bf0*/  STL [R1+0x33b4], R9 ;  /* 0x0033b40901007387 */ /* 0x0003e20000100800 */
[----:B0-----:R-:W-:-:S05]  /*10c00*/  IADD3 R10, P1, PT, R35, R43, RZ ;  /* 0x0000002b230a7210 */ /* 0x001fca0007f3e0ff */
[----:B------:R-:W-:Y:S01]  /*10c10*/  STL [R1+0x33b0], R10 ;  /* 0x0033b00a01007387 */ /* 0x000fe20000100800 */
[----:B-1----:R-:W-:-:S03]  /*10c20*/  IADD3 R9, P0, PT, R34, R3, RZ ;  /* 0x0000000322097210 */ /* 0x002fc60007f1e0ff */
[----:B------:R-:W3:Y:S04]  /*10c30*/  LDL.LU R35, [R1+0xb8] ;  /* 0x0000b80001237983 */ /* 0x000ee80000300800 */
[----:B------:R0:W-:Y:S04]  /*10c40*/  STL [R1+0x33a4], R5 ;  /* 0x0033a40501007387 */ /* 0x0001e80000100800 */
[----:B0-----:R-:W3:Y:S04]  /*10c50*/  LDL.LU R5, [R1+0x4c] ;  /* 0x00004c0001057983 */ /* 0x001ee80000300800 */
[----:B------:R0:W-:Y:S02]  /*10c60*/  STL [R1+0x33ac], R9 ;  /* 0x0033ac0901007387 */ /* 0x0001e40000100800 */
[----:B0-----:R-:W-:Y:S01]  /*10c70*/  IMAD.X R9, R4, 0x1, R8, P4 ;  /* 0x0000000104097824 */ /* 0x001fe200020e0608 */
[----:B------:R-:W-:Y:S01]  /*10c80*/  IADD3 R10, P4, PT, R34, R43, RZ ;  /* 0x0000002b220a7210 */ /* 0x000fe20007f9e0ff */
[----:B------:R-:W-:-:S03]  /*10c90*/  IMAD.X R4, R4, 0x1, R2, P3 ;  /* 0x0000000104047824 */ /* 0x000fc600018e0602 */
[----:B------:R0:W-:Y:S04]  /*10ca0*/  STL [R1+0x33a8], R9 ;  /* 0x0033a80901007387 */ /* 0x0001e80000100800 */
[----:B------:R-:W-:Y:S04]  /*10cb0*/  STL [R1+0x33a0], R10 ;  /* 0x0033a00a01007387 */ /* 0x000fe80000100800 */
[----:B------:R-:W3:Y:S04]  /*10cc0*/  LDL.LU R34, [R1+0xb4] ;  /* 0x0000b40001227983 */ /* 0x000ee80000300800 */
[----:B------:R1:W-:Y:S01]  /*10cd0*/  STL [R1+0x3394], R4 ;  /* 0x0033940401007387 */ /* 0x0003e20000100800 */
[----:B0-----:R-:W-:-:S03]  /*10ce0*/  IADD3 R9, P3, PT, R7, R3, RZ ;  /* 0x0000000307097210 */ /* 0x001fc60007f7e0ff */
[----:B-1----:R-:W3:Y:S01]  /*10cf0*/  LDL.LU R4, [R1+0x48] ;  /* 0x0000480001047983 */ /* 0x002ee20000300800 */
[----:B------:R-:W-:Y:S01]  /*10d00*/  IMAD.X R22, R33, 0x1, R8, P6 ;  /* 0x0000000121167824 */ /* 0x000fe200030e0608 */
[----:B------:R-:W-:Y:S02]  /*10d10*/  IADD3 R10, P6, PT, R7, R43, RZ ;  /* 0x0000002b070a7210 */ /* 0x000fe40007fde0ff */
[----:B------:R0:W-:Y:S04]  /*10d20*/  STL [R1+0x339c], R9 ;  /* 0x00339c0901007387 */ /* 0x0001e80000100800 */
[----:B------:R-:W-:Y:S04]  /*10d30*/  STL [R1+0x3398], R22 ;  /* 0x0033981601007387 */ /* 0x000fe80000100800 */
[----:B------:R-:W-:Y:S01]  /*10d40*/  STL [R1+0x3390], R10 ;  /* 0x0033900a01007387 */ /* 0x000fe20000100800 */
[----:B0-----:R-:W-:-:S03]  /*10d50*/  IMAD.X R9, R33, 0x1, R2, P5 ;  /* 0x0000000121097824 */ /* 0x001fc600028e0602 */
[----:B------:R-:W3:Y:S04]  /*10d60*/  LDL.LU R33, [R1+0xb0] ;  /* 0x0000b00001217983 */ /* 0x000ee80000300800 */
[----:B------:R2:W-:Y:S04]  /*10d70*/  STL [R1+0x3384], R9 ;  /* 0x0033840901007387 */ /* 0x0005e80000100800 */
[----:B------:R-:W3:Y:S01]  /*10d80*/  LDL.LU R37, [R1+0x44] ;  /* 0x0000440001257983 */ /* 0x000ee20000300800 */
[----:B------:R-:W-:-:S05]  /*10d90*/  IADD3 R7, P5, PT, R32, R3, RZ ;  /* 0x0000000320077210 */ /* 0x000fca0007fbe0ff */
[----:B------:R0:W-:Y:S01]  /*10da0*/  STL [R1+0x338c], R7 ;  /* 0x00338c0701007387 */ /* 0x0001e20000100800 */
[C---:B--2---:R-:W-:Y:S02]  /*10db0*/  IMAD.X R9, R61.reuse, 0x1, R2, P1 ;  /* 0x000000013d097824 */ /* 0x044fe400008e0602 */
[----:B0-----:R-:W-:Y:S01]  /*10dc0*/  IMAD.X R7, R61, 0x1, R8, P2 ;  /* 0x000000013d077824 */ /* 0x001fe200010e0608 */
[----:B------:R-:W-:-:S04]  /*10dd0*/  IADD3 R10, P2, PT, R32, R43, RZ ;  /* 0x0000002b200a7210 */ /* 0x000fc80007f5e0ff */
[----:B------:R0:W-:Y:S04]  /*10de0*/  STL [R1+0x3388], R7 ;  /* 0x0033880701007387 */ /* 0x0001e80000100800 */
[----:B------:R-:W-:Y:S04]  /*10df0*/  STL [R1+0x3380], R10 ;  /* 0x0033800a01007387 */ /* 0x000fe80000100800 */
[----:B------:R-:W2:Y:S04]  /*10e00*/  LDL.LU R32, [R1+0xac] ;  /* 0x0000ac0001207983 */ /* 0x000ea80000300800 */
[----:B------:R4:W-:Y:S04]  /*10e10*/  STL [R1+0x3374], R9 ;  /* 0x0033740901007387 */ /* 0x0009e80000100800 */
[----:B------:R-:W2:Y:S01]  /*10e20*/  LDL.LU R61, [R1+0x40] ;  /* 0x00004000013d7983 */ /* 0x000ea20000300800 */
[----:B0-----:R-:W-:-:S05]  /*10e30*/  IADD3 R7, P1, PT, R36, R3, RZ ;  /* 0x0000000324077210 */ /* 0x001fca0007f3e0ff */
[----:B------:R0:W-:Y:S01]  /*10e40*/  STL [R1+0x337c], R7 ;  /* 0x00337c0701007387 */ /* 0x0001e20000100800 */
[C---:B----4-:R-:W-:Y:S02]  /*10e50*/  IMAD.X R9, R59.reuse, 0x1, R2, P4 ;  /* 0x000000013b097824 */ /* 0x050fe400020e0602 */
[----:B0-----:R-:W-:Y:S01]  /*10e60*/  IMAD.X R7, R59, 0x1, R8, P0 ;  /* 0x000000013b077824 */ /* 0x001fe200000e0608 */
[----:B------:R-:W-:-:S04]  /*10e70*/  IADD3 R10, P0, PT, R36, R43, RZ ;  /* 0x0000002b240a7210 */ /* 0x000fc80007f1e0ff */
[----:B------:R0:W-:Y:S04]  /*10e80*/  STL [R1+0x3378], R7 ;  /* 0x0033780701007387 */ /* 0x0001e80000100800 */
[----:B0-----:R-:W4:Y:S04]  /*10e90*/  LDL.LU R7, [R1+0xa8] ;  /* 0x0000a80001077983 */ /* 0x001f280000300800 */
[----:B------:R3:W-:Y:S04]  /*10ea0*/  STL [R1+0x3370], R10 ;  /* 0x0033700a01007387 */ /* 0x0007e80000100800 */
[----:B------:R0:W-:Y:S04]  /*10eb0*/  STL [R1+0x3364], R9 ;  /* 0x0033640901007387 */ /* 0x0001e80000100800 */
[----:B------:R-:W4:Y:S01]  /*10ec0*/  LDL.LU R59, [R1+0x3c] ;  /* 0x00003c00013b7983 */ /* 0x000f220000300800 */
[----:B---3--:R-:W-:-:S05]  /*10ed0*/  IADD3 R10, P4, PT, R60, R3, RZ ;  /* 0x000000033c0a7210 */ /* 0x008fca0007f9e0ff */
[----:B------:R1:W-:Y:S01]  /*10ee0*/  STL [R1+0x336c], R10 ;  /* 0x00336c0a01007387 */ /* 0x0003e20000100800 */
[----:B0-----:R-:W-:Y:S01]  /*10ef0*/  IMAD.X R9, R6, 0x1, R8, P3 ;  /* 0x0000000106097824 */ /* 0x001fe200018e0608 */
[----:B-1----:R-:W-:Y:S02]  /*10f00*/  IADD3 R10, P3, PT, R60, R43, RZ ;  /* 0x0000002b3c0a7210 */ /* 0x002fe40007f7e0ff */
[----:B------:R-:W3:Y:S04]  /*10f10*/  LDL.LU R60, [R1+0xa4] ;  /* 0x0000a400013c7983 */ /* 0x000ee80000300800 */
[----:B------:R0:W-:Y:S04]  /*10f20*/  STL [R1+0x3368], R9 ;  /* 0x0033680901007387 */ /* 0x0001e80000100800 */
[----:B------:R1:W-:Y:S04]  /*10f30*/  STL [R1+0x3360], R10 ;  /* 0x0033600a01007387 */ /* 0x0003e80000100800 */
[----:B------:R-:W3:Y:S01]  /*10f40*/  LDL.LU R36, [R1+0x38] ;  /* 0x0000380001247983 */ /* 0x000ee20000300800 */
[----:B0-----:R-:W-:Y:S01]  /*10f50*/  IMAD.X R9, R6, 0x1, R2, P6 ;  /* 0x0000000106097824 */ /* 0x001fe200030e0602 */
[----:B------:R-:W-:-:S04]  /*10f60*/  IADD3 R6, P6, PT, R35, R3, RZ ;  /* 0x0000000323067210 */ /* 0x000fc80007fde0ff */
[----:B------:R-:W-:Y:S04]  /*10f70*/  STL [R1+0x3354], R9 ;  /* 0x0033540901007387 */ /* 0x000fe80000100800 */
[----:B------:R0:W-:Y:S01]  /*10f80*/  STL [R1+0x335c], R6 ;  /* 0x00335c0601007387 */ /* 0x0001e20000100800 */
[----:B-1----:R-:W-:-:S03]  /*10f90*/  IMAD.X R10, R5, 0x1, R8, P5 ;  /* 0x00000001050a7824 */ /* 0x002fc600028e0608 */
[----:B0-----:R-:W3:Y:S01]  /*10fa0*/  LDL.LU R6, [R1+0xa0] ;  /* 0x0000a00001067983 */ /* 0x001ee20000300800 */
[----:B------:R-:W-:-:S03]  /*10fb0*/  IADD3 R9, P5, PT, R35, R43, RZ ;  /* 0x0000002b23097210 */ /* 0x000fc60007fbe0ff */
[----:B------:R0:W-:Y:S01]  /*10fc0*/  STL [R1+0x3358], R10 ;  /* 0x0033580a01007387 */ /* 0x0001e20000100800 */
[----:B------:R-:W-:-:S03]  /*10fd0*/  IMAD.X R5, R5, 0x1, R2, P2 ;  /* 0x0000000105057824 */ /* 0x000fc600010e0602 */
[----:B------:R-:W3:Y:S04]  /*10fe0*/  LDL.LU R35, [R1+0x34] ;  /* 0x0000340001237983 */ /* 0x000ee80000300800 */
[----:B------:R-:W-:Y:S04]  /*10ff0*/  STL [R1+0x3350], R9 ;  /* 0x0033500901007387 */ /* 0x000fe80000100800 */
[----:B------:R1:W-:Y:S01]  /*11000*/  STL [R1+0x3344], R5 ;  /* 0x0033440501007387 */ /* 0x0003e20000100800 */
[----:B0-----:R-:W-:-:S03]  /*11010*/  IADD3 R10, P2, PT, R34, R3, RZ ;  /* 0x00000003220a7210 */ /* 0x001fc60007f5e0ff */
[----:B-1----:R-:W3:Y:S04]  /*11020*/  LDL.LU R5, [R1+0x9c] ;  /* 0x00009c0001057983 */ /* 0x002ee80000300800 */
[----:B------:R0:W-:Y:S01]  /*11030*/  STL [R1+0x334c], R10 ;  /* 0x00334c0a01007387 */ /* 0x0001e20000100800 */
[----:B------:R-:W-:Y:S01]  /*11040*/  IMAD.X R9, R4, 0x1, R8, P1 ;  /* 0x0000000104097824 */ /* 0x000fe200008e0608 */
[----:B0-----:R-:W-:-:S04]  /*11050*/  IADD3 R10, P1, PT, R34, R43, RZ ;  /* 0x0000002b220a7210 */ /* 0x001fc80007f3e0ff */
[----:B------:R0:W-:Y:S04]  /*11060*/  STL [R1+0x3348], R9 ;  /* 0x0033480901007387 */ /* 0x0001e80000100800 */
[----:B------:R-:W3:Y:S01]  /*11070*/  LDL.LU R34, [R1+0x30] ;  /* 0x0000300001227983 */ /* 0x000ee20000300800 */
[----:B0-----:R-:W-:Y:S01]  /*11080*/  IMAD.X R9, R4, 0x1, R2, P0 ;  /* 0x0000000104097824 */ /* 0x001fe200000e0602 */
[----:B------:R-:W-:Y:S02]  /*11090*/  IADD3 R4, P0, PT, R33, R3, RZ ;  /* 0x0000000321047210 */ /* 0x000fe40007f1e0ff */
[----:B------:R0:W-:Y:S04]  /*110a0*/  STL [R1+0x3340], R10 ;  /* 0x0033400a01007387 */ /* 0x0001e80000100800 */
[----:B------:R-:W-:Y:S04]  /*110b0*/  STL [R1+0x3334], R9 ;  /* 0x0033340901007387 */ /* 0x000fe80000100800 */
[----:B------:R1:W-:Y:S01]  /*110c0*/  STL [R1+0x333c], R4 ;  /* 0x00333c0401007387 */ /* 0x0003e20000100800 */
[----:B0-----:R-:W-:-:S03]  /*110d0*/  IMAD.X R10, R37, 0x1, R8, P4 ;  /* 0x00000001250a7824 */ /* 0x001fc600020e0608 */
[----:B-1----:R-:W3:Y:S01]  /*110e0*/  LDL.LU R4, [R1+0x98] ;  /* 0x0000980001047983 */ /* 0x002ee20000300800 */
[----:B------:R-:W-:-:S03]  /*110f0*/  IADD3 R9, P4, PT, R33, R43, RZ ;  /* 0x0000002b21097210 */ /* 0x000fc60007f9e0ff */
[----:B------:R-:W-:Y:S04]  /*11100*/  STL [R1+0x3338], R10 ;  /* 0x0033380a01007387 */ /* 0x000fe80000100800 */
[----:B------:R-:W3:Y:S04]  /*11110*/  LDL.LU R33, [R1+0x2c] ;  /* 0x00002c0001217983 */ /* 0x000ee80000300800 */
[----:B------:R0:W-:Y:S02]  /*11120*/  STL [R1+0x3330], R9 ;  /* 0x0033300901007387 */ /* 0x0001e40000100800 */
[----:B0-----:R-:W-:Y:S01]  /*11130*/  IMAD.X R9, R37, 0x1, R2, P3 ;  /* 0x0000000125097824 */ /* 0x001fe200018e0602 */
[----:B--2---:R-:W-:Y:S01]  /*11140*/  IADD3 R22, P3, PT, R32, R3, RZ ;  /* 0x0000000320167210 */ /* 0x004fe20007f7e0ff */
[----:B------:R-:W-:-:S03]  /*11150*/  IMAD.X R10, R61, 0x1, R8, P6 ;  /* 0x000000013d0a7824 */ /* 0x000fc600030e0608 */
[----:B------:R0:W-:Y:S04]  /*11160*/  STL [R1+0x3324], R9 ;  /* 0x0033240901007387 */ /* 0x0001e80000100800 */
[----:B------:R-:W-:Y:S01]  /*11170*/  STL [R1+0x332c], R22 ;  /* 0x00332c1601007387 */ /* 0x000fe20000100800 */
[----:B0-----:R-:W-:-:S03]  /*11180*/  IADD3 R9, P6, PT, R32, R43, RZ ;  /* 0x0000002b20097210 */ /* 0x001fc60007fde0ff */
[----:B------:R-:W2:Y:S04]  /*11190*/  LDL.LU R32, [R1+0x94] ;  /* 0x0000940001207983 */ /* 0x000ea80000300800 */
[----:B------:R0:W-:Y:S04]  /*111a0*/  STL [R1+0x3328], R10 ;  /* 0x0033280a01007387 */ /* 0x0001e80000100800 */
[----:B------:R4:W-:Y:S01]  /*111b0*/  STL [R1+0x3320], R9 ;  /* 0x0033200901007387 */ /* 0x0009e20000100800 */
[----:B0-----:R-:W-:-:S03]  /*111c0*/  IMAD.X R10, R61, 0x1, R2, P5 ;  /* 0x000000013d0a7824 */ /* 0x001fc600028e0602 */
[----:B------:R-:W2:Y:S01]  /*111d0*/  LDL.LU R61, [R1+0x28] ;  /* 0x00002800013d7983 */ /* 0x000ea20000300800 */
[----:B----4-:R-:W-:-:S03]  /*111e0*/  IADD3 R9, P5, PT, R7, R3, RZ ;  /* 0x0000000307097210 */ /* 0x010fc60007fbe0ff */
[----:B------:R0:W-:Y:S04]  /*111f0*/  STL [R1+0x3314], R10 ;  /* 0x0033140a01007387 */ /* 0x0001e80000100800 */
[----:B------:R1:W-:Y:S01]  /*11200*/  STL [R1+0x331c], R9 ;  /* 0x00331c0901007387 */ /* 0x0003e20000100800 */
[----:B------:R-:W-:Y:S01]  /*11210*/  IMAD.X R22, R59, 0x1, R8, P2 ;  /* 0x000000013b167824 */ /* 0x000fe200010e0608 */
[----:B0-----:R-:W-:Y:S01]  /*11220*/  IADD3 R10, P2, PT, R7, R43, RZ ;  /* 0x0000002b070a7210 */ /* 0x001fe20007f5e0ff */
[----:B-1----:R-:W-:-:S03]  /*11230*/  IMAD.X R9, R59, 0x1, R2, P1 ;  /* 0x000000013b097824 */ /* 0x002fc600008e0602 */
[----:B------:R-:W-:Y:S04]  /*11240*/  STL [R1+0x3318], R22 ;  /* 0x0033181601007387 */ /* 0x000fe80000100800 */
[----:B------:R-:W-:Y:S04]  /*11250*/  STL [R1+0x3310], R10 ;  /* 0x0033100a01007387 */ /* 0x000fe80000100800 */
[----:B------:R-:W4:Y:S04]  /*11260*/  LDL.LU R59, [R1+0x90] ;  /* 0x00009000013b7983 */ /* 0x000f280000300800 */
[----:B------:R0:W-:Y:S01]  /*11270*/  STL [R1+0x3304], R9 ;  /* 0x0033040901007387 */ /* 0x0001e20000100800 */
[----:B---3--:R-:W-:-:S05]  /*11280*/  IADD3 R7, P1, PT, R60, R3, RZ ;  /* 0x000000033c077210 */ /* 0x008fca0007f3e0ff */
[----:B------:R1:W-:Y:S01]  /*11290*/  STL [R1+0x330c], R7 ;  /* 0x00330c0701007387 */ /* 0x0003e20000100800 */
[----:B0-----:R-:W-:Y:S01]  /*112a0*/  IMAD.X R9, R36, 0x1, R8, P0 ;  /* 0x0000000124097824 */ /* 0x001fe200000e0608 */
[----:B-1----:R-:W-:Y:S02]  /*112b0*/  IADD3 R7, P0, PT, R60, R43, RZ ;  /* 0x0000002b3c077210 */ /* 0x002fe40007f1e0ff */
[----:B------:R-:W3:Y:S01]  /*112c0*/  LDL.LU R60, [R1+0x24] ;  /* 0x00002400013c7983 */ /* 0x000ee20000300800 */
[----:B------:R-:W-:-:S03]  /*112d0*/  IMAD.X R10, R36, 0x1, R2, P4 ;  /* 0x00000001240a7824 */ /* 0x000fc600020e0602 */
[----:B------:R0:W-:Y:S04]  /*112e0*/  STL [R1+0x3308], R9 ;  /* 0x0033080901007387 */ /* 0x0001e80000100800 */
[----:B------:R1:W-:Y:S04]  /*112f0*/  STL [R1+0x3300], R7 ;  /* 0x0033000701007387 */ /* 0x0003e80000100800 */
[----:B------:R-:W-:Y:S01]  /*11300*/  STL [R1+0x32f4], R10 ;  /* 0x0032f40a01007387 */ /* 0x000fe20000100800 */
[----:B0-----:R-:W-:-:S05]  /*11310*/  IADD3 R9, P4, PT, R6, R3, RZ ;  /* 0x0000000306097210 */ /* 0x001fca0007f9e0ff */
[----:B------:R-:W-:Y:S01]  /*11320*/  STL [R1+0x32fc], R9 ;  /* 0x0032fc0901007387 */ /* 0x000fe20000100800 */
[C---:B-1----:R-:W-:Y:S01]  /*11330*/  IMAD.X R7, R35.reuse, 0x1, R8, P3 ;  /* 0x0000000123077824 */ /* 0x042fe200018e0608 */
[----:B------:R-:W-:Y:S02]  /*11340*/  IADD3 R6, P3, PT, R6, R43, RZ ;  /* 0x0000002b06067210 */ /* 0x000fe40007f7e0ff */
[----:B------:R-:W3:Y:S04]  /*11350*/  LDL.LU R22, [R1+0x8c] ;  /* 0x00008c0001167983 */ /* 0x000ee80000300800 */
[----:B------:R0:W-:Y:S04]  /*11360*/  STL [R1+0x32f8], R7 ;  /* 0x0032f80701007387 */ /* 0x0001e80000100800 */
[----:B------:R1:W-:Y:S04]  /*11370*/  STL [R1+0x32f0], R6 ;  /* 0x0032f00601007387 */ /* 0x0003e80000100800 */
[----:B------:R-:W3:Y:S01]  /*11380*/  LDL.LU R31, [R1+0x20] ;  /* 0x00002000011f7983 */ /* 0x000ee20000300800 */
[----:B0-----:R-:W-:Y:S01]  /*11390*/  IMAD.X R7, R35, 0x1, R2, P6 ;  /* 0x0000000123077824 */ /* 0x001fe200030e0602 */
[----:B-1----:R-:W-:-:S04]  /*113a0*/  IADD3 R6, P6, PT, R5, R3, RZ ;  /* 0x0000000305067210 */ /* 0x002fc80007fde0ff */
[----:B------:R0:W-:Y:S04]  /*113b0*/  STL [R1+0x32e4], R7 ;  /* 0x0032e40701007387 */ /* 0x0001e80000100800 */
[----:B------:R1:W-:Y:S01]  /*113c0*/  STL [R1+0x32ec], R6 ;  /* 0x0032ec0601007387 */ /* 0x0003e20000100800 */
[----:B0-----:R-:W-:Y:S01]  /*113d0*/  IMAD.X R7, R34, 0x1, R8, P5 ;  /* 0x0000000122077824 */ /* 0x001fe200028e0608 */
[----:B-1----:R-:W-:-:S04]  /*113e0*/  IADD3 R6, P5, PT, R5, R43, RZ ;  /* 0x0000002b05067210 */ /* 0x002fc80007fbe0ff */
[----:B------:R-:W-:Y:S04]  /*113f0*/  STL [R1+0x32e8], R7 ;  /* 0x0032e80701007387 */ /* 0x000fe80000100800 */
[----:B------:R-:W3:Y:S04]  /*11400*/  LDL.LU R37, [R1+0x88] ;  /* 0x0000880001257983 */ /* 0x000ee80000300800 */
[----:B------:R0:W-:Y:S01]  /*11410*/  STL [R1+0x32e0], R6 ;  /* 0x0032e00601007387 */ /* 0x0001e20000100800 */
[----:B------:R-:W-:-:S03]  /*11420*/  IMAD.X R5, R34, 0x1, R2, P2 ;  /* 0x0000000122057824 */ /* 0x000fc600010e0602 */
[----:B------:R-:W3:Y:S04]  /*11430*/  LDL.LU R9, [R1+0x1c] ;  /* 0x00001c0001097983 */ /* 0x000ee80000300800 */
[----:B------:R1:W-:Y:S01]  /*11440*/  STL [R1+0x32d4], R5 ;  /* 0x0032d40501007387 */ /* 0x0003e20000100800 */
[----:B0-----:R-:W-:-:S05]  /*11450*/  IADD3 R6, P2, PT, R4, R3, RZ ;  /* 0x0000000304067210 */ /* 0x001fca0007f5e0ff */
[----:B------:R-:W-:Y:S01]  /*11460*/  STL [R1+0x32dc], R6 ;  /* 0x0032dc0601007387 */ /* 0x000fe20000100800 */
[----:B-1----:R-:W-:-:S03]  /*11470*/  IMAD.X R5, R33, 0x1, R8, P1 ;  /* 0x0000000121057824 */ /* 0x002fc600008e0608 */
[----:B------:R-:W3:Y:S04]  /*11480*/  LDL.LU R36, [R1+0x84] ;  /* 0x0000840001247983 */ /* 0x000ee80000300800 */
[----:B------:R0:W-:Y:S04]  /*11490*/  STL [R1+0x32d8], R5 ;  /* 0x0032d80501007387 */ /* 0x0001e80000100800 */
[----:B------:R-:W3:Y:S01]  /*114a0*/  LDL.LU R7, [R1+0x18] ;  /* 0x0000180001077983 */ /* 0x000ee20000300800 */
[----:B------:R-:W-:-:S05]  /*114b0*/  IADD3 R4, P1, PT, R4, R43, RZ ;  /* 0x0000002b04047210 */ /* 0x000fca0007f3e0ff */
[----:B------:R2:W-:Y:S01]  /*114c0*/  STL [R1+0x32d0], R4 ;  /* 0x0032d00401007387 */ /* 0x0005e20000100800 */
[----:B0-----:R-:W-:-:S03]  /*114d0*/  IMAD.X R5, R33, 0x1, R2, P0 ;  /* 0x0000000121057824 */ /* 0x001fc600000e0602 */
[----:B------:R-:W3:Y:S04]  /*114e0*/  LDL.LU R35, [R1+0x80] ;  /* 0x0000800001237983 */ /* 0x000ee80000300800 */
[----:B------:R0:W-:Y:S04]  /*114f0*/  STL [R1+0x32c4], R5 ;  /* 0x0032c40501007387 */ /* 0x0001e80000100800 */
[----:B------:R-:W3:Y:S01]  /*11500*/  LDL.LU R6, [R1+0x14] ;  /* 0x0000140001067983 */ /* 0x000ee20000300800 */
[----:B--2---:R-:W-:-:S05]  /*11510*/  IADD3 R4, P0, PT, R32, R3, RZ ;  /* 0x0000000320047210 */ /* 0x004fca0007f1e0ff */
[----:B------:R1:W-:Y:S04]  /*11520*/  STL [R1+0x32cc], R4 ;  /* 0x0032cc0401007387 */ /* 0x0003e80000100800 */
[----:B------:R-:W2:Y:S01]  /*11530*/  LDL.LU R34, [R1+0x7c] ;  /* 0x00007c0001227983 */ /* 0x000ea20000300800 */
[----:B0-----:R-:W-:-:S05]  /*11540*/  IMAD.X R5, R61, 0x1, R8, P4 ;  /* 0x000000013d057824 */ /* 0x001fca00020e0608 */
[----:B------:R0:W-:Y:S01]  /*11550*/  STL [R1+0x32c8], R5 ;  /* 0x0032c80501007387 */ /* 0x0001e20000100800 */
[----:B-1----:R-:W-:-:S03]  /*11560*/  IADD3 R4, P4, PT, R32, R43, RZ ;  /* 0x0000002b20047210 */ /* 0x002fc60007f9e0ff */
[----:B0-----:R-:W2:Y:S04]  /*11570*/  LDL.LU R5, [R1+0x10] ;  /* 0x0000100001057983 */ /* 0x001ea80000300800 */
[----:B------:R0:W-:Y:S04]  /*11580*/  STL [R1+0x32c0], R4 ;  /* 0x0032c00401007387 */ /* 0x0001e80000100800 */
[----:B------:R-:W2:Y:S01]  /*11590*/  LDL.LU R33, [R1+0x78] ;  /* 0x0000780001217983 */ /* 0x000ea20000300800 */
[----:B0-----:R-:W-:-:S05]  /*115a0*/  IMAD.X R4, R61, 0x1, R2, P3 ;  /* 0x000000013d047824 */ /* 0x001fca00018e0602 */
[----:B------:R0:W-:Y:S01]  /*115b0*/  STL [R1+0x32b4], R4 ;  /* 0x0032b40401007387 */ /* 0x0001e20000100800 */
[----:B----4-:R-:W-:-:S03]  /*115c0*/  IADD3 R10, P3, PT, R59, R3, RZ ;  /* 0x000000033b0a7210 */ /* 0x010fc60007f7e0ff */
[----:B0-----:R-:W4:Y:S04]  /*115d0*/  LDL.LU R4, [R1+0xc] ;  /* 0x00000c0001047983 */ /* 0x001f280000300800 */
[----:B------:R0:W-:Y:S04]  /*115e0*/  STL [R1+0x32bc], R10 ;  /* 0x0032bc0a01007387 */ /* 0x0001e80000100800 */
[----:B------:R-:W2:Y:S01]  /*115f0*/  LDL.LU R32, [R1+0x74] ;  /* 0x0000740001207983 */ /* 0x000ea20000300800 */
[----:B---3--:R-:W-:Y:S01]  /*11600*/  IMAD.X R61, R60, 0x1, R8, P6 ;  /* 0x000000013c3d7824 */ /* 0x008fe200030e0608 */
[----:B0-----:R-:W-:-:S04]  /*11610*/  IADD3 R10, P6, PT, R59, R43, RZ ;  /* 0x0000002b3b0a7210 */ /* 0x001fc80007fde0ff */
[----:B------:R0:W-:Y:S04]  /*11620*/  STL [R1+0x32b8], R61 ;  /* 0x0032b83d01007387 */ /* 0x0001e80000100800 */
[----:B------:R-:W3:Y:S01]  /*11630*/  LDL.LU R59, [R1+0x8] ;  /* 0x00000800013b7983 */ /* 0x000ee20000300800 */
[----:B------:R-:W-:-:S03]  /*11640*/  IMAD.X R60, R60, 0x1, R2, P5 ;  /* 0x000000013c3c7824 */ /* 0x000fc600028e0602 */
[----:B------:R-:W-:Y:S04]  /*11650*/  STL [R1+0x32b0], R10 ;  /* 0x0032b00a01007387 */ /* 0x000fe80000100800 */
[----:B0-----:R-:W3:Y:S04]  /*11660*/  LDL.LU R61, [R1+0x70] ;  /* 0x00007000013d7983 */ /* 0x001ee80000300800 */
[----:B------:R0:W-:Y:S04]  /*11670*/  STL [R1+0x32a4], R60 ;  /* 0x0032a43c01007387 */ /* 0x0001e80000100800 */
[----:B0-----:R-:W3:Y:S01]  /*11680*/  LDL.LU R60, [R1+0x4] ;  /* 0x00000400013c7983 */ /* 0x001ee20000300800 */
[----:B------:R-:W-:-:S05]  /*11690*/  IADD3 R10, P5, PT, R22, R3, RZ ;  /* 0x00000003160a7210 */ /* 0x000fca0007fbe0ff */
[----:B------:R0:W-:Y:S02]  /*116a0*/  STL [R1+0x32ac], R10 ;  /* 0x0032ac0a01007387 */ /* 0x0001e40000100800 */
[C---:B0-----:R-:W-:Y:S01]  /*116b0*/  IMAD.X R10, R31.reuse, 0x1, R8, P2 ;  /* 0x000000011f0a7824 */ /* 0x041fe200010e0608 */
[----:B------:R-:W-:Y:S01]  /*116c0*/  IADD3 R22, P2, PT, R22, R43, RZ ;  /* 0x0000002b16167210 */ /* 0x000fe20007f5e0ff */
[----:B------:R-:W-:-:S03]  /*116d0*/  IMAD.X R31, R31, 0x1, R2, P1 ;  /* 0x000000011f1f7824 */ /* 0x000fc600008e0602 */
[----:B------:R0:W-:Y:S04]  /*116e0*/  STL [R1+0x32a8], R10 ;  /* 0x0032a80a01007387 */ /* 0x0001e80000100800 */
[----:B0-----:R-:W3:Y:S04]  /*116f0*/  LDL.LU R10, [R1+0x37c4] ;  /* 0x0037c400010a7983 */ /* 0x001ee80000300800 */
[----:B------:R0:W-:Y:S04]  /*11700*/  STL [R1+0x32a0], R22 ;  /* 0x0032a01601007387 */ /* 0x0001e80000100800 */
[----:B0-----:R-:W3:Y:S04]  /*11710*/  LDL.LU R22, [R1] ;  /* 0x0000000001167983 */ /* 0x001ee80000300800 */
[----:B------:R0:W-:Y:S02]  /*11720*/  STL [R1+0x3294], R31 ;  /* 0x0032941f01007387 */ /* 0x0001e40000100800 */
[----:B0-----:R-:W-:-:S05]  /*11730*/  IADD3 R31, P1, PT, R37, R3, RZ ;  /* 0x00000003251f7210 */ /* 0x001fca0007f3e0ff */
[----:B------:R0:W-:Y:S02]  /*11740*/  STL [R1+0x329c], R31 ;  /* 0x00329c1f01007387 */ /* 0x0001e40000100800 */
[----:B0-----:R-:W-:Y:S01]  /*11750*/  IMAD.X R31, R9, 0x1, R8, P0 ;  /* 0x00000001091f7824 */ /* 0x001fe200000e0608 */
[----:B------:R-:W-:Y:S01]  /*11760*/  IADD3 R37, P0, PT, R37, R43, RZ ;  /* 0x0000002b25257210 */ /* 0x000fe20007f1e0ff */
[----:B------:R-:W-:-:S03]  /*11770*/  IMAD.X R9, R9, 0x1, R2, P4 ;  /* 0x0000000109097824 */ /* 0x000fc600020e0602 */
[----:B------:R0:W-:Y:S04]  /*11780*/  STL [R1+0x3298], R31 ;  /* 0x0032981f01007387 */ /* 0x0001e80000100800 */
[----:B0-----:R-:W3:Y:S04]  /*11790*/  LDL.LU R31, [R1+0x68] ;  /* 0x00006800011f7983 */ /* 0x001ee80000300800 */
[----:B------:R0:W-:Y:S04]  /*117a0*/  STL [R1+0x3290], R37 ;  /* 0x0032902501007387 */ /* 0x0001e80000100800 */
[----:B0-----:R-:W3:Y:S04]  /*117b0*/  LDL.LU R37, [R1+0x37c0] ;  /* 0x0037c00001257983 */ /* 0x001ee80000300800 */
[----:B------:R0:W-:Y:S02]  /*117c0*/  STL [R1+0x3284], R9 ;  /* 0x0032840901007387 */ /* 0x0001e40000100800 */
[----:B0-----:R-:W-:-:S05]  /*117d0*/  IADD3 R9, P4, PT, R36, R3, RZ ;  /* 0x0000000324097210 */ /* 0x001fca0007f9e0ff */
[----:B------:R0:W-:Y:S02]  /*117e0*/  STL [R1+0x328c], R9 ;  /* 0x00328c0901007387 */ /* 0x0001e40000100800 */
[C---:B0-----:R-:W-:Y:S01]  /*117f0*/  IMAD.X R9, R7.reuse, 0x1, R8, P3 ;  /* 0x0000000107097824 */ /* 0x041fe200018e0608 */
        /* <DEDUP_REMOVED lines=17> */
[----:B--2---:R-:W-:-:S05]  /*11910*/  IADD3 R6, P2, PT, R34, R3, RZ ;  /* 0x0000000322067210 */ /* 0x004fca0007f5e0ff */
[----:B------:R0:W-:Y:S02]  /*11920*/  STL [R1+0x326c], R6 ;  /* 0x00326c0601007387 */ /* 0x0001e40000100800 */
[C---:B0-----:R-:W-:Y:S01]  /*11930*/  IMAD.X R6, R5.reuse, 0x1, R8, P1 ;  /* 0x0000000105067824 */ /* 0x041fe200008e0608 */
[----:B------:R-:W-:Y:S01]  /*11940*/  IADD3 R34, P1, PT, R34, R43, RZ ;  /* 0x0000002b22227210 */ /* 0x000fe20007f3e0ff */
[----:B------:R-:W-:-:S03]  /*11950*/  IMAD.X R5, R5, 0x1, R2, P0 ;  /* 0x0000000105057824 */ /* 0x000fc600000e0602 */
[----:B------:R0:W-:Y:S04]  /*11960*/  STL [R1+0x3268], R6 ;  /* 0x0032680601007387 */ /* 0x0001e80000100800 */
[----:B0-----:R-:W2:Y:S04]  /*11970*/  LDL.LU R6, [R1+0x37ac] ;  /* 0x0037ac0001067983 */ /* 0x001ea80000300800 */
[----:B------:R0:W-:Y:S04]  /*11980*/  STL [R1+0x3260], R34 ;  /* 0x0032602201007387 */ /* 0x0001e80000100800 */
[----:B0-----:R-:W2:Y:S04]  /*11990*/  LDL.LU R34, [R1+0x37a8] ;  /* 0x0037a80001227983 */ /* 0x001ea80000300800 */
[----:B------:R0:W-:Y:S02]  /*119a0*/  STL [R1+0x3254], R5 ;  /* 0x0032540501007387 */ /* 0x0001e40000100800 */
[----:B0-----:R-:W-:-:S05]  /*119b0*/  IADD3 R5, P0, PT, R33, R3, RZ ;  /* 0x0000000321057210 */ /* 0x001fca0007f1e0ff */
[----:B------:R4:W-:Y:S02]  /*119c0*/  STL [R1+0x325c], R5 ;  /* 0x00325c0501007387 */ /* 0x0009e40000100800 */
[C---:B----4-:R-:W-:Y:S01]  /*119d0*/  IMAD.X R5, R4.reuse, 0x1, R8, P4 ;  /* 0x0000000104057824 */ /* 0x050fe200020e0608 */
[----:B------:R-:W-:Y:S01]  /*119e0*/  IADD3 R33, P4, PT, R33, R43, RZ ;  /* 0x0000002b21217210 */ /* 0x000fe20007f9e0ff */
[----:B------:R-:W-:-:S03]  /*119f0*/  IMAD.X R4, R4, 0x1, R2, P3 ;  /* 0x0000000104047824 */ /* 0x000fc600018e0602 */
[----:B------:R0:W-:Y:S04]  /*11a00*/  STL [R1+0x3258], R5 ;  /* 0x0032580501007387 */ /* 0x0001e80000100800 */
[----:B0-----:R-:W4:Y:S04]  /*11a10*/  LDL.LU R5, [R1+0x37a4] ;  /* 0x0037a40001057983 */ /* 0x001f280000300800 */
[----:B------:R0:W-:Y:S04]  /*11a20*/  STL [R1+0x3250], R33 ;  /* 0x0032502101007387 */ /* 0x0001e80000100800 */
[----:B0-----:R-:W2:Y:S04]  /*11a30*/  LDL.LU R33, [R1+0x37a0] ;  /* 0x0037a00001217983 */ /* 0x001ea80000300800 */
[----:B------:R0:W-:Y:S02]  /*11a40*/  STL [R1+0x3244], R4 ;  /* 0x0032440401007387 */ /* 0x0001e40000100800 */
[----:B0-----:R-:W-:-:S05]  /*11a50*/  IADD3 R4, P3, PT, R32, R3, RZ ;  /* 0x0000000320047210 */ /* 0x001fca0007f7e0ff */
[----:B------:R3:W-:Y:S02]  /*11a60*/  STL [R1+0x324c], R4 ;  /* 0x00324c0401007387 */ /* 0x0007e40000100800 */
[C---:B---3--:R-:W-:Y:S01]  /*11a70*/  IMAD.X R4, R59.reuse, 0x1, R8, P6 ;  /* 0x000000013b047824 */ /* 0x048fe200030e0608 */
[----:B------:R-:W-:Y:S01]  /*11a80*/  IADD3 R32, P6, PT, R32, R43, RZ ;  /* 0x0000002b20207210 */ /* 0x000fe20007fde0ff */
[----:B------:R-:W-:-:S03]  /*11a90*/  IMAD.X R59, R59, 0x1, R2, P5 ;  /* 0x000000013b3b7824 */ /* 0x000fc600028e0602 */
[----:B------:R0:W-:Y:S04]  /*11aa0*/  STL [R1+0x3248], R4 ;  /* 0x0032480401007387 */ /* 0x0001e80000100800 */
[----:B0-----:R-:W3:Y:S04]  /*11ab0*/  LDL.LU R4, [R1+0x379c] ;  /* 0x00379c0001047983 */ /* 0x001ee80000300800 */
[----:B------:R0:W-:Y:S04]  /*11ac0*/  STL [R1+0x3240], R32 ;  /* 0x0032402001007387 */ /* 0x0001e80000100800 */
[----:B0-----:R-:W2:Y:S04]  /*11ad0*/  LDL.LU R32, [R1+0x3798] ;  /* 0x0037980001207983 */ /* 0x001ea80000300800 */
[----:B------:R0:W-:Y:S02]  /*11ae0*/  STL [R1+0x3234], R59 ;  /* 0x0032343b01007387 */ /* 0x0001e40000100800 */
[----:B0-----:R-:W-:-:S05]  /*11af0*/  IADD3 R59, P5, PT, R61, R3, RZ ;  /* 0x000000033d3b7210 */ /* 0x001fca0007fbe0ff */
[----:B------:R0:W-:Y:S02]  /*11b00*/  STL [R1+0x323c], R59 ;  /* 0x00323c3b01007387 */ /* 0x0001e40000100800 */
[----:B0-----:R-:W-:Y:S01]  /*11b10*/  IMAD.X R59, R60, 0x1, R8, P2 ;  /* 0x000000013c3b7824 */ /* 0x001fe200010e0608 */
[----:B------:R-:W-:-:S04]  /*11b20*/  IADD3 R61, P2, PT, R61, R43, RZ ;  /* 0x0000002b3d3d7210 */ /* 0x000fc80007f5e0ff */
[----:B------:R0:W-:Y:S04]  /*11b30*/  STL [R1+0x3238], R59 ;  /* 0x0032383b01007387 */ /* 0x0001e80000100800 */
[----:B0-----:R-:W2:Y:S04]  /*11b40*/  LDL.LU R59, [R1+0x3794] ;  /* 0x00379400013b7983 */ /* 0x001ea80000300800 */
[----:B------:R0:W-:Y:S04]  /*11b50*/  STL [R1+0x3230], R61 ;  /* 0x0032303d01007387 */ /* 0x0001e80000100800 */
[----:B0-----:R-:W2:Y:S01]  /*11b60*/  LDL.LU R61, [R1+0x3790] ;  /* 0x00379000013d7983 */ /* 0x001ea20000300800 */
[----:B------:R-:W-:-:S05]  /*11b70*/  IMAD.X R60, R60, 0x1, R2, P1 ;  /* 0x000000013c3c7824 */ /* 0x000fca00008e0602 */
[----:B------:R2:W-:Y:S02]  /*11b80*/  STL [R1+0x3224], R60 ;  /* 0x0032243c01007387 */ /* 0x0005e40000100800 */
[----:B--2---:R-:W-:-:S05]  /*11b90*/  IADD3 R60, P1, PT, R61, R3, RZ ;  /* 0x000000033d3c7210 */ /* 0x004fca0007f3e0ff */
        /* <DEDUP_REMOVED lines=9> */
[----:B0-----:R-:W-:-:S05]  /*11c30*/  IADD3 R22, P4, PT, R31, R3, RZ ;  /* 0x000000031f167210 */ /* 0x001fca0007f9e0ff */
[----:B------:R2:W-:Y:S01]  /*11c40*/  STL [R1+0x321c], R22 ;  /* 0x00321c1601007387 */ /* 0x0005e20000100800 */
[----:B------:R-:W-:Y:S02]  /*11c50*/  IMAD R12, R12, UR67, RZ ;  /* 0x000000430c0c7c24 */ /* 0x000fe4000f8e02ff */
[----:B------:R-:W-:-:S03]  /*11c60*/  IMAD R14, R14, UR67, RZ ;  /* 0x000000430e0e7c24 */ /* 0x000fc6000f8e02ff */
[----:B------:R-:W-:Y:S02]  /*11c70*/  SHF.R.S32.HI R40, RZ, 0x1f, R12 ;  /* 0x0000001fff287819 */ /* 0x000fe4000001140c */
[----:B------:R-:W-:Y:S01]  /*11c80*/  SHF.R.S32.HI R41, RZ, 0x1f, R13 ;  /* 0x0000001fff297819 */ /* 0x000fe2000001140d */
[----:B------:R-:W-:Y:S01]  /*11c90*/  IMAD R17, R17, UR67, RZ ;  /* 0x0000004311117c24 */ /* 0x000fe2000f8e02ff */
[----:B------:R-:W-:Y:S01]  /*11ca0*/  SHF.R.S32.HI R42, RZ, 0x1f, R14 ;  /* 0x0000001fff2a7819 */ /* 0x000fe2000001140e */
[----:B------:R-:W-:Y:S01]  /*11cb0*/  IMAD R18, R18, UR67, RZ ;  /* 0x0000004312127c24 */ /* 0x000fe2000f8e02ff */
[----:B------:R-:W-:Y:S02]  /*11cc0*/  SHF.R.S32.HI R44, RZ, 0x1f, R15 ;  /* 0x0000001fff2c7819 */ /* 0x000fe4000001140f */
[----:B------:R-:W-:Y:S01]  /*11cd0*/  SHF.R.S32.HI R45, RZ, 0x1f, R16 ;  /* 0x0000001fff2d7819 */ /* 0x000fe20000011410 */
[----:B------:R-:W-:Y:S01]  /*11ce0*/  IMAD R20, R20, UR67, RZ ;  /* 0x0000004314147c24 */ /* 0x000fe2000f8e02ff */
[----:B------:R-:W-:Y:S01]  /*11cf0*/  SHF.R.S32.HI R46, RZ, 0x1f, R17 ;  /* 0x0000001fff2e7819 */ /* 0x000fe20000011411 */
[----:B------:R-:W-:Y:S01]  /*11d00*/  IMAD R21, R21, UR67, RZ ;  /* 0x0000004315157c24 */ /* 0x000fe2000f8e02ff */
[----:B------:R-:W-:-:S02]  /*11d10*/  SHF.R.S32.HI R47, RZ, 0x1f, R18 ;  /* 0x0000001fff2f7819 */ /* 0x000fc40000011412 */
[----:B------:R-:W-:Y:S01]  /*11d20*/  SHF.R.S32.HI R48, RZ, 0x1f, R19 ;  /* 0x0000001fff307819 */ /* 0x000fe20000011413 */
[----:B------:R-:W-:Y:S01]  /*11d30*/  IMAD R24, R24, UR67, RZ ;  /* 0x0000004318187c24 */ /* 0x000fe2000f8e02ff */
[----:B------:R-:W-:Y:S02]  /*11d40*/  SHF.R.S32.HI R49, RZ, 0x1f, R20 ;  /* 0x0000001fff317819 */ /* 0x000fe40000011414 */
[----:B------:R-:W-:Y:S01]  /*11d50*/  SHF.R.S32.HI R50, RZ, 0x1f, R21 ;  /* 0x0000001fff327819 */ /* 0x000fe20000011415 */
[----:B------:R-:W-:Y:S01]  /*11d60*/  IMAD R26, R26, UR67, RZ ;  /* 0x000000431a1a7c24 */ /* 0x000fe2000f8e02ff */
[----:B------:R-:W-:Y:S02]  /*11d70*/  SHF.R.S32.HI R51, RZ, 0x1f, R23 ;  /* 0x0000001fff337819 */ /* 0x000fe40000011417 */
[----:B------:R-:W-:Y:S01]  /*11d80*/  SHF.R.S32.HI R52, RZ, 0x1f, R24 ;  /* 0x0000001fff347819 */ /* 0x000fe20000011418 */
[----:B------:R-:W-:Y:S01]  /*11d90*/  IMAD R28, R28, UR67, RZ ;  /* 0x000000431c1c7c24 */ /* 0x000fe2000f8e02ff */
[----:B------:R-:W-:-:S02]  /*11da0*/  SHF.R.S32.HI R53, RZ, 0x1f, R25 ;  /* 0x0000001fff357819 */ /* 0x000fc40000011419 */
[----:B------:R-:W-:Y:S01]  /*11db0*/  SHF.R.S32.HI R54, RZ, 0x1f, R26 ;  /* 0x0000001fff367819 */ /* 0x000fe2000001141a */
[----:B------:R-:W-:Y:S01]  /*11dc0*/  IMAD R30, R30, UR67, RZ ;  /* 0x000000431e1e7c24 */ /* 0x000fe2000f8e02ff */
[----:B------:R-:W-:Y:S01]  /*11dd0*/  SHF.R.S32.HI R55, RZ, 0x1f, R27 ;  /* 0x0000001fff377819 */ /* 0x000fe2000001141b */
[----:B--2---:R-:W-:-:S05]  /*11de0*/  IMAD.X R22, R61, 0x1, R8, P3 ;  /* 0x000000013d167824 */ /* 0x004fca00018e0608 */
[----:B------:R0:W-:Y:S02]  /*11df0*/  STL [R1+0x3218], R22 ;  /* 0x0032181601007387 */ /* 0x0001e40000100800 */
[----:B0-----:R-:W-:Y:S01]  /*11e00*/  IADD3 R22, P3, PT, R31, R43, RZ ;  /* 0x0000002b1f167210 */ /* 0x001fe20007f7e0ff */
[----:B------:R-:W-:-:S04]  /*11e10*/  IMAD.X R31, R61, 0x1, R2, P6 ;  /* 0x000000013d1f7824 */ /* 0x000fc800030e0602 */
[----:B------:R3:W-:Y:S01]  /*11e20*/  STL [R1+0x3210], R22 ;  /* 0x0032101601007387 */ /* 0x0007e20000100800 */
[----:B------:R-:W-:-:S03]  /*11e30*/  IMAD.X R61, R60, 0x1, R8, P5 ;  /* 0x000000013c3d7824 */ /* 0x000fc600028e0608 */
[----:B------:R0:W-:Y:S01]  /*11e40*/  STL [R1+0x3204], R31 ;  /* 0x0032041f01007387 */ /* 0x0001e20000100800 */
[C---:B---3--:R-:W-:Y:S02]  /*11e50*/  IADD3 R22, P6, PT, R4.reuse, R3, RZ ;  /* 0x0000000304167210 */ /* 0x048fe40007fde0ff */
[----:B0-----:R-:W-:-:S03]  /*11e60*/  IADD3 R31, P5, PT, R4, R43, RZ ;  /* 0x0000002b041f7210 */ /* 0x001fc60007fbe0ff */
[----:B------:R0:W-:Y:S04]  /*11e70*/  STL [R1+0x320c], R22 ;  /* 0x00320c1601007387 */ /* 0x0001e80000100800 */
[----:B------:R-:W-:Y:S01]  /*11e80*/  STL [R1+0x3208], R61 ;  /* 0x0032083d01007387 */ /* 0x000fe20000100800 */
[----:B0-----:R-:W-:Y:S01]  /*11e90*/  IMAD.X R22, R60, 0x1, R2, P2 ;  /* 0x000000013c167824 */ /* 0x001fe200010e0602 */
[----:B----4-:R-:W-:Y:S02]  /*11ea0*/  IADD3 R4, P2, PT, R5, R3, RZ ;  /* 0x0000000305047210 */ /* 0x010fe40007f5e0ff */
[----:B------:R0:W-:Y:S04]  /*11eb0*/  STL [R1+0x3200], R31 ;  /* 0x0032001f01007387 */ /* 0x0001e80000100800 */
[----:B------:R1:W-:Y:S04]  /*11ec0*/  STL [R1+0x31f4], R22 ;  /* 0x0031f41601007387 */ /* 0x0003e80000100800 */
[----:B------:R2:W-:Y:S01]  /*11ed0*/  STL [R1+0x31fc], R4 ;  /* 0x0031fc0401007387 */ /* 0x0005e20000100800 */
[----:B0-----:R-:W-:Y:S01]  /*11ee0*/  IMAD.X R31, R59, 0x1, R8, P1 ;  /* 0x000000013b1f7824 */ /* 0x001fe200008e0608 */
[----:B-1----:R-:W-:-:S04]  /*11ef0*/  IADD3 R22, P1, PT, R5, R43, RZ ;  /* 0x0000002b05167210 */ /* 0x002fc80007f3e0ff */
[----:B------:R-:W-:Y:S01]  /*11f00*/  STL [R1+0x31f8], R31 ;  /* 0x0031f81f01007387 */ /* 0x000fe20000100800 */
[----:B--2---:R-:W-:Y:S01]  /*11f10*/  IMAD.X R4, R59, 0x1, R2, P0 ;  /* 0x000000013b047824 */ /* 0x004fe200000e0602 */
[----:B------:R-:W-:Y:S02]  /*11f20*/  IADD3 R5, P0, PT, R6, R3, RZ ;  /* 0x0000000306057210 */ /* 0x000fe40007f1e0ff */
        /* <DEDUP_REMOVED lines=9> */
[----:B------:R1:W-:Y:S01]  /*11fc0*/  STL [R1+0x31d4], R5 ;  /* 0x0031d40501007387 */ /* 0x0003e20000100800 */
[----:B0-----:R-:W-:-:S03]  /*11fd0*/  IMAD.X R4, R33, 0x1, R8, P6 ;  /* 0x0000000121047824 */ /* 0x001fc600030e0608 */
[----:B------:R0:W-:Y:S01]  /*11fe0*/  STL [R1+0x31dc], R6 ;  /* 0x0031dc0601007387 */ /* 0x0001e20000100800 */
[----:B-1----:R-:W-:-:S03]  /*11ff0*/  IADD3 R5, P6, PT, R7, R43, RZ ;  /* 0x0000002b07057210 */ /* 0x002fc60007fde0ff */
[----:B------:R1:W-:Y:S04]  /*12000*/  STL [R1+0x31d8], R4 ;  /* 0x0031d80401007387 */ /* 0x0003e80000100800 */
[----:B------:R2:W-:Y:S01]  /*12010*/  STL [R1+0x31d0], R5 ;  /* 0x0031d00501007387 */ /* 0x0005e20000100800 */
[----:B0-----:R-:W-:Y:S01]  /*12020*/  IMAD.X R6, R33, 0x1, R2, P5 ;  /* 0x0000000121067824 */ /* 0x001fe200028e0602 */
[----:B-1----:R-:W-:-:S04]  /*12030*/  IADD3 R4, P5, PT, R9, R3, RZ ;  /* 0x0000000309047210 */ /* 0x002fc80007fbe0ff */
[----:B------:R0:W-:Y:S01]  /*12040*/  STL [R1+0x31c4], R6 ;  /* 0x0031c40601007387 */ /* 0x0001e20000100800 */
[----:B--2---:R-:W-:-:S03]  /*12050*/  IMAD.X R5, R34, 0x1, R8, P2 ;  /* 0x0000000122057824 */ /* 0x004fc600010e0608 */
[----:B------:R1:W-:Y:S04]  /*12060*/  STL [R1+0x31cc], R4 ;  /* 0x0031cc0401007387 */ /* 0x0003e80000100800 */
[----:B------:R2:W-:Y:S01]  /*12070*/  STL [R1+0x31c8], R5 ;  /* 0x0031c80501007387 */ /* 0x0005e20000100800 */
[----:B0-----:R-:W-:Y:S01]  /*12080*/  IADD3 R6, P2, PT, R9, R43, RZ ;  /* 0x0000002b09067210 */ /* 0x001fe20007f5e0ff */
[----:B-1----:R-:W-:-:S04]  /*12090*/  IMAD.X R4, R34, 0x1, R2, P1 ;  /* 0x0000000122047824 */ /* 0x002fc800008e0602 */
[----:B------:R0:W-:Y:S01]  /*120a0*/  STL [R1+0x31c0], R6 ;  /* 0x0031c00601007387 */ /* 0x0001e20000100800 */
[----:B--2---:R-:W-:-:S03]  /*120b0*/  IADD3 R5, P1, PT, R10, R3, RZ ;  /* 0x000000030a057210 */ /* 0x004fc60007f3e0ff */
        /* <DEDUP_REMOVED lines=110> */
[--C-:B0-----:R-:W-:Y:S01]  /*127a0*/  IMAD.X R6, R49, 0x1, R2.reuse, P1 ;  /* 0x0000000131067824 */ /* 0x101fe200008e0602 */
[----:B-1----:R-:W-:Y:S02]  /*127b0*/  IADD3 R4, P1, PT, R25, R3, RZ ;  /* 0x0000000319047210 */ /* 0x002fe40007f3e0ff */
[----:B--2---:R-:W2:Y:S04]  /*127c0*/  LDL.LU R5, [R1+0x108] ;  /* 0x0001080001057983 */ /* 0x004ea80000300800 */
[----:B------:R0:W-:Y:S01]  /*127d0*/  STL [R1+0x30d4], R6 ;  /* 0x0030d40601007387 */ /* 0x0001e20000100800 */
[----:B------:R-:W-:-:S03]  /*127e0*/  IMAD.X R7, R50, 0x1, R2, P4 ;  /* 0x0000000132077824 */ /* 0x000fc600020e0602 */
[----:B------:R1:W-:Y:S01]  /*127f0*/  STL [R1+0x30dc], R4 ;  /* 0x0030dc0401007387 */ /* 0x0003e20000100800 */
[----:B0-----:R-:W-:Y:S01]  /*12800*/  IMAD.X R6, R50, 0x1, R8, P0 ;  /* 0x0000000132067824 */ /* 0x001fe200000e0608 */
[----:B-1----:R-:W-:-:S04]  /*12810*/  IADD3 R4, P0, PT, R25, R43, RZ ;  /* 0x0000002b19047210 */ /* 0x002fc80007f1e0ff */
[----:B------:R0:W-:Y:S04]  /*12820*/  STL [R1+0x30d8], R6 ;  /* 0x0030d80601007387 */ /* 0x0001e80000100800 */
[----:B------:R1:W-:Y:S04]  /*12830*/  STL [R1+0x30d0], R4 ;  /* 0x0030d00401007387 */ /* 0x0003e80000100800 */
[----:B------:R3:W-:Y:S01]  /*12840*/  STL [R1+0x30c4], R7 ;  /* 0x0030c40701007387 */ /* 0x0007e20000100800 */
[----:B0-----:R-:W-:-:S03]  /*12850*/  IADD3 R6, P4, PT, R26, R3, RZ ;  /* 0x000000031a067210 */ /* 0x001fc60007f9e0ff */
[----:B------:R-:W4:Y:S01]  /*12860*/  LDL.LU R60, [R1+0x10c] ;  /* 0x00010c00013c7983 */ /* 0x000f220000300800 */
[----:B-1----:R-:W-:-:S03]  /*12870*/  IMAD.X R4, R51, 0x1, R8, P3 ;  /* 0x0000000133047824 */ /* 0x002fc600018e0608 */
[----:B------:R0:W-:Y:S01]  /*12880*/  STL [R1+0x30cc], R6 ;  /* 0x0030cc0601007387 */ /* 0x0001e20000100800 */
[----:B---3--:R-:W-:-:S03]  /*12890*/  IMAD.X R7, R51, 0x1, R2, P6 ;  /* 0x0000000133077824 */ /* 0x008fc600030e0602 */
[----:B------:R1:W-:Y:S01]  /*128a0*/  STL [R1+0x30c8], R4 ;  /* 0x0030c80401007387 */ /* 0x0003e20000100800 */
[----:B0-----:R-:W-:Y:S02]  /*128b0*/  IADD3 R6, P3, PT, R26, R43, RZ ;  /* 0x0000002b1a067210 */ /* 0x001fe40007f7e0ff */
[----:B-1----:R-:W-:-:S03]  /*128c0*/  IADD3 R4, P6, PT, R27, R3, RZ ;  /* 0x000000031b047210 */ /* 0x002fc60007fde0ff */
[----:B------:R0:W-:Y:S04]  /*128d0*/  STL [R1+0x30c0], R6 ;  /* 0x0030c00601007387 */ /* 0x0001e80000100800 */
[----:B------:R1:W-:Y:S04]  /*128e0*/  STL [R1+0x30b4], R7 ;  /* 0x0030b40701007387 */ /* 0x0003e80000100800 */
[----:B------:R3:W-:Y:S01]  /*128f0*/  STL [R1+0x30bc], R4 ;  /* 0x0030bc0401007387 */ /* 0x0007e20000100800 */
[----:B0-----:R-:W-:Y:S01]  /*12900*/  IMAD.X R6, R52, 0x1, R8, P5 ;  /* 0x0000000134067824 */ /* 0x001fe200028e0608 */
[----:B-1----:R-:W-:-:S02]  /*12910*/  IADD3 R7, P5, PT, R27, R43, RZ ;  /* 0x0000002b1b077210 */ /* 0x002fc40007fbe0ff */
[----:B---3--:R-:W3:Y:S04]  /*12920*/  LDL.LU R4, [R1+0x110] ;  /* 0x0001100001047983 */ /* 0x008ee80000300800 */
[----:B------:R0:W-:Y:S01]  /*12930*/  STL [R1+0x30b8], R6 ;  /* 0x0030b80601007387 */ /* 0x0001e20000100800 */
[----:B------:R-:W-:-:S03]  /*12940*/  IMAD.X R9, R53, 0x1, R8, P1 ;  /* 0x0000000135097824 */ /* 0x000fc600008e0608 */
[----:B------:R1:W-:Y:S01]  /*12950*/  STL [R1+0x30b0], R7 ;  /* 0x0030b00701007387 */ /* 0x0003e20000100800 */
[----:B0-----:R-:W-:Y:S01]  /*12960*/  IMAD.X R6, R52, 0x1, R2, P2 ;  /* 0x0000000134067824 */ /* 0x001fe200010e0602 */
[----:B-1----:R-:W-:-:S04]  /*12970*/  IADD3 R7, P2, PT, R28, R3, RZ ;  /* 0x000000031c077210 */ /* 0x002fc80007f5e0ff */
[----:B------:R0:W-:Y:S04]  /*12980*/  STL [R1+0x30a4], R6 ;  /* 0x0030a40601007387 */ /* 0x0001e80000100800 */
[----:B------:R1:W-:Y:S04]  /*12990*/  STL [R1+0x30ac], R7 ;  /* 0x0030ac0701007387 */ /* 0x0003e80000100800 */
[----:B------:R-:W-:Y:S01]  /*129a0*/  STL [R1+0x30a8], R9 ;  /* 0x0030a80901007387 */ /* 0x000fe20000100800 */
[----:B0-----:R-:W-:-:S03]  /*129b0*/  IADD3 R6, P1, PT, R28, R43, RZ ;  /* 0x0000002b1c067210 */ /* 0x001fc60007f3e0ff */
[----:B------:R-:W3:Y:S01]  /*129c0*/  LDL.LU R33, [R1+0x124] ;  /* 0x0001240001217983 */ /* 0x000ee20000300800 */
[----:B-1----:R-:W-:-:S03]  /*129d0*/  IMAD.X R7, R53, 0x1, R2, P0 ;  /* 0x0000000135077824 */ /* 0x002fc600000e0602 */
[----:B------:R0:W-:Y:S04]  /*129e0*/  STL [R1+0x30a0], R6 ;  /* 0x0030a00601007387 */ /* 0x0001e80000100800 */
[----:B------:R1:W-:Y:S04]  /*129f0*/  STL [R1+0x3094], R7 ;  /* 0x0030940701007387 */ /* 0x0003e80000100800 */
[----:B------:R-:W3:Y:S01]  /*12a00*/  LDL.LU R61, [R1+0xe0] ;  /* 0x0000e000013d7983 */ /* 0x000ee20000300800 */
[----:B0-----:R-:W-:Y:S01]  /*12a10*/  IADD3 R6, P0, PT, R29, R3, RZ ;  /* 0x000000031d067210 */ /* 0x001fe20007f1e0ff */
[----:B-1----:R-:W-:-:S04]  /*12a20*/  IMAD.X R7, R54, 0x1, R8, P4 ;  /* 0x0000000136077824 */ /* 0x002fc800020e0608 */
[----:B------:R0:W-:Y:S01]  /*12a30*/  STL [R1+0x309c], R6 ;  /* 0x00309c0601007387 */ /* 0x0001e20000100800 */
[----:B------:R-:W-:-:S03]  /*12a40*/  IMAD.X R9, R54, 0x1, R2, P3 ;  /* 0x0000000136097824 */ /* 0x000fc600018e0602 */
[----:B------:R1:W-:Y:S01]  /*12a50*/  STL [R1+0x3098], R7 ;  /* 0x0030980701007387 */ /* 0x0003e20000100800 */
[----:B0-----:R-:W-:-:S03]  /*12a60*/  IADD3 R6, P4, PT, R29, R43, RZ ;  /* 0x0000002b1d067210 */ /* 0x001fc60007f9e0ff */
[----:B-1----:R-:W3:Y:S04]  /*12a70*/  LDL.LU R7, [R1+0x128] ;  /* 0x0001280001077983 */ /* 0x002ee80000300800 */
[----:B------:R0:W-:Y:S04]  /*12a80*/  STL [R1+0x3090], R6 ;  /* 0x0030900601007387 */ /* 0x0001e80000100800 */
[----:B------:R1:W-:Y:S01]  /*12a90*/  STL [R1+0x3084], R9 ;  /* 0x0030840901007387 */ /* 0x0003e20000100800 */
[----:B------:R-:W-:-:S03]  /*12aa0*/  IMAD.X R10, R55, 0x1, R8, P6 ;  /* 0x00000001370a7824 */ /* 0x000fc600030e0608 */
[----:B------:R-:W3:Y:S01]  /*12ab0*/  LDL.LU R31, [R1+0xe4] ;  /* 0x0000e400011f7983 */ /* 0x000ee20000300800 */
[C---:B0-----:R-:W-:Y:S02]  /*12ac0*/  IADD3 R6, P3, PT, R30.reuse, R3, RZ ;  /* 0x000000031e067210 */ /* 0x041fe40007f7e0ff */
[----:B-1----:R-:W-:-:S03]  /*12ad0*/  IADD3 R9, P6, PT, R30, R43, RZ ;  /* 0x0000002b1e097210 */ /* 0x002fc60007fde0ff */
[----:B------:R0:W-:Y:S04]  /*12ae0*/  STL [R1+0x308c], R6 ;  /* 0x00308c0601007387 */ /* 0x0001e80000100800 */
[----:B------:R-:W-:Y:S04]  /*12af0*/  STL [R1+0x3088], R10 ;  /* 0x0030880a01007387 */ /* 0x000fe80000100800 */
[----:B------:R-:W3:Y:S01]  /*12b00*/  LDL.LU R32, [R1+0x130] ;  /* 0x0001300001207983 */ /* 0x000ee20000300800 */
[----:B0-----:R-:W-:-:S03]  /*12b10*/  IMAD.X R6, R55, 0x1, R2, P5 ;  /* 0x0000000137067824 */ /* 0x001fc600028e0602 */
[----:B------:R-:W-:Y:S04]  /*12b20*/  STL [R1+0x3080], R9 ;  /* 0x0030800901007387 */ /* 0x000fe80000100800 */
[----:B------:R0:W-:Y:S04]  /*12b30*/  STL [R1+0x3070], R6 ;  /* 0x0030700601007387 */ /* 0x0001e80000100800 */
[----:B------:R-:W3:Y:S01]  /*12b40*/  LDL.LU R22, [R1+0xe8] ;  /* 0x0000e80001167983 */ /* 0x000ee20000300800 */
[----:B------:R-:W-:-:S05]  /*12b50*/  SHF.R.S32.HI R56, RZ, 0x1f, R28 ;  /* 0x0000001fff387819 */ /* 0x000fca000001141c */
[----:B0-----:R-:W-:Y:S01]  /*12b60*/  IMAD.X R6, R56, 0x1, R8, P2 ;  /* 0x0000000138067824 */ /* 0x001fe200010e0608 */
[----:B------:R-:W-:Y:S02]  /*12b70*/  SHF.R.S32.HI R57, RZ, 0x1f, R29 ;  /* 0x0000001fff397819 */ /* 0x000fe4000001141d */
[----:B------:R-:W-:-:S05]  /*12b80*/  SHF.R.S32.HI R58, RZ, 0x1f, R30 ;  /* 0x0000001fff3a7819 */ /* 0x000fca000001141e */
[----:B------:R-:W-:Y:S01]  /*12b90*/  IMAD.X R11, R58, 0x1, R8, P3 ;  /* 0x000000013a0b7824 */ /* 0x000fe200018e0608 */
[C---:B--2---:R-:W-:Y:S02]  /*12ba0*/  IADD3 R9, P5, PT, R5.reuse, R3, RZ ;  /* 0x0000000305097210 */ /* 0x044fe40007fbe0ff */
[----:B------:R-:W-:-:S03]  /*12bb0*/  IADD3 R5, P2, PT, R5, R43, RZ ;  /* 0x0000002b05057210 */ /* 0x000fc60007f5e0ff */
[----:B------:R0:W-:Y:S04]  /*12bc0*/  STL [R1+0x3078], R9 ;  /* 0x0030780901007387 */ /* 0x0001e80000100800 */
[----:B------:R1:W-:Y:S01]  /*12bd0*/  STL [R1+0x3074], R6 ;  /* 0x0030740601007387 */ /* 0x0003e20000100800 */
[----:B0-----:R-:W-:-:S03]  /*12be0*/  IMAD.X R9, R56, 0x1, R2, P1 ;  /* 0x0000000138097824 */ /* 0x001fc600008e0602 */
[----:B-1----:R-:W2:Y:S04]  /*12bf0*/  LDL.LU R6, [R1+0x148] ;  /* 0x0001480001067983 */ /* 0x002ea80000300800 */
[----:B------:R4:W-:Y:S04]  /*12c00*/  STL [R1+0x307c], R5 ;  /* 0x00307c0501007387 */ /* 0x0009e80000100800 */
[----:B------:R0:W-:Y:S04]  /*12c10*/  STL [R1+0x3060], R9 ;  /* 0x0030600901007387 */ /* 0x0001e80000100800 */
[----:B------:R-:W2:Y:S01]  /*12c20*/  LDL.LU R59, [R1+0xec] ;  /* 0x0000ec00013b7983 */ /* 0x000ea20000300800 */
[----:B----4-:R-:W-:Y:S01]  /*12c30*/  IADD3 R5, P1, PT, R60, R3, RZ ;  /* 0x000000033c057210 */ /* 0x010fe20007f3e0ff */
[----:B0-----:R-:W-:-:S04]  /*12c40*/  IMAD.X R9, R57, 0x1, R8, P0 ;  /* 0x0000000139097824 */ /* 0x001fc800000e0608 */
[----:B------:R0:W-:Y:S01]  /*12c50*/  STL [R1+0x3068], R5 ;  /* 0x0030680501007387 */ /* 0x0001e20000100800 */
[----:B------:R-:W-:-:S03]  /*12c60*/  IADD3 R10, P0, PT, R60, R43, RZ ;  /* 0x0000002b3c0a7210 */ /* 0x000fc60007f1e0ff */
[----:B------:R1:W-:Y:S01]  /*12c70*/  STL [R1+0x3064], R9 ;  /* 0x0030640901007387 */ /* 0x0003e20000100800 */
[----:B0-----:R-:W-:-:S03]  /*12c80*/  IMAD.X R5, R57, 0x1, R2, P4 ;  /* 0x0000000139057824 */ /* 0x001fc600020e0602 */
[----:B-1----:R-:W4:Y:S04]  /*12c90*/  LDL.LU R9, [R1+0x160] ;  /* 0x0001600001097983 */ /* 0x002f280000300800 */
[----:B------:R3:W-:Y:S04]  /*12ca0*/  STL [R1+0x306c], R10 ;  /* 0x00306c0a01007387 */ /* 0x0007e80000100800 */
[----:B------:R0:W-:Y:S01]  /*12cb0*/  STL [R1+0x3050], R5 ;  /* 0x0030500501007387 */ /* 0x0001e20000100800 */
[----:B---3--:R-:W-:-:S03]  /*12cc0*/  IADD3 R10, P4, PT, R4, R3, RZ ;  /* 0x00000003040a7210 */ /* 0x008fc60007f9e0ff */
[----:B0-----:R-:W3:Y:S04]  /*12cd0*/  LDL.LU R5, [R1+0xf0] ;  /* 0x0000f00001057983 */ /* 0x001ee80000300800 */
[----:B------:R0:W-:Y:S04]  /*12ce0*/  STL [R1+0x3058], R10 ;  /* 0x0030580a01007387 */ /* 0x0001e80000100800 */
[----:B------:R-:W-:Y:S04]  /*12cf0*/  STL [R1+0x3054], R11 ;  /* 0x0030540b01007387 */ /* 0x000fe80000100800 */
[----:B------:R-:W3:Y:S01]  /*12d00*/  LDL.LU R60, [R1+0x15c] ;  /* 0x00015c00013c7983 */ /* 0x000ee20000300800 */
[----:B0-----:R-:W-:Y:S01]  /*12d10*/  IADD3 R10, P3, PT, R4, R43, RZ ;  /* 0x0000002b040a7210 */ /* 0x001fe20007f7e0ff */
[----:B------:R-:W-:-:S04]  /*12d20*/  IMAD.X R4, R58, 0x1, R2, P6 ;  /* 0x000000013a047824 */ /* 0x000fc800030e0602 */
[----:B------:R0:W-:Y:S04]  /*12d30*/  STL [R1+0x305c], R10 ;  /* 0x00305c0a01007387 */ /* 0x0001e80000100800 */
[----:B------:R1:W-:Y:S01]  /*12d40*/  STL [R1+0x2c0c], R4 ;  /* 0x002c0c0401007387 */ /* 0x0003e20000100800 */
[----:B0-----:R-:W-:-:S03]  /*12d50*/  IADD3 R10, P6, PT, R33, R3, RZ ;  /* 0x00000003210a7210 */ /* 0x001fc60007fde0ff */
[----:B-1----:R-:W3:Y:S04]  /*12d60*/  LDL.LU R4, [R1+0xf4] ;  /* 0x0000f40001047983 */ /* 0x002ee80000300800 */
[----:B------:R0:W-:Y:S01]  /*12d70*/  STL [R1+0x2c2c], R10 ;  /* 0x002c2c0a01007387 */ /* 0x0001e20000100800 */
[C---:B------:R-:W-:Y:S02]  /*12d80*/  IMAD.X R12, R61.reuse, 0x1, R8, P5 ;  /* 0x000000013d0c7824 */ /* 0x040fe400028e0608 */
[----:B------:R-:W-:Y:S01]  /*12d90*/  IMAD.X R11, R61, 0x1, R2, P2 ;  /* 0x000000013d0b7824 */ /* 0x000fe200010e0602 */
[----:B0-----:R-:W-:Y:S02]  /*12da0*/  IADD3 R10, P5, PT, R33, R43, RZ ;  /* 0x0000002b210a7210 */ /* 0x001fe40007fbe0ff */
[----:B------:R-:W-:Y:S04]  /*12db0*/  STL [R1+0x2c10], R12 ;  /* 0x002c100c01007387 */ /* 0x000fe80000100800 */
[----:B------:R-:W3:Y:S04]  /*12dc0*/  LDL.LU R33, [R1+0x158] ;  /* 0x0001580001217983 */ /* 0x000ee80000300800 */
[----:B------:R0:W-:Y:S04]  /*12dd0*/  STL [R1+0x2c34], R10 ;  /* 0x002c340a01007387 */ /* 0x0001e80000100800 */
[----:B------:R1:W-:Y:S04]  /*12de0*/  STL [R1+0x2c14], R11 ;  /* 0x002c140b01007387 */ /* 0x0003e80000100800 */
[----:B------:R-:W3:Y:S01]  /*12df0*/  LDL.LU R61, [R1+0xf8] ;  /* 0x0000f800013d7983 */ /* 0x000ee20000300800 */
[----:B0-----:R-:W-:-:S05]  /*12e00*/  IADD3 R10, P2, PT, R7, R3, RZ ;  /* 0x00000003070a7210 */ /* 0x001fca0007f5e0ff */
[----:B------:R0:W-:Y:S01]  /*12e10*/  STL [R1+0x2c3c], R10 ;  /* 0x002c3c0a01007387 */ /* 0x0001e20000100800 */
[C---:B------:R-:W-:Y:S02]  /*12e20*/  IMAD.X R12, R31.reuse, 0x1, R8, P1 ;  /* 0x000000011f0c7824 */ /* 0x040fe400008e0608 */
[----:B-1----:R-:W-:Y:S01]  /*12e30*/  IMAD.X R11, R31, 0x1, R2, P0 ;  /* 0x000000011f0b7824 */ /* 0x002fe200000e0602 */
[----:B0-----:R-:W-:Y:S02]  /*12e40*/  IADD3 R10, P1, PT, R7, R43, RZ ;  /* 0x0000002b070a7210 */ /* 0x001fe40007f3e0ff */
[----:B------:R-:W-:Y:S04]  /*12e50*/  STL [R1+0x2c18], R12 ;  /* 0x002c180c01007387 */ /* 0x000fe80000100800 */
[----:B------:R-:W3:Y:S04]  /*12e60*/  LDL.LU R7, [R1+0x154] ;  /* 0x0001540001077983 */ /* 0x000ee80000300800 */
[----:B------:R0:W-:Y:S04]  /*12e70*/  STL [R1+0x2c44], R10 ;  /* 0x002c440a01007387 */ /* 0x0001e80000100800 */
[----:B------:R1:W-:Y:S04]  /*12e80*/  STL [R1+0x2c1c], R11 ;  /* 0x002c1c0b01007387 */ /* 0x0003e80000100800 */
[----:B------:R-:W3:Y:S01]  /*12e90*/  LDL.LU R31, [R1+0xfc] ;  /* 0x0000fc00011f7983 */ /* 0x000ee20000300800 */
[----:B0-----:R-:W-:Y:S01]  /*12ea0*/  IADD3 R10, P0, PT, R32, R3, RZ ;  /* 0x00000003200a7210 */ /* 0x001fe20007f1e0ff */
[----:B------:R-:W-:-:S04]  /*12eb0*/  IMAD.X R12, R22, 0x1, R8, P4 ;  /* 0x00000001160c7824 */ /* 0x000fc800020e0608 */
[----:B------:R0:W-:Y:S01]  /*12ec0*/  STL [R1+0x2c4c], R10 ;  /* 0x002c4c0a01007387 */ /* 0x0001e20000100800 */
[----:B-1----:R-:W-:-:S03]  /*12ed0*/  IMAD.X R11, R22, 0x1, R2, P3 ;  /* 0x00000001160b7824 */ /* 0x002fc600018e0602 */
[----:B------:R-:W-:Y:S01]  /*12ee0*/  STL [R1+0x2c20], R12 ;  /* 0x002c200c01007387 */ /* 0x000fe20000100800 */
[----:B0-----:R-:W-:-:S03]  /*12ef0*/  IADD3 R10, P4, PT, R32, R43, RZ ;  /* 0x0000002b200a7210 */ /* 0x001fc60007f9e0ff */
[----:B------:R-:W3:Y:S04]  /*12f00*/  LDL.LU R32, [R1+0x150] ;  /* 0x0001500001207983 */ /* 0x000ee80000300800 */
[----:B------:R2:W-:Y:S04]  /*12f10*/  STL [R1+0x2c54], R10 ;  /* 0x002c540a01007387 */ /* 0x0005e80000100800 */
[----:B------:R0:W-:Y:S04]  /*12f20*/  STL [R1+0x2c24], R11 ;  /* 0x002c240b01007387 */ /* 0x0001e80000100800 */
[----:B------:R-:W3:Y:S01]  /*12f30*/  LDL.LU R22, [R1+0x100] ;  /* 0x0001000001167983 */ /* 0x000ee20000300800 */
[----:B--2---:R-:W-:-:S05]  /*12f40*/  IADD3 R10, P3, PT, R6, R3, RZ ;  /* 0x00000003060a7210 */ /* 0x004fca0007f7e0ff */
[----:B------:R1:W-:Y:S01]  /*12f50*/  STL [R1+0x2c5c], R10 ;  /* 0x002c5c0a01007387 */ /* 0x0003e20000100800 */
[C---:B------:R-:W-:Y:S02]  /*12f60*/  IMAD.X R12, R59.reuse, 0x1, R8, P6 ;  /* 0x000000013b0c7824 */ /* 0x040fe400030e0608 */
[----:B0-----:R-:W-:Y:S01]  /*12f70*/  IMAD.X R11, R59, 0x1, R2, P5 ;  /* 0x000000013b0b7824 */ /* 0x001fe200028e0602 */
[----:B-1----:R-:W-:Y:S02]  /*12f80*/  IADD3 R10, P6, PT, R6, R43, RZ ;  /* 0x0000002b060a7210 */ /* 0x002fe40007fde0ff */
[----:B------:R-:W-:Y:S04]  /*12f90*/  STL [R1+0x2c28], R12 ;  /* 0x002c280c01007387 */ /* 0x000fe80000100800 */
[----:B------:R-:W2:Y:S04]  /*12fa0*/  LDL.LU R6, [R1+0x14c] ;  /* 0x00014c0001067983 */ /* 0x000ea80000300800 */
[----:B------:R4:W-:Y:S04]  /*12fb0*/  STL [R1+0x2c64], R10 ;  /* 0x002c640a01007387 */ /* 0x0009e80000100800 */
[----:B------:R3:W-:Y:S04]  /*12fc0*/  STL [R1+0x2c30], R11 ;  /* 0x002c300b01007387 */ /* 0x0007e80000100800 */
[----:B------:R-:W2:Y:S01]  /*12fd0*/  LDL.LU R59, [R1+0x104] ;  /* 0x00010400013b7983 */ /* 0x000ea20000300800 */
[----:B----4-:R-:W-:-:S05]  /*12fe0*/  IADD3 R10, P5, PT, R9, R3, RZ ;  /* 0x00000003090a7210 */ /* 0x010fca0007fbe0ff */
[----:B------:R0:W-:Y:S01]  /*12ff0*/  STL [R1+0x2c6c], R10 ;  /* 0x002c6c0a01007387 */ /* 0x0001e20000100800 */
[----:B---3--:R-:W-:Y:S01]  /*13000*/  IMAD.X R11, R5, 0x1, R8, P2 ;  /* 0x00000001050b7824 */ /* 0x008fe200010e0608 */
[----:B0-----:R-:W-:Y:S01]  /*13010*/  IADD3 R10, P2, PT, R9, R43, RZ ;  /* 0x0000002b090a7210 */ /* 0x001fe20007f5e0ff */
[----:B------:R-:W-:-:S03]  /*13020*/  IMAD.X R5, R5, 0x1, R2, P1 ;  /* 0x0000000105057824 */ /* 0x000fc600008e0602 */
[----:B------:R-:W-:Y:S04]  /*13030*/  STL [R1+0x2c38], R11 ;  /* 0x002c380b01007387 */ /* 0x000fe80000100800 */
[----:B------:R-:W3:Y:S04]  /*13040*/  LDL.LU R9, [R1+0x144] ;  /* 0x0001440001097983 */ /* 0x000ee80000300800 */
[----:B------:R0:W-:Y:S04]  /*13050*/  STL [R1+0x2c74], R10 ;  /* 0x002c740a01007387 */ /* 0x0001e80000100800 */
[----:B------:R1:W-:Y:S01]  /*13060*/  STL [R1+0x2c40], R5 ;  /* 0x002c400501007387 */ /* 0x0003e20000100800 */
[----:B0-----:R-:W-:-:S03]  /*13070*/  IADD3 R10, P1, PT, R60, R3, RZ ;  /* 0x000000033c0a7210 */ /* 0x001fc60007f3e0ff */
[----:B-1----:R-:W4:Y:S04]  /*13080*/  LDL.LU R5, [R1+0x114] ;  /* 0x0001140001057983 */ /* 0x002f280000300800 */
[----:B------:R0:W-:Y:S01]  /*13090*/  STL [R1+0x2c7c], R10 ;  /* 0x002c7c0a01007387 */ /* 0x0001e20000100800 */
[C---:B------:R-:W-:Y:S02]  /*130a0*/  IMAD.X R11, R4.reuse, 0x1, R8, P0 ;  /* 0x00000001040b7824 */ /* 0x040fe400000e0608 */
[----:B------:R-:W-:-:S03]  /*130b0*/  IMAD.X R4, R4, 0x1, R2, P4 ;  /* 0x0000000104047824 */ /* 0x000fc600020e0602 */
[----:B------:R-:W-:Y:S01]  /*130c0*/  STL [R1+0x2c48], R11 ;  /* 0x002c480b01007387 */ /* 0x000fe20000100800 */
[----:B0-----:R-:W-:-:S03]  /*130d0*/  IADD3 R10, P0, PT, R60, R43, RZ ;  /* 0x0000002b3c0a7210 */ /* 0x001fc60007f1e0ff */
[----:B------:R-:W4:Y:S04]  /*130e0*/  LDL.LU R60, [R1+0x140] ;  /* 0x00014000013c7983 */ /* 0x000f280000300800 */
[----:B------:R0:W-:Y:S04]  /*130f0*/  STL [R1+0x2c84], R10 ;  /* 0x002c840a01007387 */ /* 0x0001e80000100800 */
[----:B------:R1:W-:Y:S01]  /*13100*/  STL [R1+0x2c50], R4 ;  /* 0x002c500401007387 */ /* 0x0003e20000100800 */
[----:B0-----:R-:W-:-:S03]  /*13110*/  IADD3 R10, P4, PT, R33, R3, RZ ;  /* 0x00000003210a7210 */ /* 0x001fc60007f9e0ff */
[----:B-1----:R-:W4:Y:S01]  /*13120*/  LDL.LU R4, [R1+0x118] ;  /* 0x0001180001047983 */ /* 0x002f220000300800 */
[----:B------:R-:W-:-:S03]  /*13130*/  IMAD.X R12, R61, 0x1, R8, P3 ;  /* 0x000000013d0c7824 */ /* 0x000fc600018e0608 */
[----:B------:R0:W-:Y:S01]  /*13140*/  STL [R1+0x2c8c], R10 ;  /* 0x002c8c0a01007387 */ /* 0x0001e20000100800 */
[----:B------:R-:W-:-:S03]  /*13150*/  IMAD.X R11, R61, 0x1, R2, P6 ;  /* 0x000000013d0b7824 */ /* 0x000fc600030e0602 */
[----:B------:R-:W-:Y:S01]  /*13160*/  STL [R1+0x2c58], R12 ;  /* 0x002c580c01007387 */ /* 0x000fe20000100800 */
[----:B0-----:R-:W-:-:S03]  /*13170*/  IADD3 R10, P3, PT, R33, R43, RZ ;  /* 0x0000002b210a7210 */ /* 0x001fc60007f7e0ff */
[----:B------:R-:W4:Y:S04]  /*13180*/  LDL.LU R33, [R1+0x13c] ;  /* 0x00013c0001217983 */ /* 0x000f280000300800 */
[----:B------:R0:W-:Y:S04]  /*13190*/  STL [R1+0x2c94], R10 ;  /* 0x002c940a01007387 */ /* 0x0001e80000100800 */
[----:B------:R1:W-:Y:S04]  /*131a0*/  STL [R1+0x2c60], R11 ;  /* 0x002c600b01007387 */ /* 0x0003e80000100800 */
[----:B------:R-:W4:Y:S01]  /*131b0*/  LDL.LU R61, [R1+0x168] ;  /* 0x00016800013d7983 */ /* 0x000f220000300800 */
[----:B0-----:R-:W-:-:S05]  /*131c0*/  IADD3 R10, P6, PT, R7, R3, RZ ;  /* 0x00000003070a7210 */ /* 0x001fca0007fde0ff */
[----:B------:R0:W-:Y:S01]  /*131d0*/  STL [R1+0x2c9c], R10 ;  /* 0x002c9c0a01007387 */ /* 0x0001e20000100800 */
[C---:B------:R-:W-:Y:S02]  /*131e0*/  IMAD.X R12, R31.reuse, 0x1, R8, P5 ;  /* 0x000000011f0c7824 */ /* 0x040fe400028e0608 */
[----:B-1----:R-:W-:-:S03]  /*131f0*/  IMAD.X R11, R31, 0x1, R2, P2 ;  /* 0x000000011f0b7824 */ /* 0x002fc600010e0602 */
        /* <DEDUP_REMOVED lines=26> */
[----:B---3--:R-:W-:-:S05]  /*133a0*/  IADD3 R10, P3, PT, R9, R3, RZ ;  /* 0x00000003090a7210 */ /* 0x008fca0007f7e0ff */
[----:B------:R0:W-:Y:S01]  /*133b0*/  STL [R1+0x2ccc], R10 ;  /* 0x002ccc0a01007387 */ /* 0x0001e20000100800 */
[----:B----4-:R-:W-:Y:S01]  /*133c0*/  IMAD.X R11, R5, 0x1, R8, P6 ;  /* 0x00000001050b7824 */ /* 0x010fe200030e0608 */
        /* <DEDUP_REMOVED lines=10> */
[----:B------:R-:W-:Y:S01]  /*13470*/  IMAD.X R4, R4, 0x1, R2, P1 ;  /* 0x0000000104047824 */ /* 0x000fe200008e0602 */
[----:B0-----:R-:W-:Y:S02]  /*13480*/  IADD3 R10, P2, PT, R60, R43, RZ ;  /* 0x0000002b3c0a7210 */ /* 0x001fe40007f5e0ff */
[----:B------:R-:W-:Y:S04]  /*13490*/  STL [R1+0x2ca8], R11 ;  /* 0x002ca80b01007387 */ /* 0x000fe80000100800 */
        /* <DEDUP_REMOVED lines=14> */
[----:B0-----:R-:W-:Y:S01]  /*13580*/  IADD3 R10, P4, PT, R7, R3, RZ ;  /* 0x00000003070a7210 */ /* 0x001fe20007f9e0ff */
[----:B------:R-:W-:-:S04]  /*13590*/  IMAD.X R12, R31, 0x1, R8, P3 ;  /* 0x000000011f0c7824 */ /* 0x000fc800018e0608 */
[----:B------:R0:W-:Y:S01]  /*135a0*/  STL [R1+0x2cfc], R10 ;  /* 0x002cfc0a01007387 */ /* 0x0001e20000100800 */
[----:B-1----:R-:W-:-:S03]  /*135b0*/  IMAD.X R11, R31, 0x1, R2, P6 ;  /* 0x000000011f0b7824 */ /* 0x002fc600030e0602 */
        /* <DEDUP_REMOVED lines=74> */
[----:B------:R-:W-:Y:S04]  /*13a60*/  STL [R1+0x2d40], R11 ;  /* 0x002d400b01007387 */ /* 0x000fe80000100800 */
[----:B------:R-:W4:Y:S01]  /*13a70*/  LDL.LU R22, [R1+0x200] ;  /* 0x0002000001167983 */ /* 0x000f220000300800 */
[----:B--2---:R-:W-:-:S05]  /*13a80*/  IADD3 R10, P6, PT, R6, R3, RZ ;  /* 0x00000003060a7210 */ /* 0x004fca0007fde0ff */
[----:B------:R0:W-:Y:S01]  /*13a90*/  STL [R1+0x2d7c], R10 ;  /* 0x002d7c0a01007387 */ /* 0x0001e20000100800 */
[C---:B------:R-:W-:Y:S01]  /*13aa0*/  IMAD.X R12, R59.reuse, 0x1, R8, P5 ;  /* 0x000000013b0c7824 */ /* 0x040fe200028e0608 */
[----:B0-----:R-:W-:Y:S01]  /*13ab0*/  IADD3 R10, P5, PT, R6, R43, RZ ;  /* 0x0000002b060a7210 */ /* 0x001fe20007fbe0ff */
[----:B------:R-:W-:-:S03]  /*13ac0*/  IMAD.X R11, R59, 0x1, R2, P2 ;  /* 0x000000013b0b7824 */ /* 0x000fc600010e0602 */
        /* <DEDUP_REMOVED lines=87> */
[----:B------:R0:W-:Y:S02]  /*14040*/  STL [R1+0x2e0c], R10 ;  /* 0x002e0c0a01007387 */ /* 0x0001e40000100800 */
[----:B0-----:R-:W-:Y:S02]  /*14050*/  IADD3 R10, P4, PT, R33, R43, RZ ;  /* 0x0000002b210a7210 */ /* 0x001fe40007f9e0ff */
[----:B------:R-:W4:Y:S04]  /*14060*/  LDL.LU R33, [R1+0x1d8] ;  /* 0x0001d80001217983 */ /* 0x000f280000300800 */
[----:B------:R0:W-:Y:S04]  /*14070*/  STL [R1+0x2dd8], R11 ;  /* 0x002dd80b01007387 */ /* 0x0001e80000100800 */
[----:B------:R1:W-:Y:S01]  /*14080*/  STL [R1+0x2e14], R10 ;  /* 0x002e140a01007387 */ /* 0x0003e20000100800 */
[----:B0-----:R-:W-:-:S03]  /*14090*/  IMAD.X R11, R61, 0x1, R2, P3 ;  /* 0x000000013d0b7824 */ /* 0x001fc600018e0602 */
[----:B------:R-:W4:Y:S01]  /*140a0*/  LDL.LU R61, [R1+0x26c] ;  /* 0x00026c00013d7983 */ /* 0x000f220000300800 */
[----:B-1----:R-:W-:Y:S01]  /*140b0*/  IADD3 R10, P3, PT, R7, R3, RZ ;  /* 0x00000003070a7210 */ /* 0x002fe20007f7e0ff */
[C---:B------:R-:W-:Y:S02]  /*140c0*/  IMAD.X R12, R31.reuse, 0x1, R8, P6 ;  /* 0x000000011f0c7824 */ /* 0x040fe400030e0608 */
[----:B------:R0:W-:Y:S04]  /*140d0*/  STL [R1+0x2de0], R11 ;  /* 0x002de00b01007387 */ /* 0x0001e80000100800 */
[----:B------:R1:W-:Y:S04]  /*140e0*/  STL [R1+0x2e1c], R10 ;  /* 0x002e1c0a01007387 */ /* 0x0003e80000100800 */
[----:B------:R-:W-:Y:S01]  /*140f0*/  STL [R1+0x2de8], R12 ;  /* 0x002de80c01007387 */ /* 0x000fe20000100800 */
[----:B0-----:R-:W-:Y:S01]  /*14100*/  IMAD.X R11, R31, 0x1, R2, P5 ;  /* 0x000000011f0b7824 */ /* 0x001fe200028e0602 */
[----:B-1----:R-:W-:-:S02]  /*14110*/  IADD3 R10, P6, PT, R7, R43, RZ ;  /* 0x0000002b070a7210 */ /* 0x002fc40007fde0ff */
        /* <DEDUP_REMOVED lines=29> */
[----:B------:R0:W-:Y:S04]  /*142f0*/  STL [R1+0x2e18], R11 ;  /* 0x002e180b01007387 */ /* 0x0001e80000100800 */
[----:B------:R-:W3:Y:S04]  /*14300*/  LDL.LU R9, [R1+0x1f0] ;  /* 0x0001f00001097983 */ /* 0x000ee80000300800 */
[----:B------:R-:W-:Y:S01]  /*14310*/  STL [R1+0x2e54], R10 ;  /* 0x002e540a01007387 */ /* 0x000fe20000100800 */
[----:B0-----:R-:W-:-:S03]  /*14320*/  IADD3 R11, P6, PT, R60, R3, RZ ;  /* 0x000000033c0b7210 */ /* 0x001fc60007fde0ff */
[----:B------:R0:W-:Y:S04]  /*14330*/  STL [R1+0x2e20], R5 ;  /* 0x002e200501007387 */ /* 0x0001e80000100800 */
[----:B0-----:R-:W4:Y:S04]  /*14340*/  LDL.LU R5, [R1+0x294] ;  /* 0x0002940001057983 */ /* 0x001f280000300800 */
[----:B------:R0:W-:Y:S01]  /*14350*/  STL [R1+0x2e5c], R11 ;  /* 0x002e5c0b01007387 */ /* 0x0001e20000100800 */
[C---:B------:R-:W-:Y:S02]  /*14360*/  IMAD.X R10, R4.reuse, 0x1, R8, P5 ;  /* 0x00000001040a7824 */ /* 0x040fe400028e0608 */
[----:B------:R-:W-:Y:S01]  /*14370*/  IMAD.X R4, R4, 0x1, R2, P2 ;  /* 0x0000000104047824 */ /* 0x000fe200010e0602 */
[----:B0-----:R-:W-:-:S02]  /*14380*/  IADD3 R11, P5, PT, R60, R43, RZ ;  /* 0x0000002b3c0b7210 */ /* 0x001fc40007fbe0ff */
[----:B------:R0:W-:Y:S04]  /*14390*/  STL [R1+0x2e28], R10 ;  /* 0x002e280a01007387 */ /* 0x0001e80000100800 */
[----:B------:R-:W-:Y:S04]  /*143a0*/  STL [R1+0x2e64], R11 ;  /* 0x002e640b01007387 */ /* 0x000fe80000100800 */
[----:B------:R-:W4:Y:S01]  /*143b0*/  LDL.LU R60, [R1+0x1f8] ;  /* 0x0001f800013c7983 */ /* 0x000f220000300800 */
[----:B0-----:R-:W-:-:S03]  /*143c0*/  IADD3 R10, P2, PT, R33, R3, RZ ;  /* 0x00000003210a7210 */ /* 0x001fc60007f5e0ff */
[----:B------:R0:W-:Y:S04]  /*143d0*/  STL [R1+0x2e30], R4 ;  /* 0x002e300401007387 */ /* 0x0001e80000100800 */
[----:B0-----:R-:W4:Y:S01]  /*143e0*/  LDL.LU R4, [R1+0x2a0] ;  /* 0x0002a00001047983 */ /* 0x001f220000300800 */
        /* <DEDUP_REMOVED lines=22> */
[----:B-1----:R-:W-:-:S03]  /*14550*/  IADD3 R11, P6, PT, R32, R43, RZ ;  /* 0x0000002b200b7210 */ /* 0x002fc60007fde0ff */
[----:B------:R-:W-:Y:S04]  /*14560*/  STL [R1+0x2e58], R12 ;  /* 0x002e580c01007387 */ /* 0x000fe80000100800 */
[----:B------:R-:W4:Y:S01]  /*14570*/  LDL.LU R32, [R1+0x20c] ;  /* 0x00020c0001207983 */ /* 0x000f220000300800 */
[----:B0-----:R-:W-:-:S03]  /*14580*/  IMAD.X R10, R22, 0x1, R2, P5 ;  /* 0x00000001160a7824 */ /* 0x001fc600028e0602 */
[----:B------:R2:W-:Y:S04]  /*14590*/  STL [R1+0x2e94], R11 ;  /* 0x002e940b01007387 */ /* 0x0005e80000100800 */
[----:B------:R0:W-:Y:S04]  /*145a0*/  STL [R1+0x2e60], R10 ;  /* 0x002e600a01007387 */ /* 0x0001e80000100800 */
[----:B------:R-:W4:Y:S01]  /*145b0*/  LDL.LU R22, [R1+0x2b0] ;  /* 0x0002b00001167983 */ /* 0x000f220000300800 */
[----:B--2---:R-:W-:-:S05]  /*145c0*/  IADD3 R11, P5, PT, R6, R3, RZ ;  /* 0x00000003060b7210 */ /* 0x004fca0007fbe0ff */
[----:B------:R1:W-:Y:S01]  /*145d0*/  STL [R1+0x2e9c], R11 ;  /* 0x002e9c0b01007387 */ /* 0x0003e20000100800 */
[C---:B0-----:R-:W-:Y:S01]  /*145e0*/  IMAD.X R10, R59.reuse, 0x1, R8, P2 ;  /* 0x000000013b0a7824 */ /* 0x041fe200010e0608 */
[----:B-1----:R-:W-:Y:S02]  /*145f0*/  IADD3 R11, P2, PT, R6, R43, RZ ;  /* 0x0000002b060b7210 */ /* 0x002fe40007f5e0ff */
[----:B------:R-:W2:Y:S04]  /*14600*/  LDL.LU R6, [R1+0x210] ;  /* 0x0002100001067983 */ /* 0x000ea80000300800 */
[----:B------:R0:W-:Y:S04]  /*14610*/  STL [R1+0x2e68], R10 ;  /* 0x002e680a01007387 */ /* 0x0001e80000100800 */
[----:B------:R3:W-:Y:S01]  /*14620*/  STL [R1+0x2ea4], R11 ;  /* 0x002ea40b01007387 */ /* 0x0007e20000100800 */
[----:B0-----:R-:W-:-:S03]  /*14630*/  IMAD.X R10, R59, 0x1, R2, P1 ;  /* 0x000000013b0a7824 */ /* 0x001fc600008e0602 */
[----:B------:R-:W2:Y:S04]  /*14640*/  LDL.LU R59, [R1+0x2b4] ;  /* 0x0002b400013b7983 */ /* 0x000ea80000300800 */
[----:B------:R4:W-:Y:S01]  /*14650*/  STL [R1+0x2e70], R10 ;  /* 0x002e700a01007387 */ /* 0x0009e20000100800 */
[----:B---3--:R-:W-:-:S05]  /*14660*/  IADD3 R11, P1, PT, R9, R3, RZ ;  /* 0x00000003090b7210 */ /* 0x008fca0007f3e0ff */
[----:B------:R0:W-:Y:S01]  /*14670*/  STL [R1+0x2eac], R11 ;  /* 0x002eac0b01007387 */ /* 0x0001e20000100800 */
[----:B----4-:R-:W-:Y:S01]  /*14680*/  IMAD.X R10, R5, 0x1, R8, P0 ;  /* 0x00000001050a7824 */ /* 0x010fe200000e0608 */
[----:B0-----:R-:W-:Y:S02]  /*14690*/  IADD3 R11, P0, PT, R9, R43, RZ ;  /* 0x0000002b090b7210 */ /* 0x001fe40007f1e0ff */
[----:B------:R-:W3:Y:S04]  /*146a0*/  LDL.LU R9, [R1+0x218] ;  /* 0x0002180001097983 */ /* 0x000ee80000300800 */
[----:B------:R0:W-:Y:S04]  /*146b0*/  STL [R1+0x2e78], R10 ;  /* 0x002e780a01007387 */ /* 0x0001e80000100800 */
[----:B------:R1:W-:Y:S01]  /*146c0*/  STL [R1+0x2eb4], R11 ;  /* 0x002eb40b01007387 */ /* 0x0003e20000100800 */
[----:B0-----:R-:W-:-:S03]  /*146d0*/  IMAD.X R10, R5, 0x1, R2, P4 ;  /* 0x00000001050a7824 */ /* 0x001fc600020e0602 */
[----:B------:R-:W4:Y:S01]  /*146e0*/  LDL.LU R5, [R1+0x2b8] ;  /* 0x0002b80001057983 */ /* 0x000f220000300800 */
[----:B------:R-:W-:-:S03]  /*146f0*/  IADD3 R12, P4, PT, R60, R3, RZ ;  /* 0x000000033c0c7210 */ /* 0x000fc60007f9e0ff */
[----:B------:R0:W-:Y:S04]  /*14700*/  STL [R1+0x2e80], R10 ;  /* 0x002e800a01007387 */ /* 0x0001e80000100800 */
[----:B------:R-:W-:Y:S01]  /*14710*/  STL [R1+0x2ebc], R12 ;  /* 0x002ebc0c01007387 */ /* 0x000fe20000100800 */
[----:B-1----:R-:W-:Y:S01]  /*14720*/  IMAD.X R11, R4, 0x1, R8, P3 ;  /* 0x00000001040b7824 */ /* 0x002fe200018e0608 */
[----:B0-----:R-:W-:Y:S02]  /*14730*/  IADD3 R10, P3, PT, R60, R43, RZ ;  /* 0x0000002b3c0a7210 */ /* 0x001fe40007f7e0ff */
[----:B------:R-:W4:Y:S04]  /*14740*/  LDL.LU R60, [R1+0x21c] ;  /* 0x00021c00013c7983 */ /* 0x000f280000300800 */
[----:B------:R0:W-:Y:S04]  /*14750*/  STL [R1+0x2e88], R11 ;  /* 0x002e880b01007387 */ /* 0x0001e80000100800 */
[----:B------:R1:W-:Y:S01]  /*14760*/  STL [R1+0x2ec4], R10 ;  /* 0x002ec40a01007387 */ /* 0x0003e20000100800 */
[----:B0-----:R-:W-:-:S03]  /*14770*/  IMAD.X R11, R4, 0x1, R2, P6 ;  /* 0x00000001040b7824 */ /* 0x001fc600030e0602 */
[----:B------:R-:W4:Y:S01]  /*14780*/  LDL.LU R4, [R1+0x2bc] ;  /* 0x0002bc0001047983 */ /* 0x000f220000300800 */
[----:B-1----:R-:W-:-:S03]  /*14790*/  IADD3 R10, P6, PT, R33, R3, RZ ;  /* 0x00000003210a7210 */ /* 0x002fc60007fde0ff */
[----:B------:R0:W-:Y:S04]  /*147a0*/  STL [R1+0x2e90], R11 ;  /* 0x002e900b01007387 */ /* 0x0001e80000100800 */
[----:B------:R1:W-:Y:S01]  /*147b0*/  STL [R1+0x2ecc], R10 ;  /* 0x002ecc0a01007387 */ /* 0x0003e20000100800 */
[----:B0-----:R-:W-:Y:S01]  /*147c0*/  IMAD.X R11, R61, 0x1, R8, P5 ;  /* 0x000000013d0b7824 */ /* 0x001fe200028e0608 */
[----:B-1----:R-:W-:Y:S02]  /*147d0*/  IADD3 R10, P5, PT, R33, R43, RZ ;  /* 0x0000002b210a7210 */ /* 0x002fe40007fbe0ff */
        /* <DEDUP_REMOVED lines=9> */
[----:B-1----:R-:W-:Y:S01]  /*14870*/  IADD3 R10, P1, PT, R7, R43, RZ ;  /* 0x0000002b070a7210 */ /* 0x002fe20007f3e0ff */
[----:B------:R-:W-:-:S03]  /*14880*/  IMAD.X R7, R31, 0x1, R2, P0 ;  /* 0x000000011f077824 */ /* 0x000fc600000e0602 */
[----:B------:R0:W-:Y:S04]  /*14890*/  STL [R1+0x2ea8], R11 ;  /* 0x002ea80b01007387 */ /* 0x0001e80000100800 */
[----:B------:R-:W4:Y:S04]  /*148a0*/  LDL.LU R31, [R1+0x22c] ;  /* 0x00022c00011f7983 */ /* 0x000f280000300800 */
[----:B------:R1:W-:Y:S01]  /*148b0*/  STL [R1+0x2ee4], R10 ;  /* 0x002ee40a01007387 */ /* 0x0003e20000100800 */
[----:B0-----:R-:W-:-:S03]  /*148c0*/  IADD3 R11, P0, PT, R32, R3, RZ ;  /* 0x00000003200b7210 */ /* 0x001fc60007f1e0ff */
[----:B------:R0:W-:Y:S01]  /*148d0*/  STL [R1+0x2eb0], R7 ;  /* 0x002eb00701007387 */ /* 0x0001e20000100800 */
[----:B-1----:R-:W-:Y:S01]  /*148e0*/  IMAD.X R10, R22, 0x1, R8, P4 ;  /* 0x00000001160a7824 */ /* 0x002fe200020e0608 */
[----:B------:R-:W-:Y:S02]  /*148f0*/  IADD3 R12, P4, PT, R32, R43, RZ ;  /* 0x0000002b200c7210 */ /* 0x000fe40007f9e0ff */
[----:B0-----:R-:W4:Y:S04]  /*14900*/  LDL.LU R7, [R1+0x2c4] ;  /* 0x0002c40001077983 */ /* 0x001f280000300800 */
[----:B------:R0:W-:Y:S04]  /*14910*/  STL [R1+0x2eec], R11 ;  /* 0x002eec0b01007387 */ /* 0x0001e80000100800 */
[----:B------:R2:W-:Y:S01]  /*14920*/  STL [R1+0x2eb8], R10 ;  /* 0x002eb80a01007387 */ /* 0x0005e20000100800 */
[----:B0-----:R-:W-:-:S03]  /*14930*/  IMAD.X R11, R22, 0x1, R2, P3 ;  /* 0x00000001160b7824 */ /* 0x001fc600018e0602 */
[----:B------:R-:W-:Y:S04]  /*14940*/  STL [R1+0x2ef4], R12 ;  /* 0x002ef40c01007387 */ /* 0x000fe80000100800 */
[----:B------:R-:W4:Y:S04]  /*14950*/  LDL.LU R22, [R1+0x230] ;  /* 0x0002300001167983 */ /* 0x000f280000300800 */
[----:B------:R0:W-:Y:S04]  /*14960*/  STL [R1+0x2ec0], R11 ;  /* 0x002ec00b01007387 */ /* 0x0001e80000100800 */
[----:B------:R-:W4:Y:S01]  /*14970*/  LDL.LU R32, [R1+0x2c8] ;  /* 0x0002c80001207983 */ /* 0x000f220000300800 */
[----:B--2---:R-:W-:-:S05]  /*14980*/  IADD3 R10, P3, PT, R6, R3, RZ ;  /* 0x00000003060a7210 */ /* 0x004fca0007f7e0ff */
[----:B------:R1:W-:Y:S01]  /*14990*/  STL [R1+0x2efc], R10 ;  /* 0x002efc0a01007387 */ /* 0x0003e20000100800 */
[C---:B0-----:R-:W-:Y:S01]  /*149a0*/  IMAD.X R11, R59.reuse, 0x1, R8, P6 ;  /* 0x000000013b0b7824 */ /* 0x041fe200030e0608 */
[----:B------:R-:W-:Y:S01]  /*149b0*/  IADD3 R6, P6, PT, R6, R43, RZ ;  /* 0x0000002b06067210 */ /* 0x000fe20007fde0ff */
[----:B-1----:R-:W-:-:S03]  /*149c0*/  IMAD.X R10, R59, 0x1, R2, P5 ;  /* 0x000000013b0a7824 */ /* 0x002fc600028e0602 */
[----:B------:R-:W-:Y:S04]  /*149d0*/  STL [R1+0x2ec8], R11 ;  /* 0x002ec80b01007387 */ /* 0x000fe80000100800 */
[----:B------:R0:W-:Y:S04]  /*149e0*/  STL [R1+0x2f04], R6 ;  /* 0x002f040601007387 */ /* 0x0001e80000100800 */
[----:B0-----:R-:W2:Y:S04]  /*149f0*/  LDL.LU R6, [R1+0x238] ;  /* 0x0002380001067983 */ /* 0x001ea80000300800 */
[----:B------:R4:W-:Y:S01]  /*14a00*/  STL [R1+0x2ed0], R10 ;  /* 0x002ed00a01007387 */ /* 0x0009e20000100800 */
[----:B---3--:R-:W-:-:S05]  /*14a10*/  IADD3 R11, P5, PT, R9, R3, RZ ;  /* 0x00000003090b7210 */ /* 0x008fca0007fbe0ff */
[----:B------:R0:W-:Y:S04]  /*14a20*/  STL [R1+0x2f0c], R11 ;  /* 0x002f0c0b01007387 */ /* 0x0001e80000100800 */
[----:B------:R-:W3:Y:S01]  /*14a30*/  LDL.LU R59, [R1+0x2cc] ;  /* 0x0002cc00013b7983 */ /* 0x000ee20000300800 */
[----:B----4-:R-:W-:Y:S01]  /*14a40*/  IMAD.X R10, R5, 0x1, R8, P2 ;  /* 0x00000001050a7824 */ /* 0x010fe200010e0608 */
[----:B0-----:R-:W-:-:S04]  /*14a50*/  IADD3 R11, P2, PT, R9, R43, RZ ;  /* 0x0000002b090b7210 */ /* 0x001fc80007f5e0ff */
[----:B------:R0:W-:Y:S04]  /*14a60*/  STL [R1+0x2ed8], R10 ;  /* 0x002ed80a01007387 */ /* 0x0001e80000100800 */
[----:B------:R-:W-:Y:S01]  /*14a70*/  STL [R1+0x2f14], R11 ;  /* 0x002f140b01007387 */ /* 0x000fe20000100800 */
[----:B0-----:R-:W-:-:S03]  /*14a80*/  IMAD.X R10, R5, 0x1, R2, P1 ;  /* 0x00000001050a7824 */ /* 0x001fc600008e0602 */
[----:B------:R-:W4:Y:S01]  /*14a90*/  LDL.LU R5, [R1+0x23c] ;  /* 0x00023c0001057983 */ /* 0x000f220000300800 */
[----:B------:R-:W-:-:S03]  /*14aa0*/  IADD3 R9, P1, PT, R60, R3, RZ ;  /* 0x000000033c097210 */ /* 0x000fc60007f3e0ff */
[----:B------:R-:W-:Y:S04]  /*14ab0*/  STL [R1+0x2ee0], R10 ;  /* 0x002ee00a01007387 */ /* 0x000fe80000100800 */
[----:B------:R-:W4:Y:S04]  /*14ac0*/  LDL.LU R34, [R1+0x2d0] ;  /* 0x0002d00001227983 */ /* 0x000f280000300800 */
[----:B------:R0:W-:Y:S02]  /*14ad0*/  STL [R1+0x2f1c], R9 ;  /* 0x002f1c0901007387 */ /* 0x0001e40000100800 */
[----:B0-----:R-:W-:Y:S01]  /*14ae0*/  IMAD.X R9, R4, 0x1, R8, P0 ;  /* 0x0000000104097824 */ /* 0x001fe200000e0608 */
[----:B------:R-:W-:Y:S01]  /*14af0*/  IADD3 R10, P0, PT, R60, R43, RZ ;  /* 0x0000002b3c0a7210 */ /* 0x000fe20007f1e0ff */
[----:B------:R-:W-:-:S03]  /*14b00*/  IMAD.X R4, R4, 0x1, R2, P4 ;  /* 0x0000000104047824 */ /* 0x000fc600020e0602 */
[----:B------:R0:W-:Y:S04]  /*14b10*/  STL [R1+0x2ee8], R9 ;  /* 0x002ee80901007387 */ /* 0x0001e80000100800 */
[----:B------:R-:W-:Y:S04]  /*14b20*/  STL [R1+0x2f24], R10 ;  /* 0x002f240a01007387 */ /* 0x000fe80000100800 */
[----:B------:R-:W4:Y:S01]  /*14b30*/  LDL.LU R60, [R1+0x244] ;  /* 0x00024400013c7983 */ /* 0x000f220000300800 */
[----:B0-----:R-:W-:-:S03]  /*14b40*/  IADD3 R9, P4, PT, R33, R3, RZ ;  /* 0x0000000321097210 */ /* 0x001fc60007f9e0ff */
[----:B------:R0:W-:Y:S04]  /*14b50*/  STL [R1+0x2ef0], R4 ;  /* 0x002ef00401007387 */ /* 0x0001e80000100800 */
[----:B0-----:R-:W4:Y:S01]  /*14b60*/  LDL.LU R4, [R1+0x2d4] ;  /* 0x0002d40001047983 */ /* 0x001f220000300800 */
[----:B------:R-:W-:Y:S01]  /*14b70*/  IMAD.X R11, R61, 0x1, R8, P3 ;  /* 0x000000013d0b7824 */ /* 0x000fe200018e0608 */
[----:B------:R-:W-:Y:S02]  /*14b80*/  IADD3 R10, P3, PT, R33, R43, RZ ;  /* 0x0000002b210a7210 */ /* 0x000fe40007f7e0ff */
[----:B------:R0:W-:Y:S04]  /*14b90*/  STL [R1+0x2f2c], R9 ;  /* 0x002f2c0901007387 */ /* 0x0001e80000100800 */
[----:B0-----:R-:W4:Y:S04]  /*14ba0*/  LDL.LU R9, [R1+0x24c] ;  /* 0x00024c0001097983 */ /* 0x001f280000300800 */
        /* <DEDUP_REMOVED lines=10> */
[----:B------:R-:W-:Y:S04]  /*14c50*/  STL [R1+0x2f08], R11 ;  /* 0x002f080b01007387 */ /* 0x000fe80000100800 */
[----:B------:R-:W4:Y:S04]  /*14c60*/  LDL.LU R33, [R1+0x2dc] ;  /* 0x0002dc0001217983 */ /* 0x000f280000300800 */
[----:B------:R0:W-:Y:S02]  /*14c70*/  STL [R1+0x2f44], R10 ;  /* 0x002f440a01007387 */ /* 0x0001e40000100800 */
[----:B0-----:R-:W-:Y:S01]  /*14c80*/  IMAD.X R10, R7, 0x1, R2, P2 ;  /* 0x00000001070a7824 */ /* 0x001fe200010e0602 */
[----:B------:R-:W-:Y:S01]  /*14c90*/  IADD3 R7, P2, PT, R22, R3, RZ ;  /* 0x0000000316077210 */ /* 0x000fe20007f5e0ff */
[----:B------:R-:W-:-:S03]  /*14ca0*/  IMAD.X R11, R32, 0x1, R8, P1 ;  /* 0x00000001200b7824 */ /* 0x000fc600008e0608 */
[----:B------:R0:W-:Y:S04]  /*14cb0*/  STL [R1+0x2f10], R10 ;  /* 0x002f100a01007387 */ /* 0x0001e80000100800 */
[----:B------:R1:W-:Y:S01]  /*14cc0*/  STL [R1+0x2f4c], R7 ;  /* 0x002f4c0701007387 */ /* 0x0003e20000100800 */
[----:B0-----:R-:W-:-:S03]  /*14cd0*/  IADD3 R10, P1, PT, R22, R43, RZ ;  /* 0x0000002b160a7210 */ /* 0x001fc60007f3e0ff */
[----:B-1----:R-:W4:Y:S04]  /*14ce0*/  LDL.LU R7, [R1+0x258] ;  /* 0x0002580001077983 */ /* 0x002f280000300800 */
[----:B------:R-:W-:Y:S04]  /*14cf0*/  STL [R1+0x2f18], R11 ;  /* 0x002f180b01007387 */ /* 0x000fe80000100800 */
[----:B------:R-:W4:Y:S04]  /*14d00*/  LDL.LU R22, [R1+0x2e0] ;  /* 0x0002e00001167983 */ /* 0x000f280000300800 */
[----:B------:R0:W-:Y:S02]  /*14d10*/  STL [R1+0x2f54], R10 ;  /* 0x002f540a01007387 */ /* 0x0001e40000100800 */
[----:B0-----:R-:W-:-:S02]  /*14d20*/  IMAD.X R10, R32, 0x1, R2, P0 ;  /* 0x00000001200a7824 */ /* 0x001fc400000e0602 */
[----:B------:R-:W4:Y:S04]  /*14d30*/  LDL.LU R32, [R1+0x25c] ;  /* 0x00025c0001207983 */ /* 0x000f280000300800 */
[----:B------:R3:W-:Y:S01]  /*14d40*/  STL [R1+0x2f20], R10 ;  /* 0x002f200a01007387 */ /* 0x0007e20000100800 */
[----:B--2---:R-:W-:-:S05]  /*14d50*/  IADD3 R11, P0, PT, R6, R3, RZ ;  /* 0x00000003060b7210 */ /* 0x004fca0007f1e0ff */
[----:B------:R0:W-:Y:S01]  /*14d60*/  STL [R1+0x2f5c], R11 ;  /* 0x002f5c0b01007387 */ /* 0x0001e20000100800 */
[C---:B---3--:R-:W-:Y:S01]  /*14d70*/  IMAD.X R10, R59.reuse, 0x1, R8, P4 ;  /* 0x000000013b0a7824 */ /* 0x048fe200020e0608 */
[----:B0-----:R-:W-:Y:S02]  /*14d80*/  IADD3 R11, P4, PT, R6, R43, RZ ;  /* 0x0000002b060b7210 */ /* 0x001fe40007f9e0ff */
[----:B------:R-:W2:Y:S04]  /*14d90*/  LDL.LU R6, [R1+0x2e4] ;  /* 0x0002e40001067983 */ /* 0x000ea80000300800 */
[----:B------:R0:W-:Y:S04]  /*14da0*/  STL [R1+0x2f28], R10 ;  /* 0x002f280a01007387 */ /* 0x0001e80000100800 */
[----:B------:R1:W-:Y:S01]  /*14db0*/  STL [R1+0x2f64], R11 ;  /* 0x002f640b01007387 */ /* 0x0003e20000100800 */
[----:B0-----:R-:W-:Y:S01]  /*14dc0*/  IMAD.X R10, R59, 0x1, R2, P3 ;  /* 0x000000013b0a7824 */ /* 0x001fe200018e0602 */
[----:B----4-:R-:W-:-:S04]  /*14dd0*/  IADD3 R12, P3, PT, R5, R3, RZ ;  /* 0x00000003050c7210 */ /* 0x010fc80007f7e0ff */
[----:B------:R0:W-:Y:S04]  /*14de0*/  STL [R1+0x2f30], R10 ;  /* 0x002f300a01007387 */ /* 0x0001e80000100800 */
[----:B------:R-:W-:Y:S01]  /*14df0*/  STL [R1+0x2f6c], R12 ;  /* 0x002f6c0c01007387 */ /* 0x000fe20000100800 */
[----:B-1----:R-:W-:-:S03]  /*14e00*/  IMAD.X R11, R34, 0x1, R8, P6 ;  /* 0x00000001220b7824 */ /* 0x002fc600030e0608 */
[----:B------:R-:W3:Y:S01]  /*14e10*/  LDL.LU R59, [R1+0x264] ;  /* 0x00026400013b7983 */ /* 0x000ee20000300800 */
[----:B0-----:R-:W-:-:S03]  /*14e20*/  IADD3 R10, P6, PT, R5, R43, RZ ;  /* 0x0000002b050a7210 */ /* 0x001fc60007fde0ff */
[----:B------:R0:W-:Y:S04]  /*14e30*/  STL [R1+0x2f38], R11 ;  /* 0x002f380b01007387 */ /* 0x0001e80000100800 */
[----:B------:R-:W4:Y:S01]  /*14e40*/  LDL.LU R5, [R1+0x2e8] ;  /* 0x0002e80001057983 */ /* 0x000f220000300800 */
[----:B0-----:R-:W-:-:S03]  /*14e50*/  IMAD.X R11, R34, 0x1, R2, P5 ;  /* 0x00000001220b7824 */ /* 0x001fc600028e0602 */
[----:B------:R0:W-:Y:S04]  /*14e60*/  STL [R1+0x2f74], R10 ;  /* 0x002f740a01007387 */ /* 0x0001e80000100800 */
[----:B------:R1:W-:Y:S01]  /*14e70*/  STL [R1+0x2f40], R11 ;  /* 0x002f400b01007387 */ /* 0x0003e20000100800 */
[----:B------:R-:W-:-:S05]  /*14e80*/  IADD3 R12, P5, PT, R60, R3, RZ ;  /* 0x000000033c0c7210 */ /* 0x000fca0007fbe0ff */
[----:B------:R-:W-:Y:S01]  /*14e90*/  STL [R1+0x2f7c], R12 ;  /* 0x002f7c0c01007387 */ /* 0x000fe20000100800 */
[----:B0-----:R-:W-:Y:S01]  /*14ea0*/  IMAD.X R10, R4, 0x1, R8, P2 ;  /* 0x00000001040a7824 */ /* 0x001fe200010e0608 */
[----:B-1----:R-:W-:Y:S01]  /*14eb0*/  IADD3 R11, P2, PT, R60, R43, RZ ;  /* 0x0000002b3c0b7210 */ /* 0x002fe20007f5e0ff */
[----:B------:R-:W-:-:S03]  /*14ec0*/  IMAD.X R4, R4, 0x1, R2, P1 ;  /* 0x0000000104047824 */ /* 0x000fc600008e0602 */
[----:B------:R0:W-:Y:S04]  /*14ed0*/  STL [R1+0x2f48], R10 ;  /* 0x002f480a01007387 */ /* 0x0001e80000100800 */
[----:B------:R-:W-:Y:S04]  /*14ee0*/  STL [R1+0x2f84], R11 ;  /* 0x002f840b01007387 */ /* 0x000fe80000100800 */
[----:B------:R-:W4:Y:S01]  /*14ef0*/  LDL.LU R60, [R1+0x268] ;  /* 0x00026800013c7983 */ /* 0x000f220000300800 */
[----:B0-----:R-:W-:-:S03]  /*14f00*/  IADD3 R10, P1, PT, R9, R3, RZ ;  /* 0x00000003090a7210 */ /* 0x001fc60007f3e0ff */
[----:B------:R0:W-:Y:S04]  /*14f10*/  STL [R1+0x2f50], R4 ;  /* 0x002f500401007387 */ /* 0x0001e80000100800 */
[----:B0-----:R-:W4:Y:S04]  /*14f20*/  LDL.LU R4, [R1+0x2ec] ;  /* 0x0002ec0001047983 */ /* 0x001f280000300800 */
[----:B------:R0:W-:Y:S01]  /*14f30*/  STL [R1+0x2f8c], R10 ;  /* 0x002f8c0a01007387 */ /* 0x0001e20000100800 */
[----:B------:R-:W-:-:S05]  /*14f40*/  IMAD.X R11, R61, 0x1, R8, P0 ;  /* 0x000000013d0b7824 */ /* 0x000fca00000e0608 */
[----:B------:R1:W-:Y:S01]  /*14f50*/  STL [R1+0x2f58], R11 ;  /* 0x002f580b01007387 */ /* 0x0003e20000100800 */
[----:B0-----:R-:W-:Y:S01]  /*14f60*/  IADD3 R10, P0, PT, R9, R43, RZ ;  /* 0x0000002b090a7210 */ /* 0x001fe20007f1e0ff */
[----:B------:R-:W-:-:S04]  /*14f70*/  IMAD.X R9, R61, 0x1, R2, P4 ;  /* 0x000000013d097824 */ /* 0x000fc800020e0602 */
[----:B------:R0:W-:Y:S01]  /*14f80*/  STL [R1+0x2f94], R10 ;  /* 0x002f940a01007387 */ /* 0x0001e20000100800 */
[----:B-1----:R-:W-:-:S03]  /*14f90*/  IADD3 R11, P4, PT, R31, R3, RZ ;  /* 0x000000031f0b7210 */ /* 0x002fc60007f9e0ff */
[----:B------:R1:W-:Y:S04]  /*14fa0*/  STL [R1+0x2f60], R9 ;  /* 0x002f600901007387 */ /* 0x0003e80000100800 */
[----:B------:R-:W-:Y:S01]  /*14fb0*/  STL [R1+0x2f9c], R11 ;  /* 0x002f9c0b01007387 */ /* 0x000fe20000100800 */
[----:B0-----:R-:W-:-:S03]  /*14fc0*/  IMAD.X R10, R33, 0x1, R8, P3 ;  /* 0x00000001210a7824 */ /* 0x001fc600018e0608 */
[----:B------:R-:W4:Y:S01]  /*14fd0*/  LDL.LU R61, [R1+0x270] ;  /* 0x00027000013d7983 */ /* 0x000f220000300800 */
[----:B-1----:R-:W-:-:S03]  /*14fe0*/  IADD3 R9, P3, PT, R31, R43, RZ ;  /* 0x0000002b1f097210 */ /* 0x002fc60007f7e0ff */
[----:B------:R0:W-:Y:S04]  /*14ff0*/  STL [R1+0x2f68], R10 ;  /* 0x002f680a01007387 */ /* 0x0001e80000100800 */
[----:B------:R-:W4:Y:S01]  /*15000*/  LDL.LU R31, [R1+0x2f0] ;  /* 0x0002f000011f7983 */ /* 0x000f220000300800 */
[----:B0-----:R-:W-:-:S03]  /*15010*/  IMAD.X R10, R33, 0x1, R2, P6 ;  /* 0x00000001210a7824 */ /* 0x001fc600030e0602 */
[----:B------:R0:W-:Y:S04]  /*15020*/  STL [R1+0x2fa4], R9 ;  /* 0x002fa40901007387 */ /* 0x0001e80000100800 */
[----:B------:R1:W-:Y:S01]  /*15030*/  STL [R1+0x2f70], R10 ;  /* 0x002f700a01007387 */ /* 0x0003e20000100800 */
[C---:B0-----:R-:W-:Y:S01]  /*15040*/  IADD3 R9, P6, PT, R7.reuse, R3, RZ ;  /* 0x0000000307097210 */ /* 0x041fe20007fde0ff */
[----:B------:R-:W-:Y:S01]  /*15050*/  IMAD.X R11, R22, 0x1, R8, P5 ;  /* 0x00000001160b7824 */ /* 0x000fe200028e0608 */
[----:B-1----:R-:W-:-:S03]  /*15060*/  IADD3 R10, P5, PT, R7, R43, RZ ;  /* 0x0000002b070a7210 */ /* 0x002fc60007fbe0ff */
[----:B------:R0:W-:Y:S04]  /*15070*/  STL [R1+0x2fac], R9 ;  /* 0x002fac0901007387 */ /* 0x0001e80000100800 */
[----:B------:R1:W-:Y:S04]  /*15080*/  STL [R1+0x2f78], R11 ;  /* 0x002f780b01007387 */ /* 0x0003e80000100800 */
[----:B------:R-:W-:Y:S01]  /*15090*/  STL [R1+0x2fb4], R10 ;  /* 0x002fb40a01007387 */ /* 0x000fe20000100800 */
[----:B0-----:R-:W-:-:S03]  /*150a0*/  IMAD.X R9, R22, 0x1, R2, P2 ;  /* 0x0000000116097824 */ /* 0x001fc600010e0602 */
[----:B------:R-:W4:Y:S04]  /*150b0*/  LDL.LU R22, [R1+0x278] ;  /* 0x0002780001167983 */ /* 0x000f280000300800 */
[----:B------:R2:W-:Y:S04]  /*150c0*/  STL [R1+0x2f80], R9 ;  /* 0x002f800901007387 */ /* 0x0005e80000100800 */
[----:B-1----:R-:W4:Y:S01]  /*150d0*/  LDL.LU R11, [R1+0x2f4] ;  /* 0x0002f400010b7983 */ /* 0x002f220000300800 */
[----:B------:R-:W-:-:S05]  /*150e0*/  IADD3 R7, P2, PT, R32, R3, RZ ;  /* 0x0000000320077210 */ /* 0x000fca0007f5e0ff */
[----:B------:R0:W-:Y:S01]  /*150f0*/  STL [R1+0x2fbc], R7 ;  /* 0x002fbc0701007387 */ /* 0x0001e20000100800 */
[----:B--2---:R-:W-:Y:S01]  /*15100*/  IMAD.X R9, R6, 0x1, R8, P1 ;  /* 0x0000000106097824 */ /* 0x004fe200008e0608 */
[----:B0-----:R-:W-:Y:S01]  /*15110*/  IADD3 R7, P1, PT, R32, R43, RZ ;  /* 0x0000002b20077210 */ /* 0x001fe20007f3e0ff */
[----:B------:R-:W-:-:S03]  /*15120*/  IMAD.X R6, R6, 0x1, R2, P0 ;  /* 0x0000000106067824 */ /* 0x000fc600000e0602 */
[----:B------:R-:W-:Y:S04]  /*15130*/  STL [R1+0x2f88], R9 ;  /* 0x002f880901007387 */ /* 0x000fe80000100800 */
[----:B------:R-:W2:Y:S04]  /*15140*/  LDL.LU R35, [R1+0x27c] ;  /* 0x00027c0001237983 */ /* 0x000ea80000300800 */
[----:B------:R3:W-:Y:S04]  /*15150*/  STL [R1+0x2fc4], R7 ;  /* 0x002fc40701007387 */ /* 0x0007e80000100800 */
[----:B------:R-:W2:Y:S04]  /*15160*/  LDL.LU R10, [R1+0x2f8] ;  /* 0x0002f800010a7983 */ /* 0x000ea80000300800 */
[----:B------:R4:W-:Y:S04]  /*15170*/  STL [R1+0x2f90], R6 ;  /* 0x002f900601007387 */ /* 0x0009e80000100800 */
[----:B------:R-:W2:Y:S01]  /*15180*/  LDL.LU R34, [R1+0x284] ;  /* 0x0002840001227983 */ /* 0x000ea20000300800 */
[----:B---3--:R-:W-:-:S05]  /*15190*/  IADD3 R7, P0, PT, R59, R3, RZ ;  /* 0x000000033b077210 */ /* 0x008fca0007f1e0ff */
[----:B------:R-:W-:Y:S01]  /*151a0*/  STL [R1+0x2fcc], R7 ;  /* 0x002fcc0701007387 */ /* 0x000fe20000100800 */
[----:B----4-:R-:W-:-:S03]  /*151b0*/  IMAD.X R6, R5, 0x1, R8, P4 ;  /* 0x0000000105067824 */ /* 0x010fc600020e0608 */
[----:B------:R-:W3:Y:S01]  /*151c0*/  LDL.LU R9, [R1+0x2fc] ;  /* 0x0002fc0001097983 */ /* 0x000ee20000300800 */
[----:B------:R-:W-:-:S03]  /*151d0*/  IMAD.X R5, R5, 0x1, R2, P3 ;  /* 0x0000000105057824 */ /* 0x000fc600018e0602 */
[----:B------:R0:W-:Y:S04]  /*151e0*/  STL [R1+0x2f98], R6 ;  /* 0x002f980601007387 */ /* 0x0001e80000100800 */
[----:B------:R-:W4:Y:S01]  /*151f0*/  LDL.LU R33, [R1+0x28c] ;  /* 0x00028c0001217983 */ /* 0x000f220000300800 */
[----:B0-----:R-:W-:-:S05]  /*15200*/  IADD3 R6, P4, PT, R59, R43, RZ ;  /* 0x0000002b3b067210 */ /* 0x001fca0007f9e0ff */
[----:B------:R0:W-:Y:S04]  /*15210*/  STL [R1+0x2fd4], R6 ;  /* 0x002fd40601007387 */ /* 0x0001e80000100800 */
[----:B------:R-:W4:Y:S04]  /*15220*/  LDL.LU R7, [R1+0x300] ;  /* 0x0003000001077983 */ /* 0x000f280000300800 */
[----:B------:R1:W-:Y:S04]  /*15230*/  STL [R1+0x2fa0], R5 ;  /* 0x002fa00501007387 */ /* 0x0003e80000100800 */
[----:B------:R-:W4:Y:S01]  /*15240*/  LDL.LU R32, [R1+0x290] ;  /* 0x0002900001207983 */ /* 0x000f220000300800 */
[----:B0-----:R-:W-:-:S05]  /*15250*/  IADD3 R6, P3, PT, R60, R3, RZ ;  /* 0x000000033c067210 */ /* 0x001fca0007f7e0ff */
[----:B------:R0:W-:Y:S01]  /*15260*/  STL [R1+0x2fdc], R6 ;  /* 0x002fdc0601007387 */ /* 0x0001e20000100800 */
[----:B-1----:R-:W-:-:S03]  /*15270*/  IMAD.X R5, R4, 0x1, R8, P6 ;  /* 0x0000000104057824 */ /* 0x002fc600030e0608 */
[----:B0-----:R-:W4:Y:S01]  /*15280*/  LDL.LU R6, [R1+0x304] ;  /* 0x0003040001067983 */ /* 0x001f220000300800 */
[----:B------:R-:W-:-:S03]  /*15290*/  IMAD.X R4, R4, 0x1, R2, P5 ;  /* 0x0000000104047824 */ /* 0x000fc600028e0602 */
[----:B------:R0:W-:Y:S04]  /*152a0*/  STL [R1+0x2fa8], R5 ;  /* 0x002fa80501007387 */ /* 0x0001e80000100800 */
[----:B------:R-:W4:Y:S01]  /*152b0*/  LDL.LU R59, [R1+0x298] ;  /* 0x00029800013b7983 */ /* 0x000f220000300800 */
[----:B0-----:R-:W-:-:S05]  /*152c0*/  IADD3 R5, P6, PT, R60, R43, RZ ;  /* 0x0000002b3c057210 */ /* 0x001fca0007fde0ff */
[----:B------:R0:W-:Y:S04]  /*152d0*/  STL [R1+0x2fe4], R5 ;  /* 0x002fe40501007387 */ /* 0x0001e80000100800 */
[----:B0-----:R-:W4:Y:S04]  /*152e0*/  LDL.LU R5, [R1+0x308] ;  /* 0x0003080001057983 */ /* 0x001f280000300800 */
[----:B------:R0:W-:Y:S04]  /*152f0*/  STL [R1+0x2fb0], R4 ;  /* 0x002fb00401007387 */ /* 0x0001e80000100800 */
[----:B------:R-:W4:Y:S01]  /*15300*/  LDL.LU R60, [R1+0x29c] ;  /* 0x00029c00013c7983 */ /* 0x000f220000300800 */
[----:B0-----:R-:W-:Y:S01]  /*15310*/  IADD3 R4, P5, PT, R61, R3, RZ ;  /* 0x000000033d047210 */ /* 0x001fe20007fbe0ff */
[----:B------:R-:W-:Y:S01]  /*15320*/  IMAD.X R12, R31, 0x1, R8, P2 ;  /* 0x000000011f0c7824 */ /* 0x000fe200010e0608 */
[----:B------:R-:W-:-:S03]  /*15330*/  IADD3 R13, P2, PT, R61, R43, RZ ;  /* 0x0000002b3d0d7210 */ /* 0x000fc60007f5e0ff */
[----:B------:R0:W-:Y:S04]  /*15340*/  STL [R1+0x2fec], R4 ;  /* 0x002fec0401007387 */ /* 0x0001e80000100800 */
[----:B0-----:R-:W4:Y:S04]  /*15350*/  LDL.LU R4, [R1+0x30c] ;  /* 0x00030c0001047983 */ /* 0x001f280000300800 */
[----:B------:R0:W-:Y:S04]  /*15360*/  STL [R1+0x2fb8], R12 ;  /* 0x002fb80c01007387 */ /* 0x0001e80000100800 */
[----:B------:R-:W4:Y:S04]  /*15370*/  LDL.LU R61, [R1+0x2a4] ;  /* 0x0002a400013d7983 */ /* 0x000f280000300800 */
[----:B------:R1:W-:Y:S01]  /*15380*/  STL [R1+0x2ff4], R13 ;  /* 0x002ff40d01007387 */ /* 0x0003e20000100800 */
[----:B0-----:R-:W-:-:S03]  /*15390*/  IMAD.X R12, R31, 0x1, R2, P1 ;  /* 0x000000011f0c7824 */ /* 0x001fc600008e0602 */
[----:B------:R-:W4:Y:S04]  /*153a0*/  LDL.LU R31, [R1+0x310] ;  /* 0x00031000011f7983 */ /* 0x000f280000300800 */
[----:B------:R0:W-:Y:S01]  /*153b0*/  STL [R1+0x2fc0], R12 ;  /* 0x002fc00c01007387 */ /* 0x0001e20000100800 */
[----:B------:R-:W-:-:S05]  /*153c0*/  IADD3 R14, P1, PT, R22, R3, RZ ;  /* 0x00000003160e7210 */ /* 0x000fca0007f3e0ff */
[----:B------:R-:W-:Y:S01]  /*153d0*/  STL [R1+0x2ffc], R14 ;  /* 0x002ffc0e01007387 */ /* 0x000fe20000100800 */
[C---:B-1----:R-:W-:Y:S01]  /*153e0*/  IMAD.X R13, R11.reuse, 0x1, R8, P0 ;  /* 0x000000010b0d7824 */ /* 0x042fe200000e0608 */
[----:B0-----:R-:W-:Y:S02]  /*153f0*/  IADD3 R12, P0, PT, R22, R43, RZ ;  /* 0x0000002b160c7210 */ /* 0x001fe40007f1e0ff */
[----:B------:R-:W4:Y:S01]  /*15400*/  LDL.LU R22, [R1+0x314] ;  /* 0x0003140001167983 */ /* 0x000f220000300800 */
[----:B------:R-:W-:-:S03]  /*15410*/  IMAD.X R11, R11, 0x1, R2, P4 ;  /* 0x000000010b0b7824 */ /* 0x000fc600020e0602 */
[----:B------:R2:W-:Y:S04]  /*15420*/  STL [R1+0x2fc8], R13 ;  /* 0x002fc80d01007387 */ /* 0x0005e80000100800 */
[----:B------:R0:W-:Y:S04]  /*15430*/  STL [R1+0x3004], R12 ;  /* 0x0030040c01007387 */ /* 0x0001e80000100800 */
[----:B------:R1:W-:Y:S01]  /*15440*/  STL [R1+0x2fd0], R11 ;  /* 0x002fd00b01007387 */ /* 0x0003e20000100800 */
[----:B------:R-:W-:Y:S02]  /*15450*/  SHF.R.S32.HI R0, RZ, 0x1f, R0 ;  /* 0x0000001fff007819 */ /* 0x000fe40000011400 */
[C---:B--2---:R-:W-:Y:S01]  /*15460*/  IADD3 R13, P4, PT, R35.reuse, R3, RZ ;  /* 0x00000003230d7210 */ /* 0x044fe20007f9e0ff */
[C---:B0-----:R-:W-:Y:S01]  /*15470*/  IMAD.X R12, R10.reuse, 0x1, R8, P3 ;  /* 0x000000010a0c7824 */ /* 0x041fe200018e0608 */
[----:B-1----:R-:W-:Y:S01]  /*15480*/  IADD3 R11, P3, PT, R35, R43, RZ ;  /* 0x0000002b230b7210 */ /* 0x002fe20007f7e0ff */
[----:B------:R-:W-:-:S02]  /*15490*/  IMAD.X R10, R10, 0x1, R2, P6 ;  /* 0x000000010a0a7824 */ /* 0x000fc400030e0602 */
[----:B------:R-:W-:Y:S04]  /*154a0*/  STL [R1+0x300c], R13 ;  /* 0x00300c0d01007387 */ /* 0x000fe80000100800 */
[----:B------:R0:W-:Y:S04]  /*154b0*/  STL [R1+0x2fd8], R12 ;  /* 0x002fd80c01007387 */ /* 0x0001e80000100800 */
[----:B------:R3:W-:Y:S04]  /*154c0*/  STL [R1+0x3014], R11 ;  /* 0x0030140b01007387 */ /* 0x0007e80000100800 */
[----:B------:R1:W-:Y:S01]  /*154d0*/  STL [R1+0x2fe0], R10 ;  /* 0x002fe00a01007387 */ /* 0x0003e20000100800 */
[C---:B0-----:R-:W-:Y:S01]  /*154e0*/  IADD3 R12, P6, PT, R34.reuse, R3, RZ ;  /* 0x00000003220c7210 */ /* 0x041fe20007fde0ff */
[C---:B---3--:R-:W-:Y:S01]  /*154f0*/  IMAD.X R11, R9.reuse, 0x1, R8, P5 ;  /* 0x00000001090b7824 */ /* 0x048fe200028e0608 */
[----:B-1----:R-:W-:Y:S01]  /*15500*/  IADD3 R10, P5, PT, R34, R43, RZ ;  /* 0x0000002b220a7210 */ /* 0x002fe20007fbe0ff */
[----:B------:R-:W-:-:S02]  /*15510*/  IMAD.X R9, R9, 0x1, R2, P2 ;  /* 0x0000000109097824 */ /* 0x000fc400010e0602 */
[----:B------:R-:W-:Y:S04]  /*15520*/  STL [R1+0x301c], R12 ;  /* 0x00301c0c01007387 */ /* 0x000fe80000100800 */
[----:B------:R4:W-:Y:S04]  /*15530*/  STL [R1+0x2fe8], R11 ;  /* 0x002fe80b01007387 */ /* 0x0009e80000100800 */
[----:B------:R0:W-:Y:S04]  /*15540*/  STL [R1+0x3024], R10 ;  /* 0x0030240a01007387 */ /* 0x0001e80000100800 */
[----:B------:R1:W-:Y:S01]  /*15550*/  STL [R1+0x2ff0], R9 ;  /* 0x002ff00901007387 */ /* 0x0003e20000100800 */
[----:B----4-:R-:W-:Y:S01]  /*15560*/  IADD3 R11, P2, PT, R33, R3, RZ ;  /* 0x00000003210b7210 */ /* 0x010fe20007f5e0ff */
[----:B0-----:R-:W-:-:S02]  /*15570*/  IMAD.X R10, R7, 0x1, R8, P1 ;  /* 0x00000001070a7824 */ /* 0x001fc400008e0608 */
[----:B------:R-:W-:Y:S01]  /*15580*/  IMAD.X R7, R7, 0x1, R2, P0 ;  /* 0x0000000107077824 */ /* 0x000fe200000e0602 */
[----:B-1----:R-:W-:Y:S01]  /*15590*/  IADD3 R9, P1, PT, R33, R43, RZ ;  /* 0x0000002b21097210 */ /* 0x002fe20007f3e0ff */
[----:B------:R-:W-:Y:S04]  /*155a0*/  STL [R1+0x302c], R11 ;  /* 0x00302c0b01007387 */ /* 0x000fe80000100800 */
[----:B------:R0:W-:Y:S04]  /*155b0*/  STL [R1+0x2ff8], R10 ;  /* 0x002ff80a01007387 */ /* 0x0001e80000100800 */
[----:B------:R1:W-:Y:S04]  /*155c0*/  STL [R1+0x3034], R9 ;  /* 0x0030340901007387 */ /* 0x0003e80000100800 */
[----:B------:R2:W-:Y:S01]  /*155d0*/  STL [R1+0x3000], R7 ;  /* 0x0030000701007387 */ /* 0x0005e20000100800 */
[----:B0-----:R-:W-:-:S05]  /*155e0*/  IADD3 R10, P0, PT, R32, R3, RZ ;  /* 0x00000003200a7210 */ /* 0x001fca0007f1e0ff */
[----:B------:R-:W-:Y:S01]  /*155f0*/  STL [R1+0x3038], R10 ;  /* 0x0030380a01007387 */ /* 0x000fe20000100800 */
[----:B-1----:R-:W-:Y:S01]  /*15600*/  IMAD.X R9, R6, 0x1, R8, P4 ;  /* 0x0000000106097824 */ /* 0x002fe200020e0608 */
[----:B--2---:R-:W-:Y:S01]  /*15610*/  IADD3 R7, P4, PT, R32, R43, RZ ;  /* 0x0000002b20077210 */ /* 0x004fe20007f9e0ff */
[----:B------:R-:W-:-:S03]  /*15620*/  IMAD.X R6, R6, 0x1, R2, P3 ;  /* 0x0000000106067824 */ /* 0x000fc600018e0602 */
        /* <DEDUP_REMOVED lines=15> */
[----:B------:R-:W-:Y:S01]  /*15720*/  IMAD.X R4, R4, 0x1, R2, P1 ;  /* 0x0000000104047824 */ /* 0x000fe200008e0602 */
[----:B------:R-:W-:Y:S01]  /*15730*/  USHF.R.S32.HI UR23, URZ, 0x1f, UR70 ;  /* 0x0000001fff177899 */ /* 0x000fe20008011446 */
[----:B------:R-:W0:Y:S01]  /*15740*/  LDC R60, c[0x0][0x3ac] ;  /* 0x0000eb00ff3c7b82 */ /* 0x000e220000000800 */
[----:B------:R-:W-:Y:S01]  /*15750*/  STL [R1+0x3028], R6 ;  /* 0x0030280601007387 */ /* 0x000fe20000100800 */
[----:B------:R-:W-:-:S03]  /*15760*/  IADD3 R3, P1, PT, R61, R3, RZ ;  /* 0x000000033d037210 */ /* 0x000fc60007f3e0ff */
[----:B------:R1:W-:Y:S04]  /*15770*/  STL [R1+0x304c], R5 ;  /* 0x00304c0501007387 */ /* 0x0003e80000100800 */
[----:B------:R2:W-:Y:S01]  /*15780*/  STL [R1+0x3030], R4 ;  /* 0x0030300401007387 */ /* 0x0005e20000100800 */
[----:B-1----:R-:W-:-:S03]  /*15790*/  IMAD.X R5, R31, 0x1, R8, P0 ;  /* 0x000000011f057824 */ /* 0x002fc600000e0608 */
[----:B------:R-:W-:Y:S01]  /*157a0*/  STL [R1+0x2c08], R3 ;  /* 0x002c080301007387 */ /* 0x000fe20000100800 */
[----:B--2---:R-:W-:-:S03]  /*157b0*/  IADD3 R4, P0, PT, R61, R43, RZ ;  /* 0x0000002b3d047210 */ /* 0x004fc60007f1e0ff */
[----:B------:R1:W-:Y:S04]  /*157c0*/  STL [R1+0x2c04], R5 ;  /* 0x002c040501007387 */ /* 0x0003e80000100800 */
[----:B------:R2:W-:Y:S01]  /*157d0*/  STL [R1+0x2c00], R4 ;  /* 0x002c000401007387 */ /* 0x0005e20000100800 */
[----:B-1----:R-:W-:Y:S02]  /*157e0*/  IMAD.X R5, R31, 0x1, R2, P4 ;  /* 0x000000011f057824 */ /* 0x002fe400020e0602 */
[----:B--2---:R-:W-:-:S03]  /*157f0*/  IMAD.X R4, R22, 0x1, R8, P3 ;  /* 0x0000000116047824 */ /* 0x004fc600018e0608 */
[----:B------:R1:W-:Y:S01]  /*15800*/  STL [R1+0x2bec], R5 ;  /* 0x002bec0501007387 */ /* 0x0003e20000100800 */
[--C-:B------:R-:W-:Y:S01]  /*15810*/  IMAD.X R6, R22, 0x1, R2.reuse, P6 ;  /* 0x0000000116067824 */ /* 0x100fe200030e0602 */
[----:B------:R-:W-:Y:S02]  /*15820*/  SHF.R.S32.HI R3, RZ, 0x1f, R61 ;  /* 0x0000001fff037819 */ /* 0x000fe4000001143d */
[----:B------:R2:W-:Y:S04]  /*15830*/  STL [R1+0x2bf0], R4 ;  /* 0x002bf00401007387 */ /* 0x0005e80000100800 */
[----:B------:R-:W-:Y:S01]  /*15840*/  STL [R1+0x2bf4], R6 ;  /* 0x002bf40601007387 */ /* 0x000fe20000100800 */
[C---:B-1----:R-:W-:Y:S02]  /*15850*/  IMAD.X R5, R0.reuse, 0x1, R2, P2 ;  /* 0x0000000100057824 */ /* 0x042fe400010e0602 */
[----:B--2---:R-:W-:-:S02]  /*15860*/  IMAD.X R4, R0, 0x1, R8, P5 ;  /* 0x0000000100047824 */ /* 0x004fc400028e0608 */
[----:B------:R-:W2:Y:S01]  /*15870*/  LDL.LU R0, [R1+0x3784] ;  /* 0x0037840001007983 */ /* 0x000ea20000300800 */
[----:B------:R-:W-:-:S03]  /*15880*/  IMAD.X R2, R3, 0x1, R2, P0 ;  /* 0x0000000103027824 */ /* 0x000fc600000e0602 */
[----:B------:R1:W-:Y:S04]  /*15890*/  STL [R1+0x2bf8], R4 ;  /* 0x002bf80401007387 */ /* 0x0003e80000100800 */
[----:B------:R3:W-:Y:S01]  /*158a0*/  STL [R1+0x2bfc], R5 ;  /* 0x002bfc0501007387 */ /* 0x0007e20000100800 */
[----:B-1----:R-:W-:-:S05]  /*158b0*/  IMAD.X R4, R3, 0x1, R8, P1 ;  /* 0x0000000103047824 */ /* 0x002fca00008e0608 */
[----:B------:R1:W-:Y:S04]  /*158c0*/  STL [R1+0x2be8], R4 ;  /* 0x002be80401007387 */ /* 0x0003e80000100800 */
[----:B------:R4:W-:Y:S04]  /*158d0*/  STL [R1+0x1c24], R2 ;  /* 0x001c240201007387 */ /* 0x0009e80000100800 */
[----:B------:R-:W-:Y:S04]  /*158e0*/  STL [R1+0x1b20], RZ ;  /* 0x001b20ff01007387 */ /* 0x000fe80000100800 */
[----:B------:R-:W-:Y:S04]  /*158f0*/  STL [R1], RZ ;  /* 0x000000ff01007387 */ /* 0x000fe80000100800 */
        /* <DEDUP_REMOVED lines=947> */
[----:B------:R-:W-:Y:S01]  /*19430*/  STL [R1+0x1680], RZ ;  /* 0x001680ff01007387 */ /* 0x000fe20000100800 */
[----:B------:R-:W0:Y:S03]  /*19440*/  S2R R31, SR_TID.X ;  /* 0x00000000001f7919 */ /* 0x000e260000002100 */
[----:B------:R-:W-:Y:S04]  /*19450*/  STL [R1+0x1684], RZ ;  /* 0x001684ff01007387 */ /* 0x000fe80000100800 */
[----:B------:R-:W-:Y:S04]  /*19460*/  STL [R1+0x1688], RZ ;  /* 0x001688ff01007387 */ /* 0x000fe80000100800 */
[----:B------:R-:W-:Y:S04]  /*19470*/  STL [R1+0x168c], RZ ;  /* 0x00168cff01007387 */ /* 0x000fe80000100800 */
[----:B------:R-:W-:Y:S04]  /*19480*/  STL [R1+0x1600], RZ ;  /* 0x001600ff01007387 */ /* 0x000fe80000100800 */
[----:B------:R-:W-:Y:S04]  /*19490*/  STL [R1+0x1604], RZ ;  /* 0x001604ff01007387 */ /* 0x000fe80000100800 */
[----:B------:R-:W-:Y:S04]  /*194a0*/  STL [R1+0x1608], RZ ;  /* 0x001608ff01007387 */ /* 0x000fe80000100800 */
[----:B------:R-:W-:Y:S04]  /*194b0*/  STL [R1+0x160c], RZ ;  /* 0x00160cff01007387 */ /* 0x000fe80000100800 */
[----:B------:R-:W2:Y:S04]  /*194c0*/  LDL R36, [R1+0x18f0] ;  /* 0x0018f00001247983 */ /* 0x000ea80000100800 */
        /* <DEDUP_REMOVED lines=9> */
[----:B0-----:R-:W-:-:S03]  /*19560*/  LOP3.LUT R31, R31, 0x1f, RZ, 0xc0, !PT ;  /* 0x0000001f1f1f7812 */ /* 0x001fc600078ec0ff */
[----:B------:R-:W4:Y:S04]  /*19570*/  LDL R59, [R1+0x18dc] ;  /* 0x0018dc00013b7983 */ /* 0x000f280000100800 */
[----:B---3--:R-:W3:Y:S04]  /*19580*/  LDL R5, [R1+0x18d4] ;  /* 0x0018d40001057983 */ /* 0x008ee80000100800 */
[----:B-1----:R-:W3:Y:S01]  /*19590*/  LDL R4, [R1+0x18cc] ;  /* 0x0018cc0001047983 */ /* 0x002ee20000100800 */
[----:B------:R-:W-:-:S03]  /*195a0*/  LOP3.LUT R39, R31, 0x10, RZ, 0x3c, !PT ;  /* 0x000000101f277812 */ /* 0x000fc600078e3cff */
[----:B------:R-:W3:Y:S04]  /*195b0*/  LDL R61, [R1+0x18c4] ;  /* 0x0018c400013d7983 */ /* 0x000ee80000100800 */
[----:B------:R-:W3:Y:S04]  /*195c0*/  LDL R22, [R1+0x18bc] ;  /* 0x0018bc0001167983 */ /* 0x000ee80000100800 */
[----:B------:R-:W3:Y:S04]  /*195d0*/  LDL R31, [R1+0x18b4] ;  /* 0x0018b400011f7983 */ /* 0x000ee80000100800 */
        /* <DEDUP_REMOVED lines=8> */
[----:B------:R-:W-:Y:S01]  /*19660*/  UIMAD UR67, UR5, 0x3b, URZ ;  /* 0x0000003b054378a4 */ /* 0x000fe2000f8e02ff */
[----:B--2---:R-:W-:-:S02]  /*19670*/  IADD3 R8, P6, PT, R36, UR70, RZ ;  /* 0x0000004624087c10 */ /* 0x004fc4000ffde0ff */
[----:B----4-:R-:W-:-:S03]  /*19680*/  IADD3 R2, P5, PT, R11, UR70, RZ ;  /* 0x000000460b027c10 */ /* 0x010fc6000ffbe0ff */
[----:B------:R0:W-:Y:S01]  /*19690*/  STL [R1+0x1c2c], R8 ;  /* 0x001c2c0801007387 */ /* 0x0001e20000100800 */
[----:B------:R-:W-:-:S03]  /*196a0*/  IADD3 R3, P4, PT, R35, UR70, RZ ;  /* 0x0000004623037c10 */ /* 0x000fc6000ff9e0ff */
[----:B------:R1:W-:Y:S01]  /*196b0*/  STL [R1+0x1c34], R2 ;  /* 0x001c340201007387 */ /* 0x0003e20000100800 */
[----:B0-----:R-:W-:-:S03]  /*196c0*/  IADD3 R8, P3, PT, R10, UR70, RZ ;  /* 0x000000460a087c10 */ /* 0x001fc6000ff7e0ff */
[----:B------:R0:W-:Y:S01]  /*196d0*/  STL [R1+0x1c3c], R3 ;  /* 0x001c3c0301007387 */ /* 0x0001e20000100800 */
[----:B-1----:R-:W-:-:S03]  /*196e0*/  IADD3 R2, P2, PT, R34, UR70, RZ ;  /* 0x0000004622027c10 */ /* 0x002fc6000ff5e0ff */
[----:B------:R1:W-:Y:S04]  /*196f0*/  STL [R1+0x1c44], R8 ;  /* 0x001c440801007387 */ /* 0x0003e80000100800 */
[----:B------:R2:W-:Y:S01]  /*19700*/  STL [R1+0x1c4c], R2 ;  /* 0x001c4c0201007387 */ /* 0x0005e20000100800 */
[----:B0-----:R-:W-:Y:S02]  /*19710*/  IADD3 R3, P1, PT, R9, UR70, RZ ;  /* 0x0000004609037c10 */ /* 0x001fe4000ff3e0ff */
[----:B-1----:R-:W-:-:S03]  /*19720*/  IADD3 R8, P0, PT, R33, UR70, RZ ;  /* 0x0000004621087c10 */ /* 0x002fc6000ff1e0ff */
[----:B------:R0:W-:Y:S01]  /*19730*/  STL [R1+0x1c54], R3 ;  /* 0x001c540301007387 */ /* 0x0001e20000100800 */
[----:B--2---:R-:W-:-:S03]  /*19740*/  IADD3.X R2, PT, PT, R7, UR23, RZ, P6, !PT ;  /* 0x0000001707027c10 */ /* 0x004fc6000b7fe4ff */
[----:B------:R1:W-:Y:S04]  /*19750*/  STL [R1+0x1c5c], R8 ;  /* 0x001c5c0801007387 */ /* 0x0003e80000100800 */
[----:B------:R2:W-:Y:S01]  /*19760*/  STL [R1+0x1c28], R2 ;  /* 0x001c280201007387 */ /* 0x0005e20000100800 */
[----:B0-----:R-:W-:Y:S02]  /*19770*/  IADD3 R3, P6, PT, R32, UR70, RZ ;  /* 0x0000004620037c10 */ /* 0x001fe4000ffde0ff */
[----:B-1----:R-:W-:Y:S02]  /*19780*/  IADD3.X R8, PT, PT, R59, UR23, RZ, P4, !PT ;  /* 0x000000173b087c10 */ /* 0x002fe4000a7fe4ff */
[----:B--2---:R-:W-:Y:S01]  /*19790*/  IADD3.X R2, PT, PT, R6, UR23, RZ, P5, !PT ;  /* 0x0000001706027c10 */ /* 0x004fe2000affe4ff */
[----:B------:R3:W-:Y:S04]  /*197a0*/  STL [R1+0x1c64], R3 ;  /* 0x001c640301007387 */ /* 0x0007e80000100800 */
[----:B------:R0:W-:Y:S01]  /*197b0*/  STL [R1+0x1c30], R2 ;  /* 0x001c300201007387 */ /* 0x0001e20000100800 */
[----:B---3--:R-:W-:-:S03]  /*197c0*/  IADD3.X R3, PT, PT, R5, UR23, RZ, P3, !PT ;  /* 0x0000001705037c10 */ /* 0x008fc60009ffe4ff */
[----:B------:R1:W-:Y:S01]  /*197d0*/  STL [R1+0x1c38], R8 ;  /* 0x001c380801007387 */ /* 0x0003e20000100800 */
[----:B0-----:R-:W-:-:S03]  /*197e0*/  IADD3.X R2, PT, PT, R4, UR23, RZ, P2, !PT ;  /* 0x0000001704027c10 */ /* 0x001fc600097fe4ff */
[----:B------:R0:W-:Y:S04]  /*197f0*/  STL [R1+0x1c40], R3 ;  /* 0x001c400301007387 */ /* 0x0001e80000100800 */
[----:B------:R2:W-:Y:S01]  /*19800*/  STL [R1+0x1c48], R2 ;  /* 0x001c480201007387 */ /* 0x0005e20000100800 */
[----:B-1----:R-:W-:Y:S02]  /*19810*/  IADD3.X R8, PT, PT, R61, UR23, RZ, P1, !PT ;  /* 0x000000173d087c10 */ /* 0x002fe40008ffe4ff */
[----:B0-----:R-:W-:-:S03]  /*19820*/  IADD3.X R3, PT, PT, R22, UR23, RZ, P0, !PT ;  /* 0x0000001716037c10 */ /* 0x001fc600087fe4ff */
[----:B------:R0:W-:Y:S01]  /*19830*/  STL [R1+0x1c50], R8 ;  /* 0x001c500801007387 */ /* 0x0001e20000100800 */
[----:B--2---:R-:W-:-:S03]  /*19840*/  IADD3.X R2, PT, PT, R31, UR23, RZ, P6, !PT ;  /* 0x000000171f027c10 */ /* 0x004fc6000b7fe4ff */
[----:B------:R1:W-:Y:S04]  /*19850*/  STL [R1+0x1c58], R3 ;  /* 0x001c580301007387 */ /* 0x0003e80000100800 */
[----:B------:R2:W-:Y:S01]  /*19860*/  STL [R1+0x1c60], R2 ;  /* 0x001c600201007387 */ /* 0x0005e20000100800 */
[----:B0-----:R-:W-:Y:S01]  /*19870*/  IADD3 R8, P6, PT, R36, UR72, RZ ;  /* 0x0000004824087c10 */ /* 0x001fe2000ffde0ff */
[----:B------:R-:W-:Y:S02]  /*19880*/  USHF.R.S32.HI UR23, URZ, 0x1f, UR72 ;  /* 0x0000001fff177899 */ /* 0x000fe40008011448 */
[----:B-1----:R-:W-:Y:S02]  /*19890*/  IADD3 R3, P4, PT, R35, UR72, RZ ;  /* 0x0000004823037c10 */ /* 0x002fe4000ff9e0ff */
[----:B--2---:R-:W-:Y:S01]  /*198a0*/  IADD3 R2, P5, PT, R11, UR72, RZ ;  /* 0x000000480b027c10 */ /* 0x004fe2000ffbe0ff */
[----:B------:R0:W-:Y:S04]  /*198b0*/  STL [R1+0x1c6c], R8 ;  /* 0x001c6c0801007387 */ /* 0x0001e80000100800 */
        /* <DEDUP_REMOVED lines=17> */
[----:B0-----:R-:W-:-:S03]  /*199d0*/  IADD3.X R3, PT, PT, R5, UR23, RZ, P3, !PT ;  /* 0x0000001705037c10 */ /* 0x001fc60009ffe4ff */
[----:B------:R0:W-:Y:S01]  /*199e0*/  STL [R1+0x1c78], R8 ;  /* 0x001c780801007387 */ /* 0x0001e20000100800 */
[----:B-1----:R-:W-:-:S03]  /*199f0*/  IADD3.X R2, PT, PT, R4, UR23, RZ, P2, !PT ;  /* 0x0000001704027c10 */ /* 0x002fc600097fe4ff */
[----:B------:R1:W-:Y:S04]  /*19a00*/  STL [R1+0x1c80], R3 ;  /* 0x001c800301007387 */ /* 0x0003e80000100800 */
[----:B------:R2:W-:Y:S01]  /*19a10*/  STL [R1+0x1c88], R2 ;  /* 0x001c880201007387 */ /* 0x0005e20000100800 */
[----:B0-----:R-:W-:Y:S02]  /*19a20*/  IADD3.X R8, PT, PT, R61, UR23, RZ, P1, !PT ;  /* 0x000000173d087c10 */ /* 0x001fe40008ffe4ff */
[----:B-1----:R-:W-:-:S03]  /*19a30*/  IADD3.X R3, PT, PT, R22, UR23, RZ, P0, !PT ;  /* 0x0000001716037c10 */ /* 0x002fc600087fe4ff */
        /* <DEDUP_REMOVED lines=37> */
[----:B0-----:R-:W-:Y:S02]  /*19c90*/  IADD3 R8, P6, PT, R36, UR22, RZ ;  /* 0x0000001624087c10 */ /* 0x001fe4000ffde0ff */
[----:B-1----:R-:W-:-:S03]  /*19ca0*/  IADD3 R3, P5, PT, R11, UR22, RZ ;  /* 0x000000160b037c10 */ /* 0x002fc6000ffbe0ff */
[----:B------:R0:W-:Y:S01]  /*19cb0*/  STL [R1+0x1cec], R8 ;  /* 0x001cec0801007387 */ /* 0x0001e20000100800 */
[----:B--2---:R-:W-:-:S03]  /*19cc0*/  IADD3 R2, P4, PT, R35, UR22, RZ ;  /* 0x0000001623027c10 */ /* 0x004fc6000ff9e0ff */
[----:B------:R1:W-:Y:S01]  /*19cd0*/  STL [R1+0x1cf4], R3 ;  /* 0x001cf40301007387 */ /* 0x0003e20000100800 */
[----:B------:R-:W-:-:S03]  /*19ce0*/  USHF.R.S32.HI UR23, URZ, 0x1f, UR22 ;  /* 0x0000001fff177899 */ /* 0x000fc60008011416 */
[----:B------:R2:W-:Y:S01]  /*19cf0*/  STL [R1+0x1cfc], R2 ;  /* 0x001cfc0201007387 */ /* 0x0005e20000100800 */
[----:B0-----:R-:W-:Y:S02]  /*19d00*/  IADD3 R8, P3, PT, R10, UR22, RZ ;  /* 0x000000160a087c10 */ /* 0x001fe4000ff7e0ff */
[----:B-1----:R-:W-:-:S03]  /*19d10*/  IADD3 R3, P2, PT, R34, UR22, RZ ;  /* 0x0000001622037c10 */ /* 0x002fc6000ff5e0ff */
[----:B------:R0:W-:Y:S01]  /*19d20*/  STL [R1+0x1d04], R8 ;  /* 0x001d040801007387 */ /* 0x0001e20000100800 */
[----:B--2---:R-:W-:-:S03]  /*19d30*/  IADD3 R2, P1, PT, R9, UR22, RZ ;  /* 0x0000001609027c10 */ /* 0x004fc6000ff3e0ff */
[----:B------:R1:W-:Y:S04]  /*19d40*/  STL [R1+0x1d0c], R3 ;  /* 0x001d0c0301007387 */ /* 0x0003e80000100800 */
[----:B------:R2:W-:Y:S01]  /*19d50*/  STL [R1+0x1d14], R2 ;  /* 0x001d140201007387 */ /* 0x0005e20000100800 */
[----:B0-----:R-:W-:Y:S02]  /*19d60*/  IADD3 R8, P0, PT, R33, UR22, RZ ;  /* 0x0000001621087c10 */ /* 0x001fe4000ff1e0ff */
[----:B-1----:R-:W-:-:S03]  /*19d70*/  IADD3.X R3, PT, PT, R7, UR23, RZ, P6, !PT ;  /* 0x0000001707037c10 */ /* 0x002fc6000b7fe4ff */
[----:B------:R-:W-:Y:S01]  /*19d80*/  STL [R1+0x1d1c], R8 ;  /* 0x001d1c0801007387 */ /* 0x000fe20000100800 */
[----:B--2---:R-:W-:-:S03]  /*19d90*/  IADD3 R2, P6, PT, R32, UR22, RZ ;  /* 0x0000001620027c10 */ /* 0x004fc6000ffde0ff */
[----:B------:R-:W-:Y:S04]  /*19da0*/  STL [R1+0x1ce8], R3 ;  /* 0x001ce80301007387 */ /* 0x000fe80000100800 */
[----:B------:R0:W-:Y:S04]  /*19db0*/  STL [R1+0x1d24], R2 ;  /* 0x001d240201007387 */ /* 0x0001e80000100800 */
        /* <DEDUP_REMOVED lines=40> */
[----:B0-----:R-:W-:-:S03]  /*1a040*/  IADD3.X R2, PT, PT, R6, UR23, RZ, P5, !PT ;  /* 0x0000001706027c10 */ /* 0x001fc6000affe4ff */
[----:B------:R-:W-:Y:S04]  /*1a050*/  STL [R1+0xcc0], RZ ;  /* 0x000cc0ff01007387 */ /* 0x000fe80000100800 */
[----:B------:R-:W-:Y:S04]  /*1a060*/  STL [R1+0xcc4], RZ ;  /* 0x000cc4ff01007387 */ /* 0x000fe80000100800 */
[----:B------:R-:W-:Y:S04]  /*1a070*/  STL [R1+0xcc8], RZ ;  /* 0x000cc8ff01007387 */ /* 0x000fe80000100800 */
[----:B------:R-:W-:Y:S01]  /*1a080*/  STL [R1+0xccc], RZ ;  /* 0x000cccff01007387 */ /* 0x000fe20000100800 */
[----:B------:R-:W-:-:S03]  /*1a090*/  IADD3.X R8, PT, PT, R59, UR23, RZ, P4, !PT ;  /* 0x000000173b087c10 */ /* 0x000fc6000a7fe4ff */
[----:B------:R-:W-:Y:S01]  /*1a0a0*/  STL [R1+0x1750], RZ ;  /* 0x001750ff01007387 */ /* 0x000fe20000100800 */
[----:B------:R-:W-:-:S03]  /*1a0b0*/  IADD3.X R3, PT, PT, R5, UR23, RZ, P3, !PT ;  /* 0x0000001705037c10 */ /* 0x000fc60009ffe4ff */
[----:B------:R-:W-:Y:S04]  /*1a0c0*/  STL [R1+0x1754], RZ ;  /* 0x001754ff01007387 */ /* 0x000fe80000100800 */
[----:B------:R-:W-:Y:S04]  /*1a0d0*/  STL [R1+0x1758], RZ ;  /* 0x001758ff01007387 */ /* 0x000fe80000100800 */
[----:B------:R-:W-:Y:S04]  /*1a0e0*/  STL [R1+0x175c], RZ ;  /* 0x00175cff01007387 */ /* 0x000fe80000100800 */
[----:B------:R0:W-:Y:S04]  /*1a0f0*/  STL [R1+0x1cf0], R2 ;  /* 0x001cf00201007387 */ /* 0x0001e80000100800 */
[----:B------:R1:W-:Y:S01]  /*1a100*/  STL [R1+0x1cf8], R8 ;  /* 0x001cf80801007387 */ /* 0x0003e20000100800 */
[----:B0-----:R-:W-:-:S03]  /*1a110*/  IADD3.X R2, PT, PT, R4, UR23, RZ, P2, !PT ;  /* 0x0000001704027c10 */ /* 0x001fc600097fe4ff */
[----:B------:R0:W-:Y:S01]  /*1a120*/  STL [R1+0x1d00], R3 ;  /* 0x001d000301007387 */ /* 0x0001e20000100800 */
[----:B-1----:R-:W-:-:S03]  /*1a130*/  IADD3.X R8, PT, PT, R61, UR23, RZ, P1, !PT ;  /* 0x000000173d087c10 */ /* 0x002fc60008ffe4ff */
[----:B------:R1:W-:Y:S01]  /*1a140*/  STL [R1+0x1d08], R2 ;  /* 0x001d080201007387 */ /* 0x0003e20000100800 */
[----:B0-----:R-:W-:-:S03]  /*1a150*/  IADD3.X R3, PT, PT, R22, UR23, RZ, P0, !PT ;  /* 0x0000001716037c10 */ /* 0x001fc600087fe4ff */
[----:B------:R0:W-:Y:S01]  /*1a160*/  STL [R1+0x1d10], R8 ;  /* 0x001d100801007387 */ /* 0x0001e20000100800 */
[----:B-1----:R-:W-:-:S03]  /*1a170*/  IADD3.X R2, PT, PT, R31, UR23, RZ, P6, !PT ;  /* 0x000000171f027c10 */ /* 0x002fc6000b7fe4ff */
        /* <DEDUP_REMOVED lines=102> */
[----:B------:R-:W-:Y:S01]  /*1a7e0*/  ULEA.HI UR20, UR20, UR41, URZ, 0x6 ;  /* 0x0000002914147291 */ /* 0x000fe2000f8f30ff */
[----:B-1----:R-:W-:Y:S02]  /*1a7f0*/  IADD3 R3, P4, PT, R35, UR77, RZ ;  /* 0x0000004d23037c10 */ /* 0x002fe4000ff9e0ff */
[----:B--2---:R-:W-:Y:S01]  /*1a800*/  IADD3 R2, P5, PT, R11, UR77, RZ ;  /* 0x0000004d0b027c10 */ /* 0x004fe2000ffbe0ff */
[----:B------:R0:W-:Y:S01]  /*1a810*/  STL [R1+0x1dec], R8 ;  /* 0x001dec0801007387 */ /* 0x0001e20000100800 */
[----:B------:R-:W-:-:S03]  /*1a820*/  USHF.R.S32.HI UR41, URZ, 0x1f, UR77 ;  /* 0x0000001fff297899 */ /* 0x000fc6000801144d */
        /* <DEDUP_REMOVED lines=185> */
[----:B------:R1:W-:Y:S01]  /*1b3c0*/  STL [R1+0x1f40], R3 ;  /* 0x001f400301007387 */ /* 0x0003e20000100800 */
[----:B------:R-:W-:-:S03]  /*1b3d0*/  UIMAD UR70, UR5, 0x32, URZ ;  /* 0x00000032054678a4 */ /* 0x000fc6000f8e02ff */
        /* <DEDUP_REMOVED lines=97> */
[----:B------:R-:W-:Y:S01]  /*1b9f0*/  USHF.L.U32 UR22, UR5, 0x6, URZ ;  /* 0x0000000605167899 */ /* 0x000fe200080006ff */
[----:B0-----:R-:W-:-:S02]  /*1ba00*/  IADD3.X R3, PT, PT, R5, UR73, RZ, P3, !PT ;  /* 0x0000004905037c10 */ /* 0x001fc40009ffe4ff */
        /* <DEDUP_REMOVED lines=491> */
[----:B-1----:R-:W-:-:S03]  /*1d8c0*/  IADD3.X R8, PT, PT, R59, UR71, RZ, P4, !PT ;  /* 0x000000473b087c10 */ /* 0x002fc6000a7fe4ff */
[----:B------:R0:W-:Y:S01]  /*1d8d0*/  STL [R1+0x23e4], R3 ;  /* 0x0023e40301007387 */ /* 0x0001e20000100800 */
[----:B--2---:R-:W-:-:S05]  /*1d8e0*/  IADD3.X R2, PT, PT, R6, UR71, RZ, P5, !PT ;  /* 0x0000004706027c10 */ /* 0x004fca000affe4ff */
        /* <DEDUP_REMOVED lines=8> */
[----:B------:R1:W-:Y:S01]  /*1d970*/  STL [R1+0x23d0], R8 ;  /* 0x0023d00801007387 */ /* 0x0003e20000100800 */
[----:B0-----:R-:W-:-:S03]  /*1d980*/  IADD3.X R2, PT, PT, R31, UR71, RZ, P6, !PT ;  /* 0x000000471f027c10 */ /* 0x001fc6000b7fe4ff */
[----:B------:R0:W-:Y:S04]  /*1d990*/  STL [R1+0x23d8], R3 ;  /* 0x0023d80301007387 */ /* 0x0001e80000100800 */
[----:B------:R2:W-:Y:S01]  /*1d9a0*/  STL [R1+0x23e0], R2 ;  /* 0x0023e00201007387 */ /* 0x0005e20000100800 */
[----:B-1----:R-:W-:Y:S02]  /*1d9b0*/  IADD3 R8, P6, PT, R36, UR55, RZ ;  /* 0x0000003724087c10 */ /* 0x002fe4000ffde0ff */
[----:B0-----:R-:W-:-:S03]  /*1d9c0*/  IADD3 R3, P5, PT, R11, UR55, RZ ;  /* 0x000000370b037c10 */ /* 0x001fc6000ffbe0ff */
        /* <DEDUP_REMOVED lines=13> */
[----:B------:R0:W-:Y:S01]  /*1daa0*/  STL [R1+0x241c], R8 ;  /* 0x00241c0801007387 */ /* 0x0001e20000100800 */
[----:B--2---:R-:W-:-:S03]  /*1dab0*/  IADD3 R2, P6, PT, R32, UR55, RZ ;  /* 0x0000003720027c10 */ /* 0x004fc6000ffde0ff */
[----:B------:R1:W-:Y:S04]  /*1dac0*/  STL [R1+0x23e8], R3 ;  /* 0x0023e80301007387 */ /* 0x0003e80000100800 */
[----:B------:R2:W-:Y:S01]  /*1dad0*/  STL [R1+0x2424], R2 ;  /* 0x0024240201007387 */ /* 0x0005e20000100800 */
[----:B0-----:R-:W-:Y:S02]  /*1dae0*/  IADD3.X R8, PT, PT, R59, UR53, RZ, P4, !PT ;  /* 0x000000353b087c10 */ /* 0x001fe4000a7fe4ff */
[----:B-1----:R-:W-:Y:S02]  /*1daf0*/  IADD3.X R3, PT, PT, R6, UR53, RZ, P5, !PT ;  /* 0x0000003506037c10 */ /* 0x002fe4000affe4ff */
[----:B--2---:R-:W-:-:S03]  /*1db00*/  IADD3.X R2, PT, PT, R5, UR53, RZ, P3, !PT ;  /* 0x0000003505027c10 */ /* 0x004fc60009ffe4ff */
[----:B------:R0:W-:Y:S04]  /*1db10*/  STL [R1+0x23f0], R3 ;  /* 0x0023f00301007387 */ /* 0x0001e80000100800 */
        /* <DEDUP_REMOVED lines=8> */
[----:B0-----:R-:W-:Y:S02]  /*1dba0*/  IADD3.X R3, PT, PT, R31, UR53, RZ, P6, !PT ;  /* 0x000000351f037c10 */ /* 0x001fe4000b7fe4ff */
[----:B-1----:R-:W-:Y:S02]  /*1dbb0*/  IADD3 R8, P6, PT, R11, UR57, RZ ;  /* 0x000000390b087c10 */ /* 0x002fe4000ffde0ff */
[----:B--2---:R-:W-:Y:S01]  /*1dbc0*/  IADD3 R2, P0, PT, R36, UR57, RZ ;  /* 0x0000003924027c10 */ /* 0x004fe2000ff1e0ff */
[----:B------:R0:W-:Y:S04]  /*1dbd0*/  STL [R1+0x2420], R3 ;  /* 0x0024200301007387 */ /* 0x0001e80000100800 */
[----:B------:R1:W-:Y:S01]  /*1dbe0*/  STL [R1+0x242c], R2 ;  /* 0x00242c0201007387 */ /* 0x0003e20000100800 */
[----:B0-----:R-:W-:-:S03]  /*1dbf0*/  IADD3 R3, P5, PT, R35, UR57, RZ ;  /* 0x0000003923037c10 */ /* 0x001fc6000ffbe0ff */
[----:B------:R0:W-:Y:S01]  /*1dc00*/  STL [R1+0x2434], R8 ;  /* 0x0024340801007387 */ /* 0x0001e20000100800 */
[----:B-1----:R-:W-:-:S03]  /*1dc10*/  IADD3 R2, P4, PT, R10, UR57, RZ ;  /* 0x000000390a027c10 */ /* 0x002fc6000ff9e0ff */
[----:B------:R1:W-:Y:S01]  /*1dc20*/  STL [R1+0x243c], R3 ;  /* 0x00243c0301007387 */ /* 0x0003e20000100800 */
[----:B------:R-:W-:-:S03]  /*1dc30*/  USHF.R.S32.HI UR76, URZ, 0x1f, UR57 ;  /* 0x0000001fff4c7899 */ /* 0x000fc60008011439 */
[----:B------:R2:W-:Y:S01]  /*1dc40*/  STL [R1+0x2444], R2 ;  /* 0x0024440201007387 */ /* 0x0005e20000100800 */
[----:B0-----:R-:W-:Y:S02]  /*1dc50*/  IADD3 R8, P3, PT, R34, UR57, RZ ;  /* 0x0000003922087c10 */ /* 0x001fe4000ff7e0ff */
[----:B-1----:R-:W-:-:S03]  /*1dc60*/  IADD3 R3, P2, PT, R9, UR57, RZ ;  /* 0x0000003909037c10 */ /* 0x002fc6000ff5e0ff */
[----:B------:R-:W-:Y:S01]  /*1dc70*/  STL [R1+0x244c], R8 ;  /* 0x00244c0801007387 */ /* 0x000fe20000100800 */
[----:B--2---:R-:W-:-:S03]  /*1dc80*/  IADD3 R2, P1, PT, R33, UR57, RZ ;  /* 0x0000003921027c10 */ /* 0x004fc6000ff3e0ff */
[----:B------:R0:W-:Y:S04]  /*1dc90*/  STL [R1+0x2454], R3 ;  /* 0x0024540301007387 */ /* 0x0001e80000100800 */
[----:B------:R1:W-:Y:S01]  /*1dca0*/  STL [R1+0x245c], R2 ;  /* 0x00245c0201007387 */ /* 0x0003e20000100800 */
[----:B0-----:R-:W-:Y:S02]  /*1dcb0*/  IADD3.X R3, PT, PT, R7, UR76, RZ, P0, !PT ;  /* 0x0000004c07037c10 */ /* 0x001fe400087fe4ff */
[----:B-1----:R-:W-:-:S03]  /*1dcc0*/  IADD3 R2, P0, PT, R32, UR57, RZ ;  /* 0x0000003920027c10 */ /* 0x002fc6000ff1e0ff */
[----:B------:R-:W-:Y:S04]  /*1dcd0*/  STL [R1+0x2428], R3 ;  /* 0x0024280301007387 */ /* 0x000fe80000100800 */
[----:B------:R0:W-:Y:S01]  /*1dce0*/  STL [R1+0x2464], R2 ;  /* 0x0024640201007387 */ /* 0x0001e20000100800 */
[----:B------:R-:W-:Y:S02]  /*1dcf0*/  CS2R R40, SRZ ;  /* 0x0000000000287805 */ /* 0x000fe4000001ff00 */
[----:B------:R-:W-:Y:S02]  /*1dd00*/  CS2R R42, SRZ ;  /* 0x00000000002a7805 */ /* 0x000fe4000001ff00 */
[----:B------:R-:W-:Y:S02]  /*1dd10*/  CS2R R44, SRZ ;  /* 0x00000000002c7805 */ /* 0x000fe4000001ff00 */
[----:B------:R-:W-:-:S02]  /*1dd20*/  CS2R R46, SRZ ;  /* 0x00000000002e7805 */ /* 0x000fc4000001ff00 */
[----:B------:R-:W-:Y:S02]  /*1dd30*/  CS2R R52, SRZ ;  /* 0x0000000000347805 */ /* 0x000fe4000001ff00 */
[----:B------:R-:W-:Y:S01]  /*1dd40*/  CS2R R54, SRZ ;  /* 0x0000000000367805 */ /* 0x000fe2000001ff00 */
[----:B------:R-:W-:Y:S01]  /*1dd50*/  IMAD.SHL.U32 R60, R60, 0x40, RZ ;  /* 0x000000403c3c7824 */ /* 0x000fe200078e00ff */
[----:B------:R-:W-:Y:S02]  /*1dd60*/  USHF.R.S32.HI UR40, URZ, 0x1f, UR40 ;  /* 0x0000001fff287899 */ /* 0x000fe40008011428 */
[----:B------:R-:W-:Y:S02]  /*1dd70*/  USHF.R.S32.HI UR56, URZ, 0x1f, UR58 ;  /* 0x0000001fff387899 */ /* 0x000fe4000801143a */
[----:B------:R-:W-:Y:S02]  /*1dd80*/  USHF.R.S32.HI UR23, URZ, 0x1f, UR6 ;  /* 0x0000001fff177899 */ /* 0x000fe40008011406 */
[----:B------:R-:W-:-:S02]  /*1dd90*/  USHF.R.S32.HI UR42, URZ, 0x1f, UR7 ;  /* 0x0000001fff2a7899 */ /* 0x000fc40008011407 */
[----:B------:R-:W-:Y:S02]  /*1dda0*/  USHF.R.S32.HI UR66, URZ, 0x1f, UR8 ;  /* 0x0000001fff427899 */ /* 0x000fe40008011408 */
[----:B------:R-:W-:Y:S02]  /*1ddb0*/  USHF.R.S32.HI UR43, URZ, 0x1f, UR9 ;  /* 0x0000001fff2b7899 */ /* 0x000fe40008011409 */
        /* <DEDUP_REMOVED lines=24> */
[----:B------:R-:W-:Y:S01]  /*1df40*/  USHF.R.S32.HI UR57, URZ, 0x1f, UR22 ;  /* 0x0000001fff397899 */ /* 0x000fe20008011416 */
[----:B0-----:R-:W-:Y:S01]  /*1df50*/  LOP3.LUT R2, R0, 0x20, RZ, 0x3c, !PT ;  /* 0x0000002000027812 */ /* 0x001fe200078e3cff */
[----:B------:R-:W-:Y:S01]  /*1df60*/  USHF.R.S32.HI UR20, URZ, 0x6, UR20 ;  /* 0x00000006ff147899 */ /* 0x000fe20008011414 */
[----:B------:R-:W-:Y:S02]  /*1df70*/  IADD3.X R2, PT, PT, R6, UR76, RZ, P6, !PT ;  /* 0x0000004c06027c10 */ /* 0x000fe4000b7fe4ff */
[C---:B------:R-:W-:Y:S02]  /*1df80*/  LOP3.LUT R8, R0.reuse, 0x40, RZ, 0x3c, !PT ;  /* 0x0000004000087812 */ /* 0x040fe400078e3cff */
[----:B------:R-:W-:Y:S01]  /*1df90*/  LOP3.LUT R3, R0, 0x60, RZ, 0x3c, !PT ;  /* 0x0000006000037812 */ /* 0x000fe200078e3cff */
[----:B------:R0:W-:Y:S01]  /*1dfa0*/  STL [R1+0x2430], R2 ;  /* 0x0024300201007387 */ /* 0x0001e20000100800 */
[----:B------:R-:W-:-:S02]  /*1dfb0*/  IADD3 R8, P6, PT, R36, UR58, RZ ;  /* 0x0000003a24087c10 */ /* 0x000fc4000ffde0ff */
[----:B------:R-:W-:Y:S02]  /*1dfc0*/  IADD3.X R3, PT, PT, R59, UR76, RZ, P5, !PT ;  /* 0x0000004c3b037c10 */ /* 0x000fe4000affe4ff */
[----:B------:R-:W-:Y:S01]  /*1dfd0*/  SHF.R.S32.HI R38, RZ, 0x1f, R60 ;  /* 0x0000001fff267819 */ /* 0x000fe2000001143c */
[----:B------:R1:W-:Y:S01]  /*1dfe0*/  STL [R1+0x246c], R8 ;  /* 0x00246c0801007387 */ /* 0x0003e20000100800 */
[----:B0-----:R-:W-:-:S03]  /*1dff0*/  IADD3 R2, P5, PT, R11, UR58, RZ ;  /* 0x0000003a0b027c10 */ /* 0x001fc6000ffbe0ff */
[----:B------:R0:W-:Y:S04]  /*1e000*/  STL [R1+0x2438], R3 ;  /* 0x0024380301007387 */ /* 0x0001e80000100800 */
[----:B------:R2:W-:Y:S01]  /*1e010*/  STL [R1+0x2474], R2 ;  /* 0x0024740201007387 */ /* 0x0005e20000100800 */
[----:B-1----:R-:W-:Y:S02]  /*1e020*/  IADD3.X R8, PT, PT, R5, UR76, RZ, P4, !PT ;  /* 0x0000004c05087c10 */ /* 0x002fe4000a7fe4ff */
[----:B0-----:R-:W-:-:S03]  /*1e030*/  IADD3 R3, P4, PT, R35, UR58, RZ ;  /* 0x0000003a23037c10 */ /* 0x001fc6000ff9e0ff */
[----:B------:R0:W-:Y:S01]  /*1e040*/  STL [R1+0x2440], R8 ;  /* 0x0024400801007387 */ /* 0x0001e20000100800 */
[----:B--2---:R-:W-:-:S03]  /*1e050*/  IADD3.X R2, PT, PT, R4, UR76, RZ, P3, !PT ;  /* 0x0000004c04027c10 */ /* 0x004fc60009ffe4ff */
        /* <DEDUP_REMOVED lines=918> */
[----:B------:R1:W-:Y:S01]  /*219c0*/  STL [R1+0x2b70], R3 ;  /* 0x002b700301007387 */ /* 0x0003e20000100800 */
[----:B------:R-:W-:-:S03]  /*219d0*/  IADD3.X R7, PT, PT, R7, UR40, RZ, P5, !PT ;  /* 0x0000002807077c10 */ /* 0x000fc6000affe4ff */
        /* <DEDUP_REMOVED lines=21> */
[----:B------:R-:W-:Y:S01]  /*21b30*/  STL [R1+0x2bd4], R8 ;  /* 0x002bd40801007387 */ /* 0x000fe20000100800 */
[----:B--2---:R-:W-:-:S03]  /*21b40*/  IADD3 R2, P6, PT, R33, UR65, RZ ;  /* 0x0000004121027c10 */ /* 0x004fc6000ffde0ff */
[----:B------:R0:W-:Y:S04]  /*21b50*/  STL [R1+0x2ba0], R3 ;  /* 0x002ba00301007387 */ /* 0x0001e80000100800 */
[----:B------:R1:W-:Y:S04]  /*21b60*/  STL [R1+0x2bdc], R2 ;  /* 0x002bdc0201007387 */ /* 0x0003e80000100800 */
[----:B------:R-:W-:Y:S01]  /*21b70*/  STL [R1+0x2ba8], R7 ;  /* 0x002ba80701007387 */ /* 0x000fe20000100800 */
[----:B0-----:R-:W-:Y:S02]  /*21b80*/  IADD3 R3, P5, PT, R32, UR21, RZ ;  /* 0x0000001520037c10 */ /* 0x001fe4000ffbe0ff */
[----:B-1----:R-:W-:-:S03]  /*21b90*/  IADD3.X R2, PT, PT, R6, UR40, RZ, P4, !PT ;  /* 0x0000002806027c10 */ /* 0x002fc6000a7fe4ff */
[----:B------:R0:W-:Y:S01]  /*21ba0*/  STL [R1+0x2be4], R3 ;  /* 0x002be40301007387 */ /* 0x0001e20000100800 */
[----:B------:R-:W-:-:S03]  /*21bb0*/  IADD3.X R6, PT, PT, R59, UR40, RZ, P3, !PT ;  /* 0x000000283b067c10 */ /* 0x000fc60009ffe4ff */
[----:B------:R1:W-:Y:S04]  /*21bc0*/  STL [R1+0x2bb0], R2 ;  /* 0x002bb00201007387 */ /* 0x0003e80000100800 */
[----:B------:R-:W-:Y:S01]  /*21bd0*/  STL [R1+0x2bb8], R6 ;  /* 0x002bb80601007387 */ /* 0x000fe20000100800 */
[----:B0-----:R-:W-:Y:S02]  /*21be0*/  IADD3.X R3, PT, PT, R5, UR40, RZ, P2, !PT ;  /* 0x0000002805037c10 */ /* 0x001fe400097fe4ff */
[----:B-1----:R-:W-:-:S03]  /*21bf0*/  IADD3.X R2, PT, PT, R4, UR40, RZ, P1, !PT ;  /* 0x0000002804027c10 */ /* 0x002fc60008ffe4ff */
[----:B------:R0:W-:Y:S01]  /*21c00*/  STL [R1+0x2bc0], R3 ;  /* 0x002bc00301007387 */ /* 0x0001e20000100800 */
[----:B------:R-:W-:-:S03]  /*21c10*/  IADD3.X R4, PT, PT, R61, UR40, RZ, P0, !PT ;  /* 0x000000283d047c10 */ /* 0x000fc600087fe4ff */
[----:B------:R1:W-:Y:S04]  /*21c20*/  STL [R1+0x2bc8], R2 ;  /* 0x002bc80201007387 */ /* 0x0003e80000100800 */
[----:B------:R2:W-:Y:S01]  /*21c30*/  STL [R1+0x2bd0], R4 ;  /* 0x002bd00401007387 */ /* 0x0005e20000100800 */
[----:B0-----:R-:W-:Y:S02]  /*21c40*/  IADD3.X R3, PT, PT, R22, UR40, RZ, P6, !PT ;  /* 0x0000002816037c10 */ /* 0x001fe4000b7fe4ff */
[----:B-1----:R-:W-:-:S05]  /*21c50*/  IADD3.X R2, PT, PT, R31, UR40, RZ, P5, !PT ;  /* 0x000000281f027c10 */ /* 0x002fca000affe4ff */
[----:B------:R2:W-:Y:S04]  /*21c60*/  STL [R1+0x2be0], R2 ;  /* 0x002be00201007387 */ /* 0x0005e80000100800 */
[----:B------:R2:W-:Y:S02]  /*21c70*/  STL [R1+0x2bd8], R3 ;  /* 0x002bd80301007387 */ /* 0x0005e40000100800 */
.L_x_1:
[----:B------:R-:W3:Y:S01]  /*21c80*/  LDL R5, [R1+0x18b4] ;  /* 0x0018b40001057983 */ /* 0x000ee20000100800 */
[----:B--2---:R-:W0:Y:S03]  /*21c90*/  LDC R2, c[0x0][0x3a0] ;  /* 0x0000e800ff027b82 */ /* 0x004e260000000800 */
[----:B-1-3--:R1:W-:Y:S04]  /*21ca0*/  STL [R1+0x42f8], R5 ;  /* 0x0042f80501007387 */ /* 0x00a3e80000100800 */
[----:B------:R-:W2:Y:S04]  /*21cb0*/  LDL R4, [R1+0x18b8] ;  /* 0x0018b80001047983 */ /* 0x000ea80000100800 */
[----:B-1----:R-:W0:Y:S04]  /*21cc0*/  LDL R5, [R1+0x1b20] ;  /* 0x001b200001057983 */ /* 0x002e280000100800 */
        /* <DEDUP_REMOVED lines=398> */
[----:B------:R1:W-:Y:S04]  /*235b0*/  STL [R1+0x42f4], R61 ;  /* 0x0042f43d01007387 */ /* 0x0003e80000100800 */
        /* <DEDUP_REMOVED lines=227> */
[----:B-----5:R-:W-:Y:S04]  /*243f0*/  STL [R1+0x383c], R0 ;  /* 0x00383c0001007387 */ /* 0x020fe80000100800 */
        /* <DEDUP_REMOVED lines=27> */
[----:B------:R-:W-:Y:S01]  /*245b0*/  STL [R1+0x3b70], R42 ;  /* 0x003b702a01007387 */ /* 0x000fe20000100800 */
[----:B0-----:R-:W-:-:S03]  /*245c0*/  IMAD R2, R5, -0x40, R2 ;  /* 0xffffffc005027824 */ /* 0x001fc600078e0202 */
[----:B------:R-:W-:Y:S04]  /*245d0*/  STL [R1+0x3788], R41 ;  /* 0x0037882901007387 */ /* 0x000fe80000100800 */
[----:B------:R-:W-:Y:S04]  /*245e0*/  STL [R1+0x3b74], R41 ;  /* 0x003b742901007387 */ /* 0x000fe80000100800 */
[----:B------:R-:W-:Y:S04]  /*245f0*/  STL [R1+0x3784], R40 ;  /* 0x0037842801007387 */ /* 0x000fe80000100800 */
[----:B------:R-:W-:Y:S04]  /*24600*/  STL [R1+0x3b78], R40 ;  /* 0x003b782801007387 */ /* 0x000fe80000100800 */
[----:B------:R-:W2:Y:S01]  /*24610*/  LDL.LU R5, [R1+0x42f8] ;  /* 0x0042f80001057983 */ /* 0x000ea20000300800 */
[----:B------:R-:W-:-:S02]  /*24620*/  ISETP.GT.AND P0, PT, R2, RZ, PT ;  /* 0x000000ff0200720c */ /* 0x000fc40003f04270 */
[----:B-1----:R-:W-:-:S11]  /*24630*/  PRMT R61, RZ, 0x7610, R61 ;  /* 0x00007610ff3d7816 */ /* 0x002fd6000000003d */
[----:B--2---:R-:W2:Y:S04]  /*24640*/  @P0 LDG.E.U8 R61, desc[UR38][R4.64] ;  /* 0x00000026043d0981 */ /* 0x004ea8000c1e1100 */
[----:B--2---:R0:W-:Y:S04]  /*24650*/  STL [R1+0x880], R61 ;  /* 0x0008803d01007387 */ /* 0x0041e80000100800 */
[----:B0-----:R-:W2:Y:S04]  /*24660*/  LDL.LU R61, [R1+0x42f4] ;  /* 0x0042f400013d7983 */ /* 0x001ea80000300800 */
[----:B------:R-:W3:Y:S04]  /*24670*/  LDL R4, [R1+0x18bc] ;  /* 0x0018bc0001047983 */ /* 0x000ee80000100800 */
[----:B------:R-:W3:Y:S01]  /*24680*/  LDL R5, [R1+0x18c0] ;  /* 0x0018c00001057983 */ /* 0x000ee20000100800 */
[----:B------:R-:W-:-:S02]  /*24690*/  PRMT R3, RZ, 0x7610, R3 ;  /* 0x00007610ff037816 */ /* 0x000fc40000000003 */
[----:B---3--:R-:W-:-:S04]  /*246a0*/  @P0 LOP3.LUT R5, R5, R4, RZ, 0x3c, !PT ;  /* 0x0000000405050212 */ /* 0x008fc800078e3cff */
[----:B------:R-:W-:-:S04]  /*246b0*/  @P0 LOP3.LUT R4, R5, R4, RZ, 0x3c, !PT ;  /* 0x0000000405040212 */ /* 0x000fc800078e3cff */
[----:B------:R-:W-:-:S05]  /*246c0*/  @P0 LOP3.LUT R5, R5, R4, RZ, 0x3c, !PT ;  /* 0x0000000405050212 */ /* 0x000fca00078e3cff */
[----:B------:R-:W3:Y:S04]  /*246d0*/  @P0 LDG.E.U8 R3, desc[UR38][R4.64] ;  /* 0x0000002604030981 */ /* 0x000ee8000c1e1100 */
[----:B---3--:R0:W-:Y:S04]  /*246e0*/  STL [R1+0x87c], R3 ;  /* 0x00087c0301007387 */ /* 0x0081e80000100800 */
[----:B0-----:R-:W3:Y:S04]  /*246f0*/  LDL.LU R3, [R1+0x42f0] ;  /* 0x0042f00001037983 */ /* 0x001ee80000300800 */
[----:B------:R-:W4:Y:S04]  /*24700*/  LDL R4, [R1+0x18c4] ;  /* 0x0018c40001047983 */ /* 0x000f280000100800 */
[----:B------:R-:W4:Y:S01]  /*24710*/  LDL R5, [R1+0x18c8] ;  /* 0x0018c80001057983 */ /* 0x000f220000100800 */
[----:B------:R-:W-:-:S02]  /*24720*/  PRMT R39, RZ, 0x7610, R39 ;  /* 0x00007610ff277816 */ /* 0x000fc40000000027 */
[----:B----4-:R-:W-:-:S04]  /*24730*/  @P0 LOP3.LUT R5, R5, R4, RZ, 0x3c, !PT ;  /* 0x0000000405050212 */ /* 0x010fc800078e3cff */
[----:B------:R-:W-:-:S04]  /*24740*/  @P0 LOP3.LUT R4, R5, R4, RZ, 0x3c, !PT ;  /* 0x0000000405040212 */ /* 0x000fc800078e3cff */
[----:B------:R-:W-:-:S05]  /*24750*/  @P0 LOP3.LUT R5, R5, R4, RZ, 0x3c, !PT ;  /* 0x0000000405050212 */ /* 0x000fca00078e3cff */
[----:B------:R-:W4:Y:S04]  /*24760*/  @P0 LDG.E.U8 R39, desc[UR38][R4.64] ;  /* 0x0000002604270981 */ /* 0x000f28000c1e1100 */
[----:B----4-:R0:W-:Y:S04]  /*24770*/  STL [R1+0x878], R39 ;  /* 0x0008782701007387 */ /* 0x0101e80000100800 */
[----:B0-----:R-:W4:Y:S04]  /*24780*/  LDL.LU R39, [R1+0x42ec] ;  /* 0x0042ec0001277983 */ /* 0x001f280000300800 */
[----:B------:R-:W2:Y:S04]  /*24790*/  LDL R4, [R1+0x18cc] ;  /* 0x0018cc0001047983 */ /* 0x000ea80000100800 */
[----:B------:R-:W2:Y:S01]  /*247a0*/  LDL R5, [R1+0x18d0] ;  /* 0x0018d00001057983 */ /* 0x000ea20000100800 */
[----:B---3--:R-:W-:-:S02]  /*247b0*/  PRMT R3, RZ, 0x7610, R3 ;  /* 0x00007610ff037816 */ /* 0x008fc40000000003 */
[----:B--2---:R-:W-:-:S04]  /*247c0*/  @P0 LOP3.LUT R5, R5, R4, RZ, 0x3c, !PT ;  /* 0x0000000405050212 */ /* 0x004fc800078e3cff */
[----:B------:R-:W-:-:S04]  /*247d0*/  @P0 LOP3.LUT R4, R5, R4, RZ, 0x3c, !PT ;  /* 0x0000000405040212 */ /* 0x000fc800078e3cff */
[----:B------:R-:W-:-:S05]  /*247e0*/  @P0 LOP3.LUT R5, R5, R4, RZ, 0x3c, !PT ;  /* 0x0000000405050212 */ /* 0x000fca00078e3cff */
[----:B------:R-:W2:Y:S04]  /*247f0*/  @P0 LDG.E.U8 R3, desc[UR38][R4.64] ;  /* 0x0000002604030981 */ /* 0x000ea8000c1e1100 */
[----:B--2---:R0:W-:Y:S04]  /*24800*/  STL [R1+0x874], R3 ;  /* 0x0008740301007387 */ /* 0x0041e80000100800 */
[----:B0-----:R-:W2:Y:S04]  /*24810*/  LDL.LU R3, [R1+0x42e8] ;  /* 0x0042e80001037983 */ /* 0x001ea80000300800 */
[----:B------:R-:W3:Y:S04]  /*24820*/  LDL R4, [R1+0x18d4] ;  /* 0x0018d40001047983 */ /* 0x000ee80000100800 */
[----:B------:R-:W3:Y:S01]  /*24830*/  LDL R5, [R1+0x18d8] ;  /* 0x0018d80001057983 */ /* 0x000ee20000100800 */
[----:B----4-:R-:W-:-:S02]  /*24840*/  PRMT R39, RZ, 0x7610, R39 ;  /* 0x00007610ff277816 */ /* 0x010fc40000000027 */
        /* <DEDUP_REMOVED lines=8> */
[----:B--2---:R-:W-:-:S02]  /*248d0*/  PRMT R3, RZ, 0x7610, R3 ;  /* 0x00007610ff037816 */ /* 0x004fc40000000003 */
[----:B----4-:R-:W-:-:S04]  /*248e0*/  @P0 LOP3.LUT R5, R5, R4, RZ, 0x3c, !PT ;  /* 0x0000000405050212 */ /* 0x010fc800078e3cff */
[----:B------:R-:W-:-:S04]  /*248f0*/  @P0 LOP3.LUT R4, R5, R4, RZ, 0x3c, !PT ;  /* 0x0000000405040212 */ /* 0x000fc800078e3cff */
[----:B------:R-:W-:-:S05]  /*24900*/  @P0 LOP3.LUT R5, R5, R4, RZ, 0x3c, !PT ;  /* 0x0000000405050212 */ /* 0x000fca00078e3cff */
[----:B------:R-:W2:Y:S04]  /*24910*/  @P0 LDG.E.U8 R3, desc[UR38][R4.64] ;  /* 0x0000002604030981 */ /* 0x000ea8000c1e1100 */
[----:B--2---:R0:W-:Y:S04]  /*24920*/  STL [R1+0x86c], R3 ;  /* 0x00086c0301007387 */ /* 0x0041e80000100800 */
[----:B0-----:R-:W2:Y:S04]  /*24930*/  LDL.LU R3, [R1+0x42e0] ;  /* 0x0042e00001037983 */ /* 0x001ea80000300800 */
[----:B------:R-:W4:Y:S04]  /*24940*/  LDL R4, [R1+0x18e4] ;  /* 0x0018e40001047983 */ /* 0x000f280000100800 */
[----:B------:R-:W4:Y:S01]  /*24950*/  LDL R5, [R1+0x18e8] ;  /* 0x0018e80001057983 */ /* 0x000f220000100800 */
[----:B---3--:R-:W-:-:S02]  /*24960*/  PRMT R39, RZ, 0x7610, R39 ;  /* 0x00007610ff277816 */ /* 0x008fc40000000027 */
[----:B----4-:R-:W-:-:S04]  /*24970*/  @P0 LOP3.LUT R5, R5, R4, RZ, 0x3c, !PT ;  /* 0x0000000405050212 */ /* 0x010fc800078e3cff */
        /* <DEDUP_REMOVED lines=11> */
[----:B------:R-:W2:Y:S01]  /*24a30*/  @P0 LDG.E.U8 R3, desc[UR38][R4.64] ;  /* 0x0000002604030981 */ /* 0x000ea2000c1e1100 */
[----:B------:R-:W-:-:S03]  /*24a40*/  ISETP.GT.AND P1, PT, R2, 0x1, PT ;  /* 0x000000010200780c */ /* 0x000fc60003f24270 */
        /* <DEDUP_REMOVED lines=3571> */
[----:B------:R-:W-:-:S02]  /*32980*/  PRMT R59, RZ, 0x7610, R59 ;  /* 0x00007610ff3b7816 */ /* 0x000fc4000000003b */
[----:B--2---:R-:W-:-:S04]  /*32990*/  @P1 LOP3.LUT R5, R5, R4, RZ, 0x3c, !PT ;  /* 0x0000000405051212 */ /* 0x004fc800078e3cff */
[----:B------:R-:W-:-:S04]  /*329a0*/  @P1 LOP3.LUT R4, R5, R4, RZ, 0x3c, !PT ;  /* 0x0000000405041212 */ /* 0x000fc800078e3cff */
[----:B------:R-:W-:-:S05]  /*329b0*/  @P1 LOP3.LUT R5, R5, R4, RZ, 0x3c, !PT ;  /* 0x0000000405051212 */ /* 0x000fca00078e3cff */
[----:B------:R-:W2:Y:S01]  /*329c0*/  @P1 LDG.E.U8 R59, desc[UR38][R4.64] ;  /* 0x00000026043b1981 */ /* 0x000ea2000c1e1100 */
[----:B------:R-:W-:-:S03]  /*329d0*/  ISETP.GT.AND P0, PT, R2, 0x32, PT ;  /* 0x000000320200780c */ /* 0x000fc60003f04270 */
[----:B--2---:R0:W-:Y:S04]  /*329e0*/  STL [R1+0x1f4], R59 ;  /* 0x0001f43b01007387 */ /* 0x0041e80000100800 */
[----:B0-----:R-:W2:Y:S04]  /*329f0*/  LDL.LU R59, [R1+0x3cb8] ;  /* 0x003cb800013b7983 */ /* 0x001ea80000300800 */
[----:B------:R-:W2:Y:S04]  /*32a00*/  LDL R4, [R1+0x1fa0] ;  /* 0x001fa00001047983 */ /* 0x000ea80000100800 */
[----:B------:R-:W2:Y:S01]  /*32a10*/  LDL R5, [R1+0x1fa4] ;  /* 0x001fa40001057983 */ /* 0x000ea20000100800 */
[----:B------:R-:W-:-:S02]  /*32a20*/  PRMT R58, RZ, 0x7610, R58 ;  /* 0x00007610ff3a7816 */ /* 0x000fc4000000003a */
[----:B--2---:R-:W-:-:S04]  /*32a30*/  @P0 LOP3.LUT R5, R5, R4, RZ, 0x3c, !PT ;  /* 0x0000000405050212 */ /* 0x004fc800078e3cff */
[----:B------:R-:W-:-:S04]  /*32a40*/  @P0 LOP3.LUT R4, R5, R4, RZ, 0x3c, !PT ;  /* 0x0000000405040212 */ /* 0x000fc800078e3cff */
[----:B------:R-:W-:-:S05]  /*32a50*/  @P0 LOP3.LUT R5, R5, R4, RZ, 0x3c, !PT ;  /* 0x0000000405050212 */ /* 0x000fca00078e3cff */
[----:B------:R-:W2:Y:S04]  /*32a60*/  @P0 LDG.E.U8 R58, desc[UR38][R4.64] ;  /* 0x00000026043a0981 */ /* 0x000ea8000c1e1100 */
        /* <DEDUP_REMOVED lines=90> */
[----:B------:R0:W2:Y:S04]  /*33010*/  @P1 LDG.E.U8 R40, desc[UR38][R4.64] ;  /* 0x0000002604281981 */ /* 0x0000a8000c1e1100 */
[----:B------:R-:W0:Y:S04]  /*33020*/  LDL R4, [R1+0x1f48] ;  /* 0x001f480001047983 */ /* 0x000e280000100800 */
[----:B------:R-:W0:Y:S01]  /*33030*/  LDL R5, [R1+0x1f4c] ;  /* 0x001f4c0001057983 */ /* 0x000e220000100800 */
[----:B------:R-:W-:Y:S02]  /*33040*/  PRMT R41, RZ, 0x7610, R41 ;  /* 0x00007610ff297816 */ /* 0x000fe40000000029 */
[----:B0-----:R-:W-:-:S04]  /*33050*/  @P1 LOP3.LUT R5, R5, R4, RZ, 0x3c, !PT ;  /* 0x0000000405051212 */ /* 0x001fc800078e3cff */
[----:B------:R-:W-:-:S04]  /*33060*/  @P1 LOP3.LUT R4, R5, R4, RZ, 0x3c, !PT ;  /* 0x0000000405041212 */ /* 0x000fc800078e3cff */
[----:B------:R-:W-:Y:S01]  /*33070*/  @P1 LOP3.LUT R5, R5, R4, RZ, 0x3c, !PT ;  /* 0x0000000405051212 */ /* 0x000fe200078e3cff */
[----:B--2---:R-:W-:Y:S04]  /*33080*/  STL [R1+0x3b7c], R40 ;  /* 0x003b7c2801007387 */ /* 0x004fe80000100800 */
[----:B------:R0:W2:Y:S04]  /*33090*/  @P1 LDG.E.U8 R41, desc[UR38][R4.64] ;  /* 0x0000002604291981 */ /* 0x0000a8000c1e1100 */
[----:B------:R-:W0:Y:S04]  /*330a0*/  LDL R4, [R1+0x1f40] ;  /* 0x001f400001047983 */ /* 0x000e280000100800 */
[----:B------:R-:W0:Y:S01]  /*330b0*/  LDL R5, [R1+0x1f44] ;  /* 0x001f440001057983 */ /* 0x000e220000100800 */
[----:B------:R-:W-:-:S02]  /*330c0*/  PRMT R42, RZ, 0x7610, R42 ;  /* 0x00007610ff2a7816 */ /* 0x000fc4000000002a */
        /* <DEDUP_REMOVED lines=31> */
[----:B------:R-:W-:-:S02]  /*332c0*/  ISETP.GT.AND P0, PT, R2, 0x34, PT ;  /* 0x000000340200780c */ /* 0x000fc40003f04270 */
[----:B------:R-:W-:-:S11]  /*332d0*/  PRMT R34, RZ, 0x7610, R34 ;  /* 0x00007610ff227816 */ /* 0x000fd60000000022 */
[----:B0-----:R-:W-:-:S04]  /*332e0*/  @P0 LOP3.LUT R5, R5, R4, RZ, 0x3c, !PT ;  /* 0x0000000405050212 */ /* 0x001fc800078e3cff */
[----:B------:R-:W-:-:S04]  /*332f0*/  @P0 LOP3.LUT R4, R5, R4, RZ, 0x3c, !PT ;  /* 0x0000000405040212 */ /* 0x000fc800078e3cff */
[----:B------:R-:W-:-:S05]  /*33300*/  @P0 LOP3.LUT R5, R5, R4, RZ, 0x3c, !PT ;  /* 0x0000000405050212 */ /* 0x000fca00078e3cff */
[----:B------:R-:W3:Y:S04]  /*33310*/  @P0 LDG.E.U8 R34, desc[UR38][R4.64] ;  /* 0x0000002604220981 */ /* 0x000ee8000c1e1100 */
[----:B--2---:R-:W-:Y:S04]  /*33320*/  STL [R1+0x3b90], R45 ;  /* 0x003b902d01007387 */ /* 0x004fe80000100800 */
[----:B---3--:R0:W-:Y:S04]  /*33330*/  STL [R1+0x160], R34 ;  /* 0x0001602201007387 */ /* 0x0081e80000100800 */
        /* <DEDUP_REMOVED lines=203> */
[----:B--2---:R0:W-:Y:S04]  /*33ff0*/  STL [R1+0x3bf8], R60 ;  /* 0x003bf83c01007387 */ /* 0x0041e80000100800 */
[----:B------:R1:W2:Y:S04]  /*34000*/  @P0 LDG.E.U8 R45, desc[UR38][R4.64] ;  /* 0x00000026042d0981 */ /* 0x0002a8000c1e1100 */
[----:B------:R-:W1:Y:S04]  /*34010*/  LDL R4, [R1+0x1e60] ;  /* 0x001e600001047983 */ /* 0x000e680000100800 */
[----:B------:R-:W1:Y:S01]  /*34020*/  LDL R5, [R1+0x1e64] ;  /* 0x001e640001057983 */ /* 0x000e620000100800 */
[----:B------:R-:W-:-:S02]  /*34030*/  ISETP.GT.AND P1, PT, R2, 0x37, PT ;  /* 0x000000370200780c */ /* 0x000fc40003f24270 */
[----:B------:R-:W-:-:S11]  /*34040*/  PRMT R46, RZ, 0x7610, R46 ;  /* 0x00007610ff2e7816 */ /* 0x000fd6000000002e */
[----:B-1----:R-:W-:-:S04]  /*34050*/  @P1 LOP3.LUT R5, R5, R4, RZ, 0x3c, !PT ;  /* 0x0000000405051212 */ /* 0x002fc800078e3cff */
[----:B------:R-:W-:-:S04]  /*34060*/  @P1 LOP3.LUT R4, R5, R4, RZ, 0x3c, !PT ;  /* 0x0000000405041212 */ /* 0x000fc800078e3cff */
[----:B------:R-:W-:Y:S01]  /*34070*/  @P1 LOP3.LUT R5, R5, R4, RZ, 0x3c, !PT ;  /* 0x0000000405051212 */ /* 0x000fe200078e3cff */
[----:B--2---:R1:W-:Y:S04]  /*34080*/  STL [R1+0x3bfc], R45 ;  /* 0x003bfc2d01007387 */ /* 0x0043e80000100800 */
[----:B------:R2:W2:Y:S01]  /*34090*/  @P1 LDG.E.U8 R46, desc[UR38][R4.64] ;  /* 0x00000026042e1981 */ /* 0x0004a2000c1e1100 */
[----:B------:R-:W-:Y:S02]  /*340a0*/  ISETP.GT.AND P2, PT, R2, 0x38, PT ;  /* 0x000000380200780c */ /* 0x000fe40003f44270 */
[----:B0-----:R-:W-:Y:S01]  /*340b0*/  PRMT R60, RZ, 0x7610, R60 ;  /* 0x00007610ff3c7816 */ /* 0x001fe2000000003c */
[----:B-1----:R-:W2:Y:S04]  /*340c0*/  LDL R45, [R1+0x1e1c] ;  /* 0x001e1c00012d7983 */ /* 0x002ea80000100800 */
[----:B------:R-:W2:Y:S04]  /*340d0*/  LDL R4, [R1+0x1e20] ;  /* 0x001e200001047983 */ /* 0x000ea80000100800 */
[----:B------:R-:W2:Y:S02]  /*340e0*/  LDL R5, [R1+0x1e24] ;  /* 0x001e240001057983 */ /* 0x000ea40000100800 */
[----:B--2---:R-:W-:-:S04]  /*340f0*/  @P2 LOP3.LUT R5, R5, R4, RZ, 0x3c, !PT ;  /* 0x0000000405052212 */ /* 0x004fc800078e3cff */
[----:B------:R-:W-:-:S04]  /*34100*/  @P2 LOP3.LUT R4, R5, R4, RZ, 0x3c, !PT ;  /* 0x0000000405042212 */ /* 0x000fc800078e3cff */
[----:B------:R-:W-:Y:S01]  /*34110*/  @P2 LOP3.LUT R5, R5, R4, RZ, 0x3c, !PT ;  /* 0x0000000405052212 */ /* 0x000fe200078e3cff */
[----:B------:R-:W-:Y:S04]  /*34120*/  STL [R1+0x3b94], R46 ;  /* 0x003b942e01007387 */ /* 0x000fe80000100800 */
[----:B------:R0:W2:Y:S04]  /*34130*/  @P2 LDG.E.U8 R60, desc[UR38][R4.64] ;  /* 0x00000026043c2981 */ /* 0x0000a8000c1e1100 */
[----:B------:R-:W3:Y:S01]  /*34140*/  LDL R5, [R1+0x1e18] ;  /* 0x001e180001057983 */ /* 0x000ee20000100800 */
[----:B------:R-:W-:Y:S01]  /*34150*/  PRMT R44, RZ, 0x7610, R44 ;  /* 0x00007610ff2c7816 */ /* 0x000fe2000000002c */
[----:B0-----:R-:W-:-:S02]  /*34160*/  @P2 IMAD.MOV.U32 R4, RZ, RZ, R45 ;  /* 0x000000ffff042224 */ /* 0x001fc400078e002d */
[----:B--2---:R-:W-:Y:S01]  /*34170*/  STL [R1+0x3c14], R60 ;  /* 0x003c143c01007387 */ /* 0x004fe20000100800 */
[----:B------:R-:W-:-:S03]  /*34180*/  PRMT R39, RZ, 0x7610, R39 ;  /* 0x00007610ff277816 */ /* 0x000fc60000000027 */
[----:B------:R-:W2:Y:S04]  /*34190*/  LDL R45, [R1+0x1df4] ;  /* 0x001df400012d7983 */ /* 0x000ea80000100800 */
[----:B---3--:R0:W3:Y:S04]  /*341a0*/  @P2 LDG.E.U8 R44, desc[UR38][R4.64] ;  /* 0x00000026042c2981 */ /* 0x0080e8000c1e1100 */
[----:B------:R-:W0:Y:S04]  /*341b0*/  LDL R4, [R1+0x1e10] ;  /* 0x001e100001047983 */ /* 0x000e280000100800 */
[----:B------:R-:W0:Y:S02]  /*341c0*/  LDL R5, [R1+0x1e14] ;  /* 0x001e140001057983 */ /* 0x000e240000100800 */
[----:B0-----:R-:W-:-:S04]  /*341d0*/  @P2 LOP3.LUT R5, R5, R4, RZ, 0x3c, !PT ;  /* 0x0000000405052212 */ /* 0x001fc800078e3cff */
[----:B------:R-:W-:-:S04]  /*341e0*/  @P2 LOP3.LUT R4, R5, R4, RZ, 0x3c, !PT ;  /* 0x0000000405042212 */ /* 0x000fc800078e3cff */
[----:B------:R-:W-:Y:S01]  /*341f0*/  @P2 LOP3.LUT R5, R5, R4, RZ, 0x3c, !PT ;  /* 0x0000000405052212 */ /* 0x000fe200078e3cff */
[----:B---3--:R-:W-:Y:S04]  /*34200*/  STL [R1+0x3c18], R44 ;  /* 0x003c182c01007387 */ /* 0x008fe80000100800 */
[----:B------:R0:W3:Y:S04]  /*34210*/  @P2 LDG.E.U8 R39, desc[UR38][R4.64] ;  /* 0x0000002604272981 */ /* 0x0000e8000c1e1100 */
[----:B------:R-:W0:Y:S04]  /*34220*/  LDL R4, [R1+0x1e08] ;  /* 0x001e080001047983 */ /* 0x000e280000100800 */
[----:B------:R-:W0:Y:S01]  /*34230*/  LDL R5, [R1+0x1e0c] ;  /* 0x001e0c0001057983 */ /* 0x000e220000100800 */
[----:B------:R-:W-:-:S02]  /*34240*/  PRMT R14, RZ, 0x7610, R14 ;  /* 0x00007610ff0e7816 */ /* 0x000fc4000000000e */
[----:B0-----:R-:W-:-:S04]  /*34250*/  @P2 LOP3.LUT R5, R5, R4, RZ, 0x3c, !PT ;  /* 0x0000000405052212 */ /* 0x001fc800078e3cff */
        /* <DEDUP_REMOVED lines=21> */
[----:B------:R-:W-:-:S03]  /*343b0*/  PRMT R11, RZ, 0x7610, R11 ;  /* 0x00007610ff0b7816 */ /* 0x000fc6000000000b */
[----:B--2---:R0:W-:Y:S04]  /*343c0*/  STL [R1+0xd8], R12 ;  /* 0x0000d80c01007387 */ /* 0x0041e80000100800 */
[----:B0-----:R-:W2:Y:S04]  /*343d0*/  LDL.LU R12, [R1+0x3c34] ;  /* 0x003c3400010c7983 */ /* 0x001ea80000300800 */
[----:B------:R-:W2:Y:S01]  /*343e0*/  LDL R5, [R1+0x1df0] ;  /* 0x001df00001057983 */ /* 0x000ea20000100800 */
[----:B------:R-:W-:-:S03]  /*343f0*/  @P2 IMAD.MOV.U32 R4, RZ, RZ, R45 ;  /* 0x000000ffff042224 */ /* 0x000fc600078e002d */
[----:B------:R-:W3:Y:S04]  /*34400*/  LDL R45, [R1+0x1d0c] ;  /* 0x001d0c00012d7983 */ /* 0x000ee80000100800 */
[----:B--2---:R-:W2:Y:S04]  /*34410*/  @P2 LDG.E.U8 R11, desc[UR38][R4.64] ;  /* 0x00000026040b2981 */ /* 0x004ea8000c1e1100 */
        /* <DEDUP_REMOVED lines=26> */
[----:B------:R1:W2:Y:S01]  /*345c0*/  @P0 LDG.E.U8 R46, desc[UR38][R4.64] ;  /* 0x00000026042e0981 */ /* 0x0002a2000c1e1100 */
[----:B------:R-:W-:-:S03]  /*345d0*/  PRMT R9, RZ, 0x7610, R9 ;  /* 0x00007610ff097816 */ /* 0x000fc60000000009 */
[----:B0-----:R-:W2:Y:S04]  /*345e0*/  LDL R60, [R1+0x1cfc] ;  /* 0x001cfc00013c7983 */ /* 0x001ea80000100800 */
[----:B------:R-:W1:Y:S04]  /*345f0*/  LDL R4, [R1+0x1d10] ;  /* 0x001d100001047983 */ /* 0x000e680000100800 */
[----:B------:R-:W1:Y:S02]  /*34600*/  LDL R5, [R1+0x1d14] ;  /* 0x001d140001057983 */ /* 0x000e640000100800 */
[----:B-1----:R-:W-:-:S04]  /*34610*/  @P0 LOP3.LUT R5, R5, R4, RZ, 0x3c, !PT ;  /* 0x0000000405050212 */ /* 0x002fc800078e3cff */
[----:B------:R-:W-:-:S04]  /*34620*/  @P0 LOP3.LUT R4, R5, R4, RZ, 0x3c, !PT ;  /* 0x0000000405040212 */ /* 0x000fc800078e3cff */
[----:B------:R-:W-:-:S05]  /*34630*/  @P0 LOP3.LUT R5, R5, R4, RZ, 0x3c, !PT ;  /* 0x0000000405050212 */ /* 0x000fca00078e3cff */
[----:B------:R-:W3:Y:S04]  /*34640*/  @P0 LDG.E.U8 R9, desc[UR38][R4.64] ;  /* 0x0000002604090981 */ /* 0x000ee8000c1e1100 */
[----:B--2---:R0:W-:Y:S04]  /*34650*/  STL [R1+0xb8], R46 ;  /* 0x0000b82e01007387 */ /* 0x0041e80000100800 */
[----:B0-----:R-:W2:Y:S04]  /*34660*/  LDL R46, [R1+0x1cf4] ;  /* 0x001cf400012e7983 */ /* 0x001ea80000100800 */
[----:B---3--:R0:W-:Y:S04]  /*34670*/  STL [R1+0xb4], R9 ;  /* 0x0000b40901007387 */ /* 0x0081e80000100800 */
[----:B0-----:R-:W3:Y:S04]  /*34680*/  LDL.LU R9, [R1+0x3c28] ;  /* 0x003c280001097983 */ /* 0x001ee80000300800 */
[----:B------:R-:W2:Y:S01]  /*34690*/  LDL R5, [R1+0x1d08] ;  /* 0x001d080001057983 */ /* 0x000ea20000100800 */
[----:B------:R-:W-:Y:S01]  /*346a0*/  PRMT R44, RZ, 0x7610, R44 ;  /* 0x00007610ff2c7816 */ /* 0x000fe2000000002c */
[----:B------:R-:W-:Y:S01]  /*346b0*/  @P0 IMAD.MOV.U32 R4, RZ, RZ, R45 ;  /* 0x000000ffff040224 */ /* 0x000fe200078e002d */
[----:B------:R-:W-:Y:S01]  /*346c0*/  PRMT R8, RZ, 0x7610, R8 ;  /* 0x00007610ff087816 */ /* 0x000fe20000000008 */
[----:B------:R-:W3:Y:S04]  /*346d0*/  LDL R45, [R1+0x1e58] ;  /* 0x001e5800012d7983 */ /* 0x000ee80000100800 */
[----:B--2---:R0:W2:Y:S04]  /*346e0*/  @P0 LDG.E.U8 R44, desc[UR38][R4.64] ;  /* 0x00000026042c0981 */ /* 0x0040a8000c1e1100 */
[----:B------:R-:W0:Y:S04]  /*346f0*/  LDL R4, [R1+0x1d00] ;  /* 0x001d000001047983 */ /* 0x000e280000100800 */
[----:B------:R-:W0:Y:S02]  /*34700*/  LDL R5, [R1+0x1d04] ;  /* 0x001d040001057983 */ /* 0x000e240000100800 */
[----:B0-----:R-:W-:-:S04]  /*34710*/  @P0 LOP3.LUT R5, R5, R4, RZ, 0x3c, !PT ;  /* 0x0000000405050212 */ /* 0x001fc800078e3cff */
        /* <DEDUP_REMOVED lines=9> */
[----:B------:R-:W-:-:S02]  /*347b0*/  @P0 IMAD.MOV.U32 R4, RZ, RZ, R60 ;  /* 0x000000ffff040224 */ /* 0x000fc400078e003c */
[----:B------:R-:W3:Y:S04]  /*347c0*/  LDL R60, [R1+0x1e54] ;  /* 0x001e5400013c7983 */ /* 0x000ee80000100800 */
[----:B--2---:R-:W2:Y:S01]  /*347d0*/  @P0 LDG.E.U8 R7, desc[UR38][R4.64] ;  /* 0x0000002604070981 */ /* 0x004ea2000c1e1100 */
[----:B------:R-:W-:-:S03]  /*347e0*/  PRMT R3, RZ, 0x7610, R3 ;  /* 0x00007610ff037816 */ /* 0x000fc60000000003 */
[----:B--2---:R0:W-:Y:S04]  /*347f0*/  STL [R1+0x88], R7 ;  /* 0x0000880701007387 */ /* 0x0041e80000100800 */
[----:B0-----:R-:W2:Y:S04]  /*34800*/  LDL.LU R7, [R1+0x3c20] ;  /* 0x003c200001077983 */ /* 0x001ea80000300800 */
[----:B------:R-:W2:Y:S01]  /*34810*/  LDL R5, [R1+0x1cf0] ;  /* 0x001cf00001057983 */ /* 0x000ea20000100800 */
[----:B------:R-:W-:Y:S01]  /*34820*/  @P0 IMAD.MOV.U32 R4, RZ, RZ, R46 ;  /* 0x000000ffff040224 */ /* 0x000fe200078e002e */
[----:B------:R-:W-:-:S02]  /*34830*/  PRMT R6, RZ, 0x7610, R6 ;  /* 0x00007610ff067816 */ /* 0x000fc40000000006 */
        /* <DEDUP_REMOVED lines=8> */
[----:B------:R0:W3:Y:S04]  /*348c0*/  @P0 LDG.E.U8 R6, desc[UR38][R4.64] ;  /* 0x0000002604060981 */ /* 0x0000e8000c1e1100 */
[----:B--2---:R1:W-:Y:S01]  /*348d0*/  STL [R1+0x84], R3 ;  /* 0x0000840301007387 */ /* 0x0043e20000100800 */
[----:B0-----:R-:W-:Y:S02]  /*348e0*/  @P1 IMAD.MOV.U32 R4, RZ, RZ, R44 ;  /* 0x000000ffff041224 */ /* 0x001fe400078e002c */
[----:B------:R-:W-:Y:S01]  /*348f0*/  @P1 IMAD.MOV.U32 R5, RZ, RZ, R45 ;  /* 0x000000ffff051224 */ /* 0x000fe200078e002d */
[----:B-1----:R-:W2:Y:S04]  /*34900*/  LDL R3, [R1+0x1e4c] ;  /* 0x001e4c0001037983 */ /* 0x002ea80000100800 */
[----:B------:R0:W2:Y:S04]  /*34910*/  @P1 LDG.E.U8 R47, desc[UR38][R4.64] ;  /* 0x00000026042f1981 */ /* 0x0000a8000c1e1100 */
[----:B---3--:R1:W-:Y:S04]  /*34920*/  STL [R1+0x80], R6 ;  /* 0x0000800601007387 */ /* 0x0083e80000100800 */
[----:B-1----:R-:W3:Y:S04]  /*34930*/  LDL.LU R6, [R1+0x3c1c] ;  /* 0x003c1c0001067983 */ /* 0x002ee80000300800 */
[----:B------:R-:W3:Y:S04]  /*34940*/  LDL R5, [R1+0x1e50] ;  /* 0x001e500001057983 */ /* 0x000ee80000100800 */
[----:B------:R-:W4:Y:S04]  /*34950*/  LDL R45, [R1+0x1e40] ;  /* 0x001e4000012d7983 */ /* 0x000f280000100800 */
[----:B------:R-:W4:Y:S01]  /*34960*/  LDL R44, [R1+0x1e44] ;  /* 0x001e4400012c7983 */ /* 0x000f220000100800 */
[----:B------:R-:W-:Y:S01]  /*34970*/  PRMT R52, RZ, 0x7610, R52 ;  /* 0x00007610ff347816 */ /* 0x000fe20000000034 */
[----:B0-----:R-:W-:Y:S01]  /*34980*/  @P1 IMAD.MOV.U32 R4, RZ, RZ, R60 ;  /* 0x000000ffff041224 */ /* 0x001fe200078e003c */
[----:B------:R-:W-:-:S02]  /*34990*/  PRMT R53, RZ, 0x7610, R53 ;  /* 0x00007610ff357816 */ /* 0x000fc40000000035 */
[----:B------:R-:W-:Y:S01]  /*349a0*/  PRMT R54, RZ, 0x7610, R54 ;  /* 0x00007610ff367816 */ /* 0x000fe20000000036 */
[----:B--2---:R0:W-:Y:S04]  /*349b0*/  STL [R1+0x3b98], R47 ;  /* 0x003b982f01007387 */ /* 0x0041e80000100800 */
[----:B------:R-:W2:Y:S04]  /*349c0*/  LDL R60, [R1+0x1e38] ;  /* 0x001e3800013c7983 */ /* 0x000ea80000100800 */
[----:B0-----:R-:W2:Y:S04]  /*349d0*/  LDL R47, [R1+0x1e3c] ;  /* 0x001e3c00012f7983 */ /* 0x001ea80000100800 */
[----:B---3--:R0:W3:Y:S02]  /*349e0*/  @P1 LDG.E.U8 R52, desc[UR38][R4.64] ;  /* 0x0000002604341981 */ /* 0x0080e4000c1e1100 */
[----:B0-----:R-:W-:-:S02]  /*349f0*/  @P1 IMAD.MOV.U32 R4, RZ, RZ, R3 ;  /* 0x000000ffff041224 */ /* 0x001fc400078e0003 */
[----:B------:R-:W-:-:S05]  /*34a00*/  @P1 IMAD.MOV.U32 R5, RZ, RZ, R46 ;  /* 0x000000ffff051224 */ /* 0x000fca00078e002e */
[----:B------:R4:W3:Y:S02]  /*34a10*/  @P1 LDG.E.U8 R53, desc[UR38][R4.64] ;  /* 0x0000002604351981 */ /* 0x0008e4000c1e1100 */
[----:B----4-:R-:W-:Y:S02]  /*34a20*/  @P1 IMAD.MOV.U32 R4, RZ, RZ, R44 ;  /* 0x000000ffff041224 */ /* 0x010fe400078e002c */
[----:B------:R-:W-:-:S05]  /*34a30*/  @P1 IMAD.MOV.U32 R5, RZ, RZ, R45 ;  /* 0x000000ffff051224 */ /* 0x000fca00078e002d */
[----:B------:R2:W4:Y:S02]  /*34a40*/  @P1 LDG.E.U8 R54, desc[UR38][R4.64] ;  /* 0x0000002604361981 */ /* 0x000524000c1e1100 */
[----:B--2---:R-:W-:Y:S02]  /*34a50*/  @P1 IMAD.MOV.U32 R4, RZ, RZ, R47 ;  /* 0x000000ffff041224 */ /* 0x004fe400078e002f */
[----:B---3--:R-:W-:Y:S04]  /*34a60*/  STL [R1+0x3b9c], R52 ;  /* 0x003b9c3401007387 */ /* 0x008fe80000100800 */
[----:B------:R-:W2:Y:S04]  /*34a70*/  LDL R46, [R1+0x1e30] ;  /* 0x001e3000012e7983 */ /* 0x000ea80000100800 */
[----:B------:R-:W3:Y:S04]  /*34a80*/  LDL R3, [R1+0x1e34] ;  /* 0x001e340001037983 */ /* 0x000ee80000100800 */
[----:B------:R0:W-:Y:S04]  /*34a90*/  STL [R1+0x3ba0], R53 ;  /* 0x003ba03501007387 */ /* 0x0001e80000100800 */
[----:B------:R-:W3:Y:S04]  /*34aa0*/  LDL R45, [R1+0x1e28] ;  /* 0x001e2800012d7983 */ /* 0x000ee80000100800 */
[----:B------:R-:W3:Y:S04]  /*34ab0*/  LDL R44, [R1+0x1e2c] ;  /* 0x001e2c00012c7983 */ /* 0x000ee80000100800 */
[----:B----4-:R1:W-:Y:S04]  /*34ac0*/  STL [R1+0x3ba4], R54 ;  /* 0x003ba43601007387 */ /* 0x0103e80000100800 */
[----:B0-----:R-:W4:Y:S04]  /*34ad0*/  LDL R53, [R1+0x1de4] ;  /* 0x001de40001357983 */ /* 0x001f280000100800 */
[----:B------:R-:W4:Y:S04]  /*34ae0*/  LDL R52, [R1+0x1dd8] ;  /* 0x001dd80001347983 */ /* 0x000f280000100800 */
[----:B------:R-:W4:Y:S04]  /*34af0*/  LDL R47, [R1+0x1ddc] ;  /* 0x001ddc00012f7983 */ /* 0x000f280000100800 */
[----:B-1----:R-:W4:Y:S01]  /*34b00*/  LDL R54, [R1+0x1de0] ;  /* 0x001de00001367983 */ /* 0x002f220000100800 */
[----:B------:R-:W-:Y:S01]  /*34b10*/  PRMT R55, RZ, 0x7610, R55 ;  /* 0x00007610ff377816 */ /* 0x000fe20000000037 */
[----:B------:R-:W-:Y:S01]  /*34b20*/  @P1 IMAD.MOV.U32 R5, RZ, RZ, R60 ;  /* 0x000000ffff051224 */ /* 0x000fe200078e003c */
[----:B------:R-:W-:-:S02]  /*34b30*/  ISETP.GT.AND P0, PT, R2, 0x39, PT ;  /* 0x000000390200780c */ /* 0x000fc40003f04270 */
[----:B------:R-:W-:Y:S02]  /*34b40*/  PRMT R0, RZ, 0x7610, R0 ;  /* 0x00007610ff007816 */ /* 0x000fe40000000000 */
[----:B------:R2:W4:Y:S01]  /*34b50*/  @P1 LDG.E.U8 R55, desc[UR38][R4.64] ;  /* 0x0000002604371981 */ /* 0x000522000c1e1100 */
[----:B------:R-:W-:Y:S02]  /*34b60*/  PRMT R38, RZ, 0x7610, R38 ;  /* 0x00007610ff267816 */ /* 0x000fe40000000026 */
[----:B------:R-:W-:Y:S02]  /*34b70*/  PRMT R43, RZ, 0x7610, R43 ;  /* 0x00007610ff2b7816 */ /* 0x000fe4000000002b */
[----:B------:R-:W-:Y:S01]  /*34b80*/  PRMT R42, RZ, 0x7610, R42 ;  /* 0x00007610ff2a7816 */ /* 0x000fe2000000002a */
[----:B--2---:R-:W-:Y:S02]  /*34b90*/  @P1 IMAD.MOV.U32 R5, RZ, RZ, R46 ;  /* 0x000000ffff051224 */ /* 0x004fe400078e002e */
[----:B---3--:R-:W-:-:S05]  /*34ba0*/  @P1 IMAD.MOV.U32 R4, RZ, RZ, R3 ;  /* 0x000000ffff041224 */ /* 0x008fca00078e0003 */
[----:B------:R0:W2:Y:S02]  /*34bb0*/  @P1 LDG.E.U8 R0, desc[UR38][R4.64] ;  /* 0x0000002604001981 */ /* 0x0000a4000c1e1100 */
[----:B0-----:R-:W-:Y:S02]  /*34bc0*/  @P1 IMAD.MOV.U32 R5, RZ, RZ, R45 ;  /* 0x000000ffff051224 */ /* 0x001fe400078e002d */
[----:B------:R-:W-:-:S05]  /*34bd0*/  @P1 IMAD.MOV.U32 R4, RZ, RZ, R44 ;  /* 0x000000ffff041224 */ /* 0x000fca00078e002c */
[----:B------:R4:W3:Y:S02]  /*34be0*/  @P1 LDG.E.U8 R38, desc[UR38][R4.64] ;  /* 0x0000002604261981 */ /* 0x0008e4000c1e1100 */
[----:B----4-:R-:W-:Y:S02]  /*34bf0*/  @P0 IMAD.MOV.U32 R4, RZ, RZ, R53 ;  /* 0x000000ffff040224 */ /* 0x010fe400078e0035 */
[----:B------:R-:W-:-:S05]  /*34c00*/  @P0 IMAD.MOV.U32 R5, RZ, RZ, R54 ;  /* 0x000000ffff050224 */ /* 0x000fca00078e0036 */
[----:B------:R0:W4:Y:S02]  /*34c10*/  @P0 LDG.E.U8 R43, desc[UR38][R4.64] ;  /* 0x00000026042b0981 */ /* 0x000124000c1e1100 */
[----:B0-----:R-:W-:Y:S02]  /*34c20*/  @P0 IMAD.MOV.U32 R4, RZ, RZ, R47 ;  /* 0x000000ffff040224 */ /* 0x001fe400078e002f */
[----:B------:R-:W-:-:S05]  /*34c30*/  @P0 IMAD.MOV.U32 R5, RZ, RZ, R52 ;  /* 0x000000ffff050224 */ /* 0x000fca00078e0034 */
[----:B------:R-:W4:Y:S04]  /*34c40*/  @P0 LDG.E.U8 R42, desc[UR38][R4.64] ;  /* 0x00000026042a0981 */ /* 0x000f28000c1e1100 */
[----:B------:R-:W-:Y:S04]  /*34c50*/  STL [R1+0x3ba8], R55 ;  /* 0x003ba83701007387 */ /* 0x000fe80000100800 */
[----:B------:R-:W4:Y:S04]  /*34c60*/  LDL R46, [R1+0x1dd0] ;  /* 0x001dd000012e7983 */ /* 0x000f280000100800 */
[----:B------:R-:W4:Y:S04]  /*34c70*/  LDL R3, [R1+0x1dd4] ;  /* 0x001dd40001037983 */ /* 0x000f280000100800 */
[----:B--2---:R-:W-:Y:S04]  /*34c80*/  STL [R1+0x3bac], R0 ;  /* 0x003bac0001007387 */ /* 0x004fe80000100800 */
[----:B------:R-:W2:Y:S04]  /*34c90*/  LDL R45, [R1+0x1dc8] ;  /* 0x001dc800012d7983 */ /* 0x000ea80000100800 */
[----:B------:R-:W2:Y:S04]  /*34ca0*/  LDL R44, [R1+0x1dcc] ;  /* 0x001dcc00012c7983 */ /* 0x000ea80000100800 */
[----:B---3--:R0:W-:Y:S04]  /*34cb0*/  STL [R1+0x3bb0], R38 ;  /* 0x003bb02601007387 */ /* 0x0081e80000100800 */
[----:B----4-:R1:W-:Y:S04]  /*34cc0*/  STL [R1+0x3c00], R43 ;  /* 0x003c002b01007387 */ /* 0x0103e80000100800 */
[----:B------:R3:W-:Y:S04]  /*34cd0*/  STL [R1+0x3c04], R42 ;  /* 0x003c042a01007387 */ /* 0x0007e80000100800 */
[----:B------:R-:W4:Y:S04]  /*34ce0*/  LDL R52, [R1+0x1dc0] ;  /* 0x001dc00001347983 */ /* 0x000f280000100800 */
[----:B------:R-:W3:Y:S01]  /*34cf0*/  LDL R47, [R1+0x1dc4] ;  /* 0x001dc400012f7983 */ /* 0x000ee20000100800 */
[----:B------:R-:W-:Y:S01]  /*34d00*/  PRMT R41, RZ, 0x7610, R41 ;  /* 0x00007610ff297816 */ /* 0x000fe20000000029 */
[----:B------:R-:W-:-:S02]  /*34d10*/  @P0 IMAD.MOV.U32 R4, RZ, RZ, R3 ;  /* 0x000000ffff040224 */ /* 0x000fc400078e0003 */
[----:B------:R-:W-:Y:S01]  /*34d20*/  @P0 IMAD.MOV.U32 R5, RZ, RZ, R46 ;  /* 0x000000ffff050224 */ /* 0x000fe200078e002e */
[----:B------:R-:W-:Y:S02]  /*34d30*/  PRMT R40, RZ, 0x7610, R40 ;  /* 0x00007610ff287816 */ /* 0x000fe40000000028 */
[----:B0-----:R-:W-:Y:S01]  /*34d40*/  PRMT R38, RZ, 0x7610, R38 ;  /* 0x00007610ff267816 */ /* 0x001fe20000000026 */
[----:B------:R-:W3:Y:S04]  /*34d50*/  LDL R3, [R1+0x1db8] ;  /* 0x001db80001037983 */ /* 0x000ee80000100800 */
[----:B------:R2:W3:Y:S04]  /*34d60*/  @P0 LDG.E.U8 R41, desc[UR38][R4.64] ;  /* 0x0000002604290981 */ /* 0x0004e8000c1e1100 */
[----:B------:R-:W3:Y:S01]  /*34d70*/  LDL R0, [R1+0x1dbc] ;  /* 0x001dbc0001007983 */ /* 0x000ee20000100800 */
[----:B--2---:R-:W-:-:S02]  /*34d80*/  @P0 IMAD.MOV.U32 R5, RZ, RZ, R45 ;  /* 0x000000ffff050224 */ /* 0x004fc400078e002d */
[----:B------:R-:W-:-:S05]  /*34d90*/  @P0 IMAD.MOV.U32 R4, RZ, RZ, R44 ;  /* 0x000000ffff040224 */ /* 0x000fca00078e002c */
[----:B------:R4:W2:Y:S02]  /*34da0*/  @P0 LDG.E.U8 R40, desc[UR38][R4.64] ;  /* 0x0000002604280981 */ /* 0x0008a4000c1e1100 */
[----:B----4-:R-:W-:Y:S02]  /*34db0*/  @P0 IMAD.MOV.U32 R5, RZ, RZ, R52 ;  /* 0x000000ffff050224 */ /* 0x010fe400078e0034 */
[----:B---3--:R-:W-:-:S05]  /*34dc0*/  @P0 IMAD.MOV.U32 R4, RZ, RZ, R47 ;  /* 0x000000ffff040224 */ /* 0x008fca00078e002f */
[----:B------:R0:W3:Y:S04]  /*34dd0*/  @P0 LDG.E.U8 R38, desc[UR38][R4.64] ;  /* 0x0000002604260981 */ /* 0x0000e8000c1e1100 */
[----:B------:R4:W-:Y:S04]  /*34de0*/  STL [R1+0x3c08], R41 ;  /* 0x003c082901007387 */ /* 0x0009e80000100800 */
[----:B------:R-:W3:Y:S04]  /*34df0*/  LDL R46, [R1+0x1db0] ;  /* 0x001db000012e7983 */ /* 0x000ee80000100800 */
[----:B------:R-:W3:Y:S04]  /*34e00*/  LDL R45, [R1+0x1db4] ;  /* 0x001db400012d7983 */ /* 0x000ee80000100800 */
[----:B------:R-:W3:Y:S04]  /*34e10*/  LDL R44, [R1+0x1da8] ;  /* 0x001da800012c7983 */ /* 0x000ee80000100800 */
[----:B-1----:R-:W3:Y:S04]  /*34e20*/  LDL R43, [R1+0x1dac] ;  /* 0x001dac00012b7983 */ /* 0x002ee80000100800 */
[----:B------:R-:W3:Y:S04]  /*34e30*/  LDL R42, [R1+0x1da0] ;  /* 0x001da000012a7983 */ /* 0x000ee80000100800 */
[----:B----4-:R-:W4:Y:S01]  /*34e40*/  LDL R41, [R1+0x1da4] ;  /* 0x001da40001297983 */ /* 0x010f220000100800 */
[----:B0-----:R-:W-:-:S03]  /*34e50*/  @P0 IMAD.MOV.U32 R5, RZ, RZ, R3 ;  /* 0x000000ffff050224 */ /* 0x001fc600078e0003 */
[----:B--2---:R0:W-:Y:S04]  /*34e60*/  STL [R1+0x3c0c], R40 ;  /* 0x003c0c2801007387 */ /* 0x0041e80000100800 */
[----:B---3--:R1:W-:Y:S04]  /*34e70*/  STL [R1+0x3c10], R38 ;  /* 0x003c102601007387 */ /* 0x0083e80000100800 */
[----:B------:R-:W2:Y:S01]  /*34e80*/  LDL R3, [R1+0x1d98] ;  /* 0x001d980001037983 */ /* 0x000ea20000100800 */
[----:B------:R-:W-:Y:S01]  /*34e90*/  PRMT R61, RZ, 0x7610, R61 ;  /* 0x00007610ff3d7816 */ /* 0x000fe2000000003d */
[----:B------:R-:W-:Y:S01]  /*34ea0*/  @P0 IMAD.MOV.U32 R4, RZ, RZ, R0 ;  /* 0x000000ffff040224 */ /* 0x000fe200078e0000 */
[----:B------:R-:W-:Y:S01]  /*34eb0*/  ISETP.GT.AND P1, PT, R2, 0x3a, PT ;  /* 0x0000003a0200780c */ /* 0x000fe20003f24270 */
[----:B------:R-:W3:Y:S01]  /*34ec0*/  LDL R0, [R1+0x1d9c] ;  /* 0x001d9c0001007983 */ /* 0x000ee20000100800 */
[----:B------:R-:W-:-:S03]  /*34ed0*/  PRMT R59, RZ, 0x7610, R59 ;  /* 0x00007610ff3b7816 */ /* 0x000fc6000000003b */
[----:B------:R0:W3:Y:S04]  /*34ee0*/  @P0 LDG.E.U8 R61, desc[UR38][R4.64] ;  /* 0x00000026043d0981 */ /* 0x0000e8000c1e1100 */
[----:B------:R-:W3:Y:S04]  /*34ef0*/  LDL R52, [R1+0x1d90] ;  /* 0x001d900001347983 */ /* 0x000ee80000100800 */
[----:B------:R-:W3:Y:S01]  /*34f00*/  LDL R47, [R1+0x1d94] ;  /* 0x001d9400012f7983 */ /* 0x000ee20000100800 */
[----:B------:R-:W-:Y:S02]  /*34f10*/  PRMT R58, RZ, 0x7610, R58 ;  /* 0x00007610ff3a7816 */ /* 0x000fe4000000003a */
[----:B------:R-:W-:Y:S01]  /*34f20*/  PRMT R57, RZ, 0x7610, R57 ;  /* 0x00007610ff397816 */ /* 0x000fe20000000039 */
[----:B0-----:R-:W3:Y:S01]  /*34f30*/  LDL R40, [R1+0x1d78] ;  /* 0x001d780001287983 */ /* 0x001ee20000100800 */
[----:B------:R-:W-:-:S02]  /*34f40*/  PRMT R56, RZ, 0x7610, R56 ;  /* 0x00007610ff387816 */ /* 0x000fc40000000038 */
[----:B------:R-:W-:Y:S02]  /*34f50*/  PRMT R51, RZ, 0x7610, R51 ;  /* 0x00007610ff337816 */ /* 0x000fe40000000033 */
[----:B------:R-:W-:Y:S02]  /*34f60*/  PRMT R50, RZ, 0x7610, R50 ;  /* 0x00007610ff327816 */ /* 0x000fe40000000032 */
[----:B------:R-:W-:Y:S01]  /*34f70*/  PRMT R49, RZ, 0x7610, R49 ;  /* 0x00007610ff317816 */ /* 0x000fe20000000031 */
[----:B------:R-:W-:Y:S02]  /*34f80*/  @P0 IMAD.MOV.U32 R4, RZ, RZ, R45 ;  /* 0x000000ffff040224 */ /* 0x000fe400078e002d */
[----:B------:R-:W-:Y:S01]  /*34f90*/  @P0 IMAD.MOV.U32 R5, RZ, RZ, R46 ;  /* 0x000000ffff050224 */ /* 0x000fe200078e002e */
[----:B------:R-:W3:Y:S04]  /*34fa0*/  LDL R45, [R1+0x1d8c] ;  /* 0x001d8c00012d7983 */ /* 0x000ee80000100800 */
[----:B------:R-:W3:Y:S04]  /*34fb0*/  LDL R46, [R1+0x1d88] ;  /* 0x001d8800012e7983 */ /* 0x000ee80000100800 */
[----:B------:R0:W3:Y:S04]  /*34fc0*/  @P0 LDG.E.U8 R59, desc[UR38][R4.64] ;  /* 0x00000026043b0981 */ /* 0x0000e8000c1e1100 */
[----:B-1----:R-:W3:Y:S01]  /*34fd0*/  LDL R38, [R1+0x1d68] ;  /* 0x001d680001267983 */ /* 0x002ee20000100800 */
[----:B0-----:R-:W-:-:S02]  /*34fe0*/  @P0 IMAD.MOV.U32 R4, RZ, RZ, R43 ;  /* 0x000000ffff040224 */ /* 0x001fc400078e002b */
[----:B------:R-:W-:Y:S01]  /*34ff0*/  @P0 IMAD.MOV.U32 R5, RZ, RZ, R44 ;  /* 0x000000ffff050224 */ /* 0x000fe200078e002c */
[----:B------:R-:W3:Y:S04]  /*35000*/  LDL R43, [R1+0x1d84] ;  /* 0x001d8400012b7983 */ /* 0x000ee80000100800 */
[----:B------:R-:W3:Y:S04]  /*35010*/  LDL R44, [R1+0x1d80] ;  /* 0x001d8000012c7983 */ /* 0x000ee80000100800 */
[----:B------:R4:W3:Y:S02]  /*35020*/  @P0 LDG.E.U8 R58, desc[UR38][R4.64] ;  /* 0x00000026043a0981 */ /* 0x0008e4000c1e1100 */
[----:B----4-:R-:W-:-:S02]  /*35030*/  @P1 IMAD.MOV.U32 R4, RZ, RZ, R41 ;  /* 0x000000ffff041224 */ /* 0x010fc400078e0029 */
[----:B------:R-:W-:Y:S01]  /*35040*/  @P1 IMAD.MOV.U32 R5, RZ, RZ, R42 ;  /* 0x000000ffff051224 */ /* 0x000fe200078e002a */
[----:B------:R-:W4:Y:S04]  /*35050*/  LDL R41, [R1+0x1d74] ;  /* 0x001d740001297983 */ /* 0x000f280000100800 */
[----:B------:R-:W4:Y:S04]  /*35060*/  LDL R42, [R1+0x1d70] ;  /* 0x001d7000012a7983 */ /* 0x000f280000100800 */
[----:B------:R2:W4:Y:S02]  /*35070*/  @P1 LDG.E.U8 R57, desc[UR38][R4.64] ;  /* 0x0000002604391981 */ /* 0x000524000c1e1100 */
[----:B--2---:R-:W-:-:S02]  /*35080*/  @P1 IMAD.MOV.U32 R5, RZ, RZ, R3 ;  /* 0x000000ffff051224 */ /* 0x004fc400078e0003 */
[----:B------:R-:W2:Y:S01]  /*35090*/  LDL R3, [R1+0x1d7c] ;  /* 0x001d7c0001037983 */ /* 0x000ea20000100800 */
[----:B---3--:R-:W-:-:S03]  /*350a0*/  @P1 IMAD.MOV.U32 R4, RZ, RZ, R0 ;  /* 0x000000ffff041224 */ /* 0x008fc600078e0000 */
[----:B------:R-:W3:Y:S04]  /*350b0*/  LDL R0, [R1+0x1d6c] ;  /* 0x001d6c0001007983 */ /* 0x000ee80000100800 */
[----:B------:R0:W3:Y:S02]  /*350c0*/  @P1 LDG.E.U8 R56, desc[UR38][R4.64] ;  /* 0x0000002604381981 */ /* 0x0000e4000c1e1100 */
[----:B0-----:R-:W-:Y:S02]  /*350d0*/  @P1 IMAD.MOV.U32 R4, RZ, RZ, R47 ;  /* 0x000000ffff041224 */ /* 0x001fe400078e002f */
[----:B------:R-:W-:-:S05]  /*350e0*/  @P1 IMAD.MOV.U32 R5, RZ, RZ, R52 ;  /* 0x000000ffff051224 */ /* 0x000fca00078e0034 */
[----:B------:R0:W3:Y:S02]  /*350f0*/  @P1 LDG.E.U8 R51, desc[UR38][R4.64] ;  /* 0x0000002604331981 */ /* 0x0000e4000c1e1100 */
[----:B0-----:R-:W-:Y:S02]  /*35100*/  @P1 IMAD.MOV.U32 R4, RZ, RZ, R45 ;  /* 0x000000ffff041224 */ /* 0x001fe400078e002d */
[----:B------:R-:W-:-:S05]  /*35110*/  @P1 IMAD.MOV.U32 R5, RZ, RZ, R46 ;  /* 0x000000ffff051224 */ /* 0x000fca00078e002e */
[----:B------:R0:W3:Y:S02]  /*35120*/  @P1 LDG.E.U8 R50, desc[UR38][R4.64] ;  /* 0x0000002604321981 */ /* 0x0000e4000c1e1100 */
[----:B0-----:R-:W-:Y:S02]  /*35130*/  @P1 IMAD.MOV.U32 R4, RZ, RZ, R43 ;  /* 0x000000ffff041224 */ /* 0x001fe400078e002b */
[----:B------:R-:W-:Y:S01]  /*35140*/  @P1 IMAD.MOV.U32 R5, RZ, RZ, R44 ;  /* 0x000000ffff051224 */ /* 0x000fe200078e002c */
[----:B------:R-:W0:Y:S01]  /*35150*/  S2R R45, SR_TID.X ;  /* 0x00000000002d7919 */ /* 0x000e220000002100 */
[----:B------:R-:W-:Y:S02]  /*35160*/  PRMT R48, RZ, 0x7610, R48 ;  /* 0x00007610ff307816 */ /* 0x000fe40000000030 */
[----:B------:R-:W-:Y:S02]  /*35170*/  PRMT R37, RZ, 0x7610, R37 ;  /* 0x00007610ff257816 */ /* 0x000fe40000000025 */
[----:B------:R-:W-:Y:S01]  /*35180*/  ISETP.GT.AND P0, PT, R2, 0x3b, PT ;  /* 0x0000003b0200780c */ /* 0x000fe20003f04270 */
[----:B------:R1:W3:Y:S04]  /*35190*/  @P1 LDG.E.U8 R49, desc[UR38][R4.64] ;  /* 0x0000002604311981 */ /* 0x0002e8000c1e1100 */
[----:B------:R-:W3:Y:S01]  /*351a0*/  LDL R43, [R1+0x1d58] ;  /* 0x001d5800012b7983 */ /* 0x000ee20000100800 */
[----:B-1----:R-:W-:-:S03]  /*351b0*/  @P1 IMAD.MOV.U32 R5, RZ, RZ, R40 ;  /* 0x000000ffff051224 */ /* 0x002fc600078e0028 */
[----:B------:R-:W3:Y:S01]  /*351c0*/  LDL R40, [R1+0x1d60] ;  /* 0x001d600001287983 */ /* 0x000ee20000100800 */
[----:B--2---:R-:W-:-:S03]  /*351d0*/  @P1 IMAD.MOV.U32 R4, RZ, RZ, R3 ;  /* 0x000000ffff041224 */ /* 0x004fc600078e0003 */
[----:B------:R-:W2:Y:S04]  /*351e0*/  LDL R3, [R1+0x1d64] ;  /* 0x001d640001037983 */ /* 0x000ea80000100800 */
[----:B------:R4:W2:Y:S01]  /*351f0*/  @P1 LDG.E.U8 R48, desc[UR38][R4.64] ;  /* 0x0000002604301981 */ /* 0x0008a2000c1e1100 */
[----:B0-----:R-:W-:Y:S02]  /*35200*/  LOP3.LUT R46, R45, 0x1f, RZ, 0xc0, !PT ;  /* 0x0000001f2d2e7812 */ /* 0x001fe400078ec0ff */
[----:B------:R-:W-:Y:S01]  /*35210*/  PRMT R36, RZ, 0x7610, R36 ;  /* 0x00007610ff247816 */ /* 0x000fe20000000024 */
[----:B----4-:R-:W-:Y:S02]  /*35220*/  @P1 IMAD.MOV.U32 R4, RZ, RZ, R41 ;  /* 0x000000ffff041224 */ /* 0x010fe400078e0029 */
[----:B------:R-:W-:Y:S01]  /*35230*/  @P1 IMAD.MOV.U32 R5, RZ, RZ, R42 ;  /* 0x000000ffff051224 */ /* 0x000fe200078e002a */
[----:B------:R-:W-:Y:S01]  /*35240*/  LOP3.LUT R44, R46, 0x20, RZ, 0xfc, !PT ;  /* 0x000000202e2c7812 */ /* 0x000fe200078efcff */
[----:B------:R-:W4:Y:S04]  /*35250*/  LDL R42, [R1+0x1d5c] ;  /* 0x001d5c00012a7983 */ /* 0x000f280000100800 */
[----:B------:R3:W4:Y:S04]  /*35260*/  @P1 LDG.E.U8 R37, desc[UR38][R4.64] ;  /* 0x0000002604251981 */ /* 0x000728000c1e1100 */
[----:B------:R-:W4:Y:S01]  /*35270*/  LDL R41, [R1+0x1d50] ;  /* 0x001d500001297983 */ /* 0x000f220000100800 */
[----:B------:R-:W-:-:S02]  /*35280*/  ISETP.GT.AND P2, PT, R2, 0x3e, PT ;  /* 0x0000003e0200780c */ /* 0x000fc40003f44270 */
[----:B------:R-:W-:Y:S02]  /*35290*/  ISETP.GT.AND P3, PT, R2, 0x3f, PT ;  /* 0x0000003f0200780c */ /* 0x000fe40003f64270 */
[----:B------:R-:W-:Y:S02]  /*352a0*/  ISETP.GE.AND P5, PT, R44, R2, PT ;  /* 0x000000022c00720c */ /* 0x000fe40003fa6270 */
[----:B------:R-:W-:Y:S01]  /*352b0*/  PRMT R35, RZ, 0x7610, R35 ;  /* 0x00007610ff237816 */ /* 0x000fe20000000023 */
[----:B------:R-:W4:Y:S01]  /*352c0*/  LDL R44, [R1+0x1d48] ;  /* 0x001d4800012c7983 */ /* 0x000f220000100800 */
[----:B---3--:R-:W-:Y:S02]  /*352d0*/  @P1 IMAD.MOV.U32 R4, RZ, RZ, R0 ;  /* 0x000000ffff041224 */ /* 0x008fe400078e0000 */
[----:B------:R-:W-:Y:S01]  /*352e0*/  @P1 IMAD.MOV.U32 R5, RZ, RZ, R38 ;  /* 0x000000ffff051224 */ /* 0x000fe200078e0026 */
[----:B------:R-:W-:Y:S01]  /*352f0*/  LOP3.LUT R0, R45, 0x1f, RZ, 0xc0, !PT ;  /* 0x0000001f2d007812 */ /* 0x000fe200078ec0ff */
[----:B------:R-:W3:Y:S04]  /*35300*/  LDL R38, [R1+0x1d54] ;  /* 0x001d540001267983 */ /* 0x000ee80000100800 */
[----:B------:R-:W3:Y:S01]  /*35310*/  @P1 LDG.E.U8 R36, desc[UR38][R4.64] ;  /* 0x0000002604241981 */ /* 0x000ee2000c1e1100 */
[----:B------:R-:W-:-:S02]  /*35320*/  ISETP.GT.AND P1, PT, R2, 0x3d, PT ;  /* 0x0000003d0200780c */ /* 0x000fc40003f24270 */
[----:B------:R-:W-:Y:S01]  /*35330*/  ISETP.GE.AND P4, PT, R0, R2, PT ;  /* 0x000000020000720c */ /* 0x000fe20003f86270 */
[----:B--2---:R-:W-:Y:S02]  /*35340*/  @P0 IMAD.MOV.U32 R2, RZ, RZ, R3 ;  /* 0x000000ffff020224 */ /* 0x004fe400078e0003 */
[----:B------:R-:W-:Y:S02]  /*35350*/  @P0 IMAD.MOV.U32 R3, RZ, RZ, R40 ;  /* 0x000000ffff030224 */ /* 0x000fe400078e0028 */
[----:B------:R-:W2:Y:S04]  /*35360*/  LDL R40, [R1+0x1d4c] ;  /* 0x001d4c0001287983 */ /* 0x000ea80000100800 */
[----:B------:R4:W2:Y:S01]  /*35370*/  @P0 LDG.E.U8 R35, desc[UR38][R2.64] ;  /* 0x0000002602230981 */ /* 0x0008a2000c1e1100 */
[----:B------:R-:W-:-:S02]  /*35380*/  PRMT R34, RZ, 0x7610, R34 ;  /* 0x00007610ff227816 */ /* 0x000fc40000000022 */
[----:B------:R-:W-:Y:S01]  /*35390*/  PRMT R33, RZ, 0x7610, R33 ;  /* 0x00007610ff217816 */ /* 0x000fe20000000021 */
[----:B----4-:R-:W-:Y:S02]  /*353a0*/  @P0 IMAD.MOV.U32 R2, RZ, RZ, R42 ;  /* 0x000000ffff020224 */ /* 0x010fe400078e002a */
[----:B------:R-:W-:-:S05]  /*353b0*/  @P0 IMAD.MOV.U32 R3, RZ, RZ, R43 ;  /* 0x000000ffff030224 */ /* 0x000fca00078e002b */
[----:B------:R3:W4:Y:S01]  /*353c0*/  @P0 LDG.E.U8 R34, desc[UR38][R2.64] ;  /* 0x0000002602220981 */ /* 0x000722000c1e1100 */
[----:B------:R-:W-:Y:S01]  /*353d0*/  PRMT R32, RZ, 0x7610, R32 ;  /* 0x00007610ff207816 */ /* 0x000fe20000000020 */
[----:B---3--:R-:W-:Y:S02]  /*353e0*/  @P0 IMAD.MOV.U32 R2, RZ, RZ, R38 ;  /* 0x000000ffff020224 */ /* 0x008fe400078e0026 */
[----:B------:R-:W-:-:S05]  /*353f0*/  @P0 IMAD.MOV.U32 R3, RZ, RZ, R41 ;  /* 0x000000ffff030224 */ /* 0x000fca00078e0029 */
[----:B------:R0:W3:Y:S02]  /*35400*/  @P0 LDG.E.U8 R33, desc[UR38][R2.64] ;  /* 0x0000002602210981 */ /* 0x0000e4000c1e1100 */
[----:B0-----:R-:W-:Y:S02]  /*35410*/  @P0 IMAD.MOV.U32 R3, RZ, RZ, R44 ;  /* 0x000000ffff030224 */ /* 0x001fe400078e002c */
[----:B--2---:R-:W-:Y:S01]  /*35420*/  @P0 IMAD.MOV.U32 R2, RZ, RZ, R40 ;  /* 0x000000ffff020224 */ /* 0x004fe200078e0028 */
[----:B------:R0:W-:Y:S04]  /*35430*/  STL [R1+0x3bb4], R35 ;  /* 0x003bb42301007387 */ /* 0x0001e80000100800 */
[----:B------:R-:W2:Y:S04]  /*35440*/  LDL R43, [R1+0x1d40] ;  /* 0x001d4000012b7983 */ /* 0x000ea80000100800 */
[----:B------:R-:W2:Y:S04]  /*35450*/  LDL R42, [R1+0x1d44] ;  /* 0x001d4400012a7983 */ /* 0x000ea80000100800 */
[----:B------:R2:W2:Y:S04]  /*35460*/  @P0 LDG.E.U8 R32, desc[UR38][R2.64] ;  /* 0x0000002602200981 */ /* 0x0004a8000c1e1100 */
[----:B0-----:R-:W2:Y:S04]  /*35470*/  LDL R35, [R1+0x1d3c] ;  /* 0x001d3c0001237983 */ /* 0x001ea80000100800 */
[----:B----4-:R-:W-:Y:S04]  /*35480*/  STL [R1+0x3bb8], R34 ;  /* 0x003bb82201007387 */ /* 0x010fe80000100800 */
[----:B------:R-:W4:Y:S04]  /*35490*/  LDL R41, [R1+0x1d38] ;  /* 0x001d380001297983 */ /* 0x000f280000100800 */
[----:B------:R-:W4:Y:S01]  /*354a0*/  LDL R38, [R1+0x1d34] ;  /* 0x001d340001267983 */ /* 0x000f220000100800 */
[----:B------:R-:W-:-:S03]  /*354b0*/  PRMT R31, RZ, 0x7610, R31 ;  /* 0x00007610ff1f7816 */ /* 0x000fc6000000001f */
[----:B---3--:R0:W-:Y:S04]  /*354c0*/  STL [R1+0x3bbc], R33 ;  /* 0x003bbc2101007387 */ /* 0x0081e80000100800 */
[----:B------:R-:W3:Y:S04]  /*354d0*/  LDL R40, [R1+0x1d30] ;  /* 0x001d300001287983 */ /* 0x000ee80000100800 */
[----:B0-----:R-:W3:Y:S01]  /*354e0*/  LDL R33, [R1+0x1d2c] ;  /* 0x001d2c0001217983 */ /* 0x001ee20000100800 */
[----:B--2---:R-:W-:Y:S02]  /*354f0*/  @P0 IMAD.MOV.U32 R3, RZ, RZ, R43 ;  /* 0x000000ffff030224 */ /* 0x004fe400078e002b */
[----:B------:R-:W-:Y:S01]  /*35500*/  @P0 IMAD.MOV.U32 R2, RZ, RZ, R42 ;  /* 0x000000ffff020224 */ /* 0x000fe200078e002a */
[----:B------:R0:W-:Y:S04]  /*35510*/  STL [R1+0x3bc0], R32 ;  /* 0x003bc02001007387 */ /* 0x0001e80000100800 */
[----:B------:R1:W2:Y:S01]  /*35520*/  @P0 LDG.E.U8 R31, desc[UR38][R2.64] ;  /* 0x00000026021f0981 */ /* 0x0002a2000c1e1100 */
[----:B------:R-:W-:-:S02]  /*35530*/  PRMT R30, RZ, 0x7610, R30 ;  /* 0x00007610ff1e7816 */ /* 0x000fc4000000001e */
[----:B------:R-:W-:Y:S02]  /*35540*/  PRMT R29, RZ, 0x7610, R29 ;  /* 0x00007610ff1d7816 */ /* 0x000fe4000000001d */
[----:B------:R-:W-:Y:S01]  /*35550*/  PRMT R28, RZ, 0x7610, R28 ;  /* 0x00007610ff1c7816 */ /* 0x000fe2000000001c */
[----:B------:R-:W2:Y:S04]  /*35560*/  LDL R34, [R1+0x1ce4] ;  /* 0x001ce40001227983 */ /* 0x000ea80000100800 */
[----:B0-----:R-:W2:Y:S01]  /*35570*/  LDL R32, [R1+0x1d28] ;  /* 0x001d280001207983 */ /* 0x001ea20000100800 */
[----:B-1----:R-:W-:Y:S02]  /*35580*/  @P0 IMAD.MOV.U32 R2, RZ, RZ, R35 ;  /* 0x000000ffff020224 */ /* 0x002fe400078e0023 */
[----:B----4-:R-:W-:-:S05]  /*35590*/  @P0 IMAD.MOV.U32 R3, RZ, RZ, R41 ;  /* 0x000000ffff030224 */ /* 0x010fca00078e0029 */
[----:B------:R0:W4:Y:S02]  /*355a0*/  @P0 LDG.E.U8 R30, desc[UR38][R2.64] ;  /* 0x00000026021e0981 */ /* 0x000124000c1e1100 */
[----:B0-----:R-:W-:Y:S02]  /*355b0*/  @P0 IMAD.MOV.U32 R2, RZ, RZ, R38 ;  /* 0x000000ffff020224 */ /* 0x001fe400078e0026 */
[----:B---3--:R-:W-:-:S05]  /*355c0*/  @P0 IMAD.MOV.U32 R3, RZ, RZ, R40 ;  /* 0x000000ffff030224 */ /* 0x008fca00078e0028 */
[----:B------:R0:W3:Y:S02]  /*355d0*/  @P0 LDG.E.U8 R29, desc[UR38][R2.64] ;  /* 0x00000026021d0981 */ /* 0x0000e4000c1e1100 */
[----:B0-----:R-:W-:Y:S02]  /*355e0*/  @P0 IMAD.MOV.U32 R2, RZ, RZ, R33 ;  /* 0x000000ffff020224 */ /* 0x001fe400078e0021 */
[----:B--2---:R0:W-:Y:S04]  /*355f0*/  STL [R1+0x3bc4], R31 ;  /* 0x003bc41f01007387 */ /* 0x0041e80000100800 */
[----:B------:R-:W2:Y:S04]  /*35600*/  LDL R35, [R1+0x1ce0] ;  /* 0x001ce00001237983 */ /* 0x000ea80000100800 */
[----:B------:R-:W2:Y:S01]  /*35610*/  LDL R41, [R1+0x1cd8] ;  /* 0x001cd80001297983 */ /* 0x000ea20000100800 */
[----:B------:R-:W-:-:S03]  /*35620*/  @P0 IMAD.MOV.U32 R3, RZ, RZ, R32 ;  /* 0x000000ffff030224 */ /* 0x000fc600078e0020 */
[----:B0-----:R-:W2:Y:S04]  /*35630*/  LDL R31, [R1+0x1cdc] ;  /* 0x001cdc00011f7983 */ /* 0x001ea80000100800 */
[----:B------:R0:W2:Y:S04]  /*35640*/  @P0 LDG.E.U8 R28, desc[UR38][R2.64] ;  /* 0x00000026021c0981 */ /* 0x0000a8000c1e1100 */
[----:B----4-:R1:W-:Y:S04]  /*35650*/  STL [R1+0x3bc8], R30 ;  /* 0x003bc81e01007387 */ /* 0x0103e80000100800 */
[----:B------:R-:W4:Y:S04]  /*35660*/  LDL R40, [R1+0x1cd0] ;  /* 0x001cd00001287983 */ /* 0x000f280000100800 */
[----:B------:R-:W4:Y:S01]  /*35670*/  LDL R38, [R1+0x1cd4] ;  /* 0x001cd40001267983 */ /* 0x000f220000100800 */
[----:B------:R-:W-:Y:S01]  /*35680*/  PRMT R27, RZ, 0x7610, R27 ;  /* 0x00007610ff1b7816 */ /* 0x000fe2000000001b */
[----:B0-----:R-:W-:-:S02]  /*35690*/  @P1 IMAD.MOV.U32 R2, RZ, RZ, R34 ;  /* 0x000000ffff021224 */ /* 0x001fc400078e0022 */
[----:B---3--:R0:W-:Y:S04]  /*356a0*/  STL [R1+0x3bcc], R29 ;  /* 0x003bcc1d01007387 */ /* 0x0081e80000100800 */
[----:B------:R-:W3:Y:S04]  /*356b0*/  LDL R33, [R1+0x1cc8] ;  /* 0x001cc80001217983 */ /* 0x000ee80000100800 */
[----:B------:R-:W3:Y:S01]  /*356c0*/  LDL R32, [R1+0x1ccc] ;  /* 0x001ccc0001207983 */ /* 0x000ee20000100800 */
[----:B--2---:R-:W-:-:S05]  /*356d0*/  @P1 IMAD.MOV.U32 R3, RZ, RZ, R35 ;  /* 0x000000ffff031224 */ /* 0x004fca00078e0023 */
[----:B------:R2:W3:Y:S04]  /*356e0*/  @P1 LDG.E.U8 R27, desc[UR38][R2.64] ;  /* 0x00000026021b1981 */ /* 0x0004e8000c1e1100 */
[----:B------:R0:W-:Y:S04]  /*356f0*/  STL [R1+0x3bd0], R28 ;  /* 0x003bd01c01007387 */ /* 0x0001e80000100800 */
[----:B------:R-:W3:Y:S04]  /*35700*/  LDL R35, [R1+0x1cc0] ;  /* 0x001cc00001237983 */ /* 0x000ee80000100800 */
[----:B------:R-:W3:Y:S01]  /*35710*/  LDL R34, [R1+0x1cc4] ;  /* 0x001cc40001227983 */ /* 0x000ee20000100800 */
[----:B--2---:R-:W-:-:S03]  /*35720*/  @P1 IMAD.MOV.U32 R2, RZ, RZ, R31 ;  /* 0x000000ffff021224 */ /* 0x004fc600078e001f */
[----:B-1----:R-:W2:Y:S04]  /*35730*/  LDL R30, [R1+0x1cbc] ;  /* 0x001cbc00011e7983 */ /* 0x002ea80000100800 */
[----:B------:R-:W2:Y:S04]  /*35740*/  LDL R31, [R1+0x1cb8] ;  /* 0x001cb800011f7983 */ /* 0x000ea80000100800 */
[----:B0-----:R-:W2:Y:S01]  /*35750*/  LDL R29, [R1+0x1cb0] ;  /* 0x001cb000011d7983 */ /* 0x001ea20000100800 */
[----:B------:R-:W-:Y:S01]  /*35760*/  PRMT R26, RZ, 0x7610, R26 ;  /* 0x00007610ff1a7816 */ /* 0x000fe2000000001a */
[----:B------:R-:W-:Y:S01]  /*35770*/  @P1 IMAD.MOV.U32 R3, RZ, RZ, R41 ;  /* 0x000000ffff031224 */ /* 0x000fe200078e0029 */
[----:B------:R-:W-:Y:S01]  /*35780*/  PRMT R25, RZ, 0x7610, R25 ;  /* 0x00007610ff197816 */ /* 0x000fe20000000019 */
[----:B------:R-:W2:Y:S04]  /*35790*/  LDL R28, [R1+0x1cb4] ;  /* 0x001cb400011c7983 */ /* 0x000ea80000100800 */
[----:B------:R4:W2:Y:S01]  /*357a0*/  @P1 LDG.E.U8 R26, desc[UR38][R2.64] ;  /* 0x00000026021a1981 */ /* 0x0008a2000c1e1100 */
[----:B------:R-:W-:-:S02]  /*357b0*/  PRMT R24, RZ, 0x7610, R24 ;  /* 0x00007610ff187816 */ /* 0x000fc40000000018 */
[----:B------:R-:W-:Y:S02]  /*357c0*/  PRMT R23, RZ, 0x7610, R23 ;  /* 0x00007610ff177816 */ /* 0x000fe40000000017 */
[----:B------:R-:W-:Y:S02]  /*357d0*/  PRMT R22, RZ, 0x7610, R22 ;  /* 0x00007610ff167816 */ /* 0x000fe40000000016 */
[----:B------:R-:W-:Y:S02]  /*357e0*/  PRMT R21, RZ, 0x7610, R21 ;  /* 0x00007610ff157816 */ /* 0x000fe40000000015 */
[----:B------:R-:W-:Y:S02]  /*357f0*/  PRMT R20, RZ, 0x7610, R20 ;  /* 0x00007610ff147816 */ /* 0x000fe40000000014 */
[----:B------:R-:W-:Y:S02]  /*35800*/  PRMT R19, RZ, 0x7610, R19 ;  /* 0x00007610ff137816 */ /* 0x000fe40000000013 */
[----:B------:R-:W-:Y:S01]  /*35810*/  PRMT R18, RZ, 0x7610, R18 ;  /* 0x00007610ff127816 */ /* 0x000fe20000000012 */
[----:B------:R-:W2:Y:S04]  /*35820*/  LDL R42, [R1+0x1c68] ;  /* 0x001c6800012a7983 */ /* 0x000ea80000100800 */
[----:B------:R-:W2:Y:S01]  /*35830*/  LDL R41, [R1+0x1c6c] ;  /* 0x001c6c0001297983 */ /* 0x000ea20000100800 */
[----:B----4-:R-:W-:-:S02]  /*35840*/  @P1 IMAD.MOV.U32 R2, RZ, RZ, R38 ;  /* 0x000000ffff021224 */ /* 0x010fc400078e0026 */
[----:B------:R-:W-:Y:S01]  /*35850*/  @P1 IMAD.MOV.U32 R3, RZ, RZ, R40 ;  /* 0x000000ffff031224 */ /* 0x000fe200078e0028 */
[----:B------:R-:W4:Y:S04]  /*35860*/  LDL R38, [R1+0x1ca4] ;  /* 0x001ca40001267983 */ /* 0x000f280000100800 */
[----:B------:R-:W4:Y:S04]  /*35870*/  LDL R40, [R1+0x1ca0] ;  /* 0x001ca00001287983 */ /* 0x000f280000100800 */
[----:B------:R3:W4:Y:S02]  /*35880*/  @P1 LDG.E.U8 R25, desc[UR38][R2.64] ;  /* 0x0000002602191981 */ /* 0x000724000c1e1100 */
[----:B---3--:R-:W-:-:S02]  /*35890*/  @P1 IMAD.MOV.U32 R2, RZ, RZ, R32 ;  /* 0x000000ffff021224 */ /* 0x008fc400078e0020 */
[----:B------:R-:W-:Y:S01]  /*358a0*/  @P1 IMAD.MOV.U32 R3, RZ, RZ, R33 ;  /* 0x000000ffff031224 */ /* 0x000fe200078e0021 */
[----:B------:R-:W3:Y:S04]  /*358b0*/  LDL R32, [R1+0x1cac] ;  /* 0x001cac0001207983 */ /* 0x000ee80000100800 */
[----:B------:R-:W4:Y:S04]  /*358c0*/  LDL R33, [R1+0x1ca8] ;  /* 0x001ca80001217983 */ /* 0x000f280000100800 */
[----:B------:R0:W4:Y:S02]  /*358d0*/  @P1 LDG.E.U8 R24, desc[UR38][R2.64] ;  /* 0x0000002602181981 */ /* 0x000124000c1e1100 */
[----:B0-----:R-:W-:-:S02]  /*358e0*/  @P1 IMAD.MOV.U32 R3, RZ, RZ, R35 ;  /* 0x000000ffff031224 */ /* 0x001fc400078e0023 */
[----:B------:R-:W-:Y:S01]  /*358f0*/  @P1 IMAD.MOV.U32 R2, RZ, RZ, R34 ;  /* 0x000000ffff021224 */ /* 0x000fe200078e0022 */
[----:B------:R-:W4:Y:S04]  /*35900*/  LDL R35, [R1+0x1c88] ;  /* 0x001c880001237983 */ /* 0x000f280000100800 */
[----:B------:R-:W4:Y:S04]  /*35910*/  LDL R34, [R1+0x1c8c] ;  /* 0x001c8c0001227983 */ /* 0x000f280000100800 */
[----:B------:R2:W4:Y:S02]  /*35920*/  @P1 LDG.E.U8 R23, desc[UR38][R2.64] ;  /* 0x0000002602171981 */ /* 0x000524000c1e1100 */
[----:B--2---:R-:W-:-:S02]  /*35930*/  @P1 IMAD.MOV.U32 R2, RZ, RZ, R30 ;  /* 0x000000ffff021224 */ /* 0x004fc400078e001e */
[----:B------:R-:W-:Y:S01]  /*35940*/  @P1 IMAD.MOV.U32 R3, RZ, RZ, R31 ;  /* 0x000000ffff031224 */ /* 0x000fe200078e001f */
[----:B------:R-:W2:Y:S04]  /*35950*/  LDL R30, [R1+0x1c9c] ;  /* 0x001c9c00011e7983 */ /* 0x000ea80000100800 */
[----:B------:R-:W2:Y:S04]  /*35960*/  LDL R31, [R1+0x1c98] ;  /* 0x001c9800011f7983 */ /* 0x000ea80000100800 */
[----:B------:R0:W2:Y:S02]  /*35970*/  @P1 LDG.E.U8 R22, desc[UR38][R2.64] ;  /* 0x0000002602161981 */ /* 0x0000a4000c1e1100 */
[----:B0-----:R-:W-:-:S02]  /*35980*/  @P1 IMAD.MOV.U32 R2, RZ, RZ, R28 ;  /* 0x000000ffff021224 */ /* 0x001fc400078e001c */
[----:B------:R-:W-:Y:S01]  /*35990*/  @P1 IMAD.MOV.U32 R3, RZ, RZ, R29 ;  /* 0x000000ffff031224 */ /* 0x000fe200078e001d */
[----:B------:R-:W2:Y:S04]  /*359a0*/  LDL R28, [R1+0x1c94] ;  /* 0x001c9400011c7983 */ /* 0x000ea80000100800 */
[----:B------:R-:W2:Y:S04]  /*359b0*/  LDL R29, [R1+0x1c90] ;  /* 0x001c9000011d7983 */ /* 0x000ea80000100800 */
[----:B------:R3:W2:Y:S02]  /*359c0*/  @P1 LDG.E.U8 R21, desc[UR38][R2.64] ;  /* 0x0000002602151981 */ /* 0x0006a4000c1e1100 */
[----:B---3--:R-:W-:-:S02]  /*359d0*/  @P1 IMAD.MOV.U32 R2, RZ, RZ, R32 ;  /* 0x000000ffff021224 */ /* 0x008fc400078e0020 */
[----:B----4-:R-:W-:Y:S01]  /*359e0*/  @P1 IMAD.MOV.U32 R3, RZ, RZ, R33 ;  /* 0x000000ffff031224 */ /* 0x010fe200078e0021 */
[----:B------:R-:W3:Y:S04]  /*359f0*/  LDL R32, [R1+0x1c84] ;  /* 0x001c840001207983 */ /* 0x000ee80000100800 */
[----:B------:R-:W4:Y:S04]  /*35a00*/  LDL R33, [R1+0x1c80] ;  /* 0x001c800001217983 */ /* 0x000f280000100800 */
[----:B------:R0:W3:Y:S02]  /*35a10*/  @P1 LDG.E.U8 R20, desc[UR38][R2.64] ;  /* 0x0000002602141981 */ /* 0x0000e4000c1e1100 */
[----:B0-----:R-:W-:-:S02]  /*35a20*/  @P2 IMAD.MOV.U32 R2, RZ, RZ, R38 ;  /* 0x000000ffff022224 */ /* 0x001fc400078e0026 */
[----:B------:R-:W-:Y:S01]  /*35a30*/  @P2 IMAD.MOV.U32 R3, RZ, RZ, R40 ;  /* 0x000000ffff032224 */ /* 0x000fe200078e0028 */
[----:B------:R-:W-:Y:S01]  /*35a40*/  PRMT R17, RZ, 0x7610, R17 ;  /* 0x00007610ff117816 */ /* 0x000fe20000000011 */
[----:B------:R-:W4:Y:S04]  /*35a50*/  LDL R40, [R1+0x1c60] ;  /* 0x001c600001287983 */ /* 0x000f280000100800 */
[----:B------:R2:W4:Y:S04]  /*35a60*/  @P2 LDG.E.U8 R19, desc[UR38][R2.64] ;  /* 0x0000002602132981 */ /* 0x000528000c1e1100 */
[----:B------:R-:W4:Y:S01]  /*35a70*/  LDL R38, [R1+0x1c64] ;  /* 0x001c640001267983 */ /* 0x000f220000100800 */
        /* <DEDUP_REMOVED lines=8> */
[----:B------:R-:W2:Y:S01]  /*35b00*/  LDL R29, [R1+0x1c70] ;  /* 0x001c7000011d7983 */ /* 0x000ea20000100800 */
[----:B------:R-:W-:-:S03]  /*35b10*/  PRMT R16, RZ, 0x7610, R16 ;  /* 0x00007610ff107816 */ /* 0x000fc60000000010 */
[----:B------:R0:W2:Y:S01]  /*35b20*/  @P2 LDG.E.U8 R17, desc[UR38][R2.64] ;  /* 0x0000002602112981 */ /* 0x0000a2000c1e1100 */
[----:B------:R-:W-:Y:S01]  /*35b30*/  PRMT R15, RZ, 0x7610, R15 ;  /* 0x00007610ff0f7816 */ /* 0x000fe2000000000f */
[----:B0-----:R-:W-:Y:S02]  /*35b40*/  @P2 IMAD.MOV.U32 R2, RZ, RZ, R34 ;  /* 0x000000ffff022224 */ /* 0x001fe400078e0022 */
        /* <DEDUP_REMOVED lines=9> */
[----:B--2---:R-:W-:-:S02]  /*35be0*/  @P2 IMAD.MOV.U32 R2, RZ, RZ, R30 ;  /* 0x000000ffff022224 */ /* 0x004fc400078e001e */
[----:B------:R-:W-:Y:S01]  /*35bf0*/  @P2 IMAD.MOV.U32 R3, RZ, RZ, R31 ;  /* 0x000000ffff032224 */ /* 0x000fe200078e001f */
[----:B------:R-:W2:Y:S04]  /*35c00*/  LDL R30, [R1+0x1c4c] ;  /* 0x001c4c00011e7983 */ /* 0x000ea80000100800 */
[----:B------:R-:W2:Y:S01]  /*35c10*/  LDL R31, [R1+0x1c48] ;  /* 0x001c4800011f7983 */ /* 0x000ea20000100800 */
[----:B------:R-:W-:Y:S02]  /*35c20*/  PRMT R14, RZ, 0x7610, R14 ;  /* 0x00007610ff0e7816 */ /* 0x000fe4000000000e */
[----:B------:R-:W-:-:S04]  /*35c30*/  PRMT R13, RZ, 0x7610, R13 ;  /* 0x00007610ff0d7816 */ /* 0x000fc8000000000d */
[----:B------:R0:W2:Y:S01]  /*35c40*/  @P2 LDG.E.U8 R14, desc[UR38][R2.64] ;  /* 0x00000026020e2981 */ /* 0x0000a2000c1e1100 */
[----:B------:R-:W-:Y:S01]  /*35c50*/  PRMT R12, RZ, 0x7610, R12 ;  /* 0x00007610ff0c7816 */ /* 0x000fe2000000000c */
[----:B0-----:R-:W-:Y:S02]  /*35c60*/  @P2 IMAD.MOV.U32 R2, RZ, RZ, R28 ;  /* 0x000000ffff022224 */ /* 0x001fe400078e001c */
[----:B------:R-:W-:Y:S01]  /*35c70*/  @P2 IMAD.MOV.U32 R3, RZ, RZ, R29 ;  /* 0x000000ffff032224 */ /* 0x000fe200078e001d */
[----:B------:R-:W-:Y:S02]  /*35c80*/  PRMT R11, RZ, 0x7610, R11 ;  /* 0x00007610ff0b7816 */ /* 0x000fe4000000000b */
[----:B------:R-:W-:Y:S02]  /*35c90*/  PRMT R10, RZ, 0x7610, R10 ;  /* 0x00007610ff0a7816 */ /* 0x000fe4000000000a */
[----:B------:R-:W-:Y:S02]  /*35ca0*/  PRMT R9, RZ, 0x7610, R9 ;  /* 0x00007610ff097816 */ /* 0x000fe40000000009 */
[----:B------:R-:W-:Y:S01]  /*35cb0*/  PRMT R8, RZ, 0x7610, R8 ;  /* 0x00007610ff087816 */ /* 0x000fe20000000008 */
[----:B------:R0:W2:Y:S04]  /*35cc0*/  @P2 LDG.E.U8 R13, desc[UR38][R2.64] ;  /* 0x00000026020d2981 */ /* 0x0000a8000c1e1100 */
[----:B------:R-:W2:Y:S04]  /*35cd0*/  LDL R29, [R1+0x1c40] ;  /* 0x001c4000011d7983 */ /* 0x000ea80000100800 */
[----:B------:R-:W2:Y:S01]  /*35ce0*/  LDL R28, [R1+0x1c44] ;  /* 0x001c4400011c7983 */ /* 0x000ea20000100800 */
[----:B0-----:R-:W-:-:S02]  /*35cf0*/  @P2 IMAD.MOV.U32 R2, RZ, RZ, R41 ;  /* 0x000000ffff022224 */ /* 0x001fc400078e0029 */
[----:B------:R-:W-:-:S05]  /*35d00*/  @P2 IMAD.MOV.U32 R3, RZ, RZ, R42 ;  /* 0x000000ffff032224 */ /* 0x000fca00078e002a */
[----:B------:R0:W2:Y:S02]  /*35d10*/  @P2 LDG.E.U8 R12, desc[UR38][R2.64] ;  /* 0x00000026020c2981 */ /* 0x0000a4000c1e1100 */
[----:B0-----:R-:W-:Y:S02]  /*35d20*/  @P3 IMAD.MOV.U32 R2, RZ, RZ, R38 ;  /* 0x000000ffff023224 */ /* 0x001fe400078e0026 */
[----:B------:R-:W-:-:S05]  /*35d30*/  @P3 IMAD.MOV.U32 R3, RZ, RZ, R40 ;  /* 0x000000ffff033224 */ /* 0x000fca00078e0028 */
[----:B------:R0:W2:Y:S02]  /*35d40*/  @P3 LDG.E.U8 R11, desc[UR38][R2.64] ;  /* 0x00000026020b3981 */ /* 0x0000a4000c1e1100 */
[----:B0-----:R-:W-:Y:S02]  /*35d50*/  @P3 IMAD.MOV.U32 R2, RZ, RZ, R34 ;  /* 0x000000ffff023224 */ /* 0x001fe400078e0022 */
[----:B------:R-:W-:-:S05]  /*35d60*/  @P3 IMAD.MOV.U32 R3, RZ, RZ, R35 ;  /* 0x000000ffff033224 */ /* 0x000fca00078e0023 */
[----:B------:R3:W2:Y:S02]  /*35d70*/  @P3 LDG.E.U8 R10, desc[UR38][R2.64] ;  /* 0x00000026020a3981 */ /* 0x0006a4000c1e1100 */
[----:B---3--:R-:W-:Y:S02]  /*35d80*/  @P3 IMAD.MOV.U32 R2, RZ, RZ, R32 ;  /* 0x000000ffff023224 */ /* 0x008fe400078e0020 */
[----:B----4-:R-:W-:-:S05]  /*35d90*/  @P3 IMAD.MOV.U32 R3, RZ, RZ, R33 ;  /* 0x000000ffff033224 */ /* 0x010fca00078e0021 */
[----:B------:R2:W3:Y:S02]  /*35da0*/  @P3 LDG.E.U8 R9, desc[UR38][R2.64] ;  /* 0x0000002602093981 */ /* 0x0004e4000c1e1100 */
[----:B--2---:R-:W-:Y:S02]  /*35db0*/  @P3 IMAD.MOV.U32 R2, RZ, RZ, R30 ;  /* 0x000000ffff023224 */ /* 0x004fe400078e001e */
[----:B------:R-:W-:-:S05]  /*35dc0*/  @P3 IMAD.MOV.U32 R3, RZ, RZ, R31 ;  /* 0x000000ffff033224 */ /* 0x000fca00078e001f */
[----:B------:R0:W2:Y:S02]  /*35dd0*/  @P3 LDG.E.U8 R8, desc[UR38][R2.64] ;  /* 0x0000002602083981 */ /* 0x0000a4000c1e1100 */
[----:B0-----:R-:W-:Y:S02]  /*35de0*/  @P3 IMAD.MOV.U32 R3, RZ, RZ, R29 ;  /* 0x000000ffff033224 */ /* 0x001fe400078e001d */
[----:B------:R-:W-:Y:S01]  /*35df0*/  @P3 IMAD.MOV.U32 R2, RZ, RZ, R28 ;  /* 0x000000ffff023224 */ /* 0x000fe200078e001c */
[----:B------:R0:W-:Y:S04]  /*35e00*/  STL [R1+0x3bd4], R11 ;  /* 0x003bd40b01007387 */ /* 0x0001e80000100800 */
[----:B------:R1:W-:Y:S04]  /*35e10*/  STL [R1+0x3bd8], R10 ;  /* 0x003bd80a01007387 */ /* 0x0003e80000100800 */
[----:B---3--:R3:W-:Y:S04]  /*35e20*/  STL [R1+0x3bdc], R9 ;  /* 0x003bdc0901007387 */ /* 0x0087e80000100800 */
[----:B--2---:R2:W-:Y:S04]  /*35e30*/  STL [R1+0x3be0], R8 ;  /* 0x003be00801007387 */ /* 0x0045e80000100800 */
[----:B------:R-:W4:Y:S04]  /*35e40*/  LDL R29, [R1+0x1c38] ;  /* 0x001c3800011d7983 */ /* 0x000f280000100800 */
[----:B------:R-:W4:Y:S04]  /*35e50*/  LDL R28, [R1+0x1c3c] ;  /* 0x001c3c00011c7983 */ /* 0x000f280000100800 */
[----:B0-----:R-:W4:Y:S04]  /*35e60*/  LDL R11, [R1+0x1c30] ;  /* 0x001c3000010b7983 */ /* 0x001f280000100800 */
[----:B-1----:R-:W4:Y:S01]  /*35e70*/  LDL R10, [R1+0x1c34] ;  /* 0x001c3400010a7983 */ /* 0x002f220000100800 */
[----:B------:R-:W-:-:S03]  /*35e80*/  PRMT R7, RZ, 0x7610, R7 ;  /* 0x00007610ff077816 */ /* 0x000fc60000000007 */
[----:B---3--:R-:W3:Y:S04]  /*35e90*/  LDL R9, [R1+0x1c28] ;  /* 0x001c280001097983 */ /* 0x008ee80000100800 */
[----:B--2---:R-:W2:Y:S01]  /*35ea0*/  LDL R8, [R1+0x1c2c] ;  /* 0x001c2c0001087983 */ /* 0x004ea20000100800 */
[----:B------:R-:W-:-:S03]  /*35eb0*/  PRMT R6, RZ, 0x7610, R6 ;  /* 0x00007610ff067816 */ /* 0x000fc60000000006 */
[----:B------:R4:W2:Y:S01]  /*35ec0*/  @P3 LDG.E.U8 R7, desc[UR38][R2.64] ;  /* 0x0000002602073981 */ /* 0x0008a2000c1e1100 */
[----:B------:R-:W-:-:S03]  /*35ed0*/  PRMT R5, RZ, 0x7610, R5 ;  /* 0x00007610ff057816 */ /* 0x000fc60000000005 */
[----:B------:R-:W2:Y:S04]  /*35ee0*/  LDL.LU R31, [R1+0x880] ;  /* 0x00088000011f7983 */ /* 0x000ea80000300800 */
[----:B------:R-:W2:Y:S04]  /*35ef0*/  LDL.LU R32, [R1+0x87c] ;  /* 0x00087c0001207983 */ /* 0x000ea80000300800 */
[----:B------:R-:W2:Y:S04]  /*35f00*/  LDL.LU R33, [R1+0x878] ;  /* 0x0008780001217983 */ /* 0x000ea80000300800 */
        /* <DEDUP_REMOVED lines=13> */
[----:B------:R-:W3:Y:S01]  /*35fe0*/  LDL.LU R60, [R1+0x750] ;  /* 0x00075000013c7983 */ /* 0x000ee20000300800 */
[----:B------:R-:W-:-:S03]  /*35ff0*/  PRMT R4, RZ, 0x7610, R4 ;  /* 0x00007610ff047816 */ /* 0x000fc60000000004 */
[----:B------:R-:W3:Y:S04]  /*36000*/  LDL.LU R46, [R1+0x74c] ;  /* 0x00074c00012e7983 */ /* 0x000ee80000300800 */
[----:B------:R-:W3:Y:S01]  /*36010*/  LDL.LU R45, [R1+0x748] ;  /* 0x00074800012d7983 */ /* 0x000ee20000300800 */
[----:B----4-:R-:W-:Y:S02]  /*36020*/  @P3 IMAD.MOV.U32 R3, RZ, RZ, R29 ;  /* 0x000000ffff033224 */ /* 0x010fe400078e001d */
[----:B------:R-:W-:-:S05]  /*36030*/  @P3 IMAD.MOV.U32 R2, RZ, RZ, R28 ;  /* 0x000000ffff023224 */ /* 0x000fca00078e001c */
[----:B------:R0:W4:Y:S02]  /*36040*/  @P3 LDG.E.U8 R6, desc[UR38][R2.64] ;  /* 0x0000002602063981 */ /* 0x000124000c1e1100 */
[----:B0-----:R-:W-:Y:S02]  /*36050*/  @P3 IMAD.MOV.U32 R2, RZ, RZ, R10 ;  /* 0x000000ffff023224 */ /* 0x001fe400078e000a */
[----:B------:R-:W-:-:S05]  /*36060*/  @P3 IMAD.MOV.U32 R3, RZ, RZ, R11 ;  /* 0x000000ffff033224 */ /* 0x000fca00078e000b */
[----:B------:R2:W4:Y:S02]  /*36070*/  @P3 LDG.E.U8 R5, desc[UR38][R2.64] ;  /* 0x0000002602053981 */ /* 0x000524000c1e1100 */
[----:B--2---:R-:W-:Y:S02]  /*36080*/  @P3 IMAD.MOV.U32 R2, RZ, RZ, R8 ;  /* 0x000000ffff023224 */ /* 0x004fe400078e0008 */
[----:B---3--:R-:W-:-:S05]  /*36090*/  @P3 IMAD.MOV.U32 R3, RZ, RZ, R9 ;  /* 0x000000ffff033224 */ /* 0x008fca00078e0009 */
[----:B------:R0:W2:Y:S01]  /*360a0*/  @P3 LDG.E.U8 R4, desc[UR38][R2.64] ;  /* 0x0000002602043981 */ /* 0x0000a2000c1e1100 */
[----:B------:R-:W-:Y:S06]  /*360b0*/  BAR.SYNC.DEFER_BLOCKING 0x0 ;  /* 0x0000000000007b1d */ /* 0x000fec0000010000 */
[----:B------:R-:W-:Y:S04]  /*360c0*/  STL [R1+0x3be4], R7 ;  /* 0x003be40701007387 */ /* 0x000fe80000100800 */
[----:B------:R-:W-:Y:S04]  /*360d0*/  STS.U8 [R0+UR4], R31 ;  /* 0x0000001f00007988 */ /* 0x000fe80008000004 */
[----:B------:R-:W-:Y:S04]  /*360e0*/  STS.U8 [R0+UR4+0x20], R32 ;  /* 0x0000202000007988 */ /* 0x000fe80008000004 */
        /* <DEDUP_REMOVED lines=15> */
[----:B----4-:R-:W-:Y:S04]  /*361e0*/  STL [R1+0x3be8], R6 ;  /* 0x003be80601007387 */ /* 0x010fe80000100800 */
[----:B------:R1:W-:Y:S04]  /*361f0*/  STL [R1+0x3bec], R5 ;  /* 0x003bec0501007387 */ /* 0x0003e80000100800 */
[----:B------:R-:W3:Y:S04]  /*36200*/  LDL.LU R2, [R1+0x744] ;  /* 0x0007440001027983 */ /* 0x000ee80000300800 */
[----:B------:R-:W4:Y:S04]  /*36210*/  LDL.LU R3, [R1+0x740] ;  /* 0x0007400001037983 */ /* 0x000f280000300800 */
[----:B-1----:R-:W2:Y:S04]  /*36220*/  LDL.LU R5, [R1+0x73c] ;  /* 0x00073c0001057983 */ /* 0x002ea80000300800 */
        /* <DEDUP_REMOVED lines=26> */
[----:B------:R1:W-:Y:S04]  /*363d0*/  STS.U8 [R0+UR4+0x860], R46 ;  /* 0x0008602e00007988 */ /* 0x0003e80008000004 */
[----:B------:R0:W-:Y:S04]  /*363e0*/  STS.U8 [R0+UR4+0x800], R45 ;  /* 0x0008002d00007988 */ /* 0x0001e80008000004 */
[----:B-1----:R-:W2:Y:S04]  /*363f0*/  LDL.LU R46, [R1+0x540] ;  /* 0x00054000012e7983 */ /* 0x002ea80000300800 */
[----:B0-----:R-:W2:Y:S04]  /*36400*/  LDL.LU R45, [R1+0x53c] ;  /* 0x00053c00012d7983 */ /* 0x001ea80000300800 */
[----:B---3--:R0:W-:Y:S04]  /*36410*/  STS.U8 [R0+UR4+0x820], R2 ;  /* 0x0008200200007988 */ /* 0x0081e80008000004 */
[----:B----4-:R1:W-:Y:S04]  /*36420*/  STS.U8 [R0+UR4+0x8c0], R3 ;  /* 0x0008c00300007988 */ /* 0x0103e80008000004 */
[----:B--2---:R2:W-:Y:S04]  /*36430*/  STS.U8 [R0+UR4+0x8e0], R5 ;  /* 0x0008e00500007988 */ /* 0x0045e80008000004 */
[----:B0-----:R-:W3:Y:S04]  /*36440*/  LDL.LU R2, [R1+0x538] ;  /* 0x0005380001027983 */ /* 0x001ee80000300800 */
[----:B-1----:R-:W4:Y:S04]  /*36450*/  LDL.LU R3, [R1+0x534] ;  /* 0x0005340001037983 */ /* 0x002f280000300800 */
[----:B------:R0:W-:Y:S04]  /*36460*/  STS.U8 [R0+UR4+0x880], R6 ;  /* 0x0008800600007988 */ /* 0x0001e80008000004 */
[----:B------:R1:W-:Y:S04]  /*36470*/  STS.U8 [R0+UR4+0x8a0], R7 ;  /* 0x0008a00700007988 */ /* 0x0003e80008000004 */
[----:B------:R0:W-:Y:S04]  /*36480*/  STS.U8 [R0+UR4+0xc60], R8 ;  /* 0x000c600800007988 */ /* 0x0001e80008000004 */
[----:B------:R1:W-:Y:S04]  /*36490*/  STS.U8 [R0+UR4+0xc40], R9 ;  /* 0x000c400900007988 */ /* 0x0003e80008000004 */
[----:B--2---:R-:W2:Y:S04]  /*364a0*/  LDL.LU R5, [R1+0x530] ;  /* 0x0005300001057983 */ /* 0x004ea80000300800 */
[----:B0-----:R-:W2:Y:S04]  /*364b0*/  LDL.LU R6, [R1+0x52c] ;  /* 0x00052c0001067983 */ /* 0x001ea80000300800 */
[----:B------:R0:W-:Y:S04]  /*364c0*/  STS.U8 [R0+UR4+0xc20], R10 ;  /* 0x000c200a00007988 */ /* 0x0001e80008000004 */
[----:B-1----:R-:W2:Y:S04]  /*364d0*/  LDL.LU R7, [R1+0x528] ;  /* 0x0005280001077983 */ /* 0x002ea80000300800 */
[----:B------:R-:W2:Y:S04]  /*364e0*/  LDL.LU R8, [R1+0x524] ;  /* 0x0005240001087983 */ /* 0x000ea80000300800 */
[----:B------:R-:W2:Y:S04]  /*364f0*/  LDL.LU R9, [R1+0x4c0] ;  /* 0x0004c00001097983 */ /* 0x000ea80000300800 */
[----:B------:R1:W-:Y:S04]  /*36500*/  STS.U8 [R0+UR4+0xc00], R11 ;  /* 0x000c000b00007988 */ /* 0x0003e80008000004 */
[----:B------:R1:W-:Y:S04]  /*36510*/  STS.U8 [R0+UR4+0xce0], R28 ;  /* 0x000ce01c00007988 */ /* 0x0003e80008000004 */
[----:B------:R1:W-:Y:S04]  /*36520*/  STS.U8 [R0+UR4+0xcc0], R29 ;  /* 0x000cc01d00007988 */ /* 0x0003e80008000004 */
[----:B0-----:R-:W2:Y:S04]  /*36530*/  LDL.LU R10, [R1+0x4bc] ;  /* 0x0004bc00010a7983 */ /* 0x001ea80000300800 */
[----:B------:R0:W-:Y:S04]  /*36540*/  STS.U8 [R0+UR4+0xca0], R30 ;  /* 0x000ca01e00007988 */ /* 0x0001e80008000004 */
[----:B------:R0:W-:Y:S04]  /*36550*/  STS.U8 [R0+UR4+0xc80], R31 ;  /* 0x000c801f00007988 */ /* 0x0001e80008000004 */
[----:B-1----:R-:W2:Y:S04]  /*36560*/  LDL.LU R11, [R1+0x4b8] ;  /* 0x0004b800010b7983 */ /* 0x002ea80000300800 */
[----:B------:R-:W2:Y:S04]  /*36570*/  LDL.LU R28, [R1+0x4b4] ;  /* 0x0004b400011c7983 */ /* 0x000ea80000300800 */
[----:B------:R-:W2:Y:S04]  /*36580*/  LDL.LU R29, [R1+0x4b0] ;  /* 0x0004b000011d7983 */ /* 0x000ea80000300800 */
[----:B------:R1:W-:Y:S04]  /*36590*/  STS.U8 [R0+UR4+0x1000], R32 ;  /* 0x0010002000007988 */ /* 0x0003e80008000004 */
[----:B------:R1:W-:Y:S04]  /*365a0*/  STS.U8 [R0+UR4+0x1020], R33 ;  /* 0x0010202100007988 */ /* 0x0003e80008000004 */
[----:B0-----:R-:W2:Y:S04]  /*365b0*/  LDL.LU R30, [R1+0x4ac] ;  /* 0x0004ac00011e7983 */ /* 0x001ea80000300800 */
[----:B------:R-:W2:Y:S04]  /*365c0*/  LDL.LU R31, [R1+0x4a8] ;  /* 0x0004a800011f7983 */ /* 0x000ea80000300800 */
[----:B------:R0:W-:Y:S04]  /*365d0*/  STS.U8 [R0+UR4+0x1040], R34 ;  /* 0x0010402200007988 */ /* 0x0001e80008000004 */
[----:B------:R0:W-:Y:S04]  /*365e0*/  STS.U8 [R0+UR4+0x1060], R35 ;  /* 0x0010602300007988 */ /* 0x0001e80008000004 */
[----:B------:R0:W-:Y:S04]  /*365f0*/  STS.U8 [R0+UR4+0x1080], R38 ;  /* 0x0010802600007988 */ /* 0x0001e80008000004 */
[----:B-1----:R-:W2:Y:S04]  /*36600*/  LDL.LU R32, [R1+0x4a4] ;  /* 0x0004a40001207983 */ /* 0x002ea80000300800 */
[----:B------:R-:W2:Y:S04]  /*36610*/  LDL.LU R33, [R1+0x440] ;  /* 0x0004400001217983 */ /* 0x000ea80000300800 */
[----:B------:R1:W-:Y:S04]  /*36620*/  STS.U8 [R0+UR4+0x10a0], R40 ;  /* 0x0010a02800007988 */ /* 0x0003e80008000004 */
[----:B0-----:R-:W2:Y:S04]  /*36630*/  LDL.LU R34, [R1+0x43c] ;  /* 0x00043c0001227983 */ /* 0x001ea80000300800 */
[----:B------:R-:W2:Y:S04]  /*36640*/  LDL.LU R35, [R1+0x438] ;  /* 0x0004380001237983 */ /* 0x000ea80000300800 */
[----:B------:R-:W2:Y:S04]  /*36650*/  LDL.LU R38, [R1+0x434] ;  /* 0x0004340001267983 */ /* 0x000ea80000300800 */
[----:B------:R0:W-:Y:S04]  /*36660*/  STS.U8 [R0+UR4+0x10c0], R41 ;  /* 0x0010c02900007988 */ /* 0x0001e80008000004 */
[----:B------:R0:W-:Y:S04]  /*36670*/  STS.U8 [R0+UR4+0x10e0], R42 ;  /* 0x0010e02a00007988 */ /* 0x0001e80008000004 */
[----:B------:R0:W-:Y:S04]  /*36680*/  STS.U8 [R0+UR4+0x1420], R43 ;  /* 0x0014202b00007988 */ /* 0x0001e80008000004 */
[----:B-1----:R-:W2:Y:S04]  /*36690*/  LDL.LU R40, [R1+0x430] ;  /* 0x0004300001287983 */ /* 0x002ea80000300800 */
[----:B------:R1:W-:Y:S04]  /*366a0*/  STS.U8 [R0+UR4+0x1400], R55 ;  /* 0x0014003700007988 */ /* 0x0003e80008000004 */
[----:B------:R1:W-:Y:S04]  /*366b0*/  STS.U8 [R0+UR4+0x1460], R54 ;  /* 0x0014603600007988 */ /* 0x0003e80008000004 */
[----:B0-----:R-:W2:Y:S04]  /*366c0*/  LDL.LU R41, [R1+0x42c] ;  /* 0x00042c0001297983 */ /* 0x001ea80000300800 */
[----:B------:R-:W2:Y:S04]  /*366d0*/  LDL.LU R42, [R1+0x428] ;  /* 0x00042800012a7983 */ /* 0x000ea80000300800 */
[----:B------:R-:W2:Y:S04]  /*366e0*/  LDL.LU R43, [R1+0x424] ;  /* 0x00042400012b7983 */ /* 0x000ea80000300800 */
[----:B------:R0:W-:Y:S04]  /*366f0*/  STS.U8 [R0+UR4+0x1440], R53 ;  /* 0x0014403500007988 */ /* 0x0001e80008000004 */
[----:B------:R0:W-:Y:S04]  /*36700*/  STS.U8 [R0+UR4+0x14a0], R52 ;  /* 0x0014a03400007988 */ /* 0x0001e80008000004 */
[----:B-1----:R-:W2:Y:S04]  /*36710*/  LDL.LU R55, [R1+0x3c0] ;  /* 0x0003c00001377983 */ /* 0x002ea80000300800 */
[----:B------:R-:W2:Y:S04]  /*36720*/  LDL.LU R54, [R1+0x3bc] ;  /* 0x0003bc0001367983 */ /* 0x000ea80000300800 */
[----:B------:R1:W-:Y:S04]  /*36730*/  STS.U8 [R0+UR4+0x1480], R47 ;  /* 0x0014802f00007988 */ /* 0x0003e80008000004 */
[----:B------:R1:W-:Y:S04]  /*36740*/  STS.U8 [R0+UR4+0x14e0], R44 ;  /* 0x0014e02c00007988 */ /* 0x0003e80008000004 */
[----:B------:R1:W-:Y:S04]  /*36750*/  STS.U8 [R0+UR4+0x14c0], R60 ;  /* 0x0014c03c00007988 */ /* 0x0003e80008000004 */
[----:B0-----:R-:W2:Y:S04]  /*36760*/  LDL.LU R53, [R1+0x3b8] ;  /* 0x0003b80001357983 */ /* 0x001ea80000300800 */
[----:B------:R-:W2:Y:S04]  /*36770*/  LDL.LU R52, [R1+0x3b4] ;  /* 0x0003b40001347983 */ /* 0x000ea80000300800 */
[----:B-1----:R-:W2:Y:S04]  /*36780*/  LDL.LU R47, [R1+0x3b0] ;  /* 0x0003b000012f7983 */ /* 0x002ea80000300800 */
[----:B------:R-:W2:Y:S04]  /*36790*/  LDL.LU R44, [R1+0x3ac] ;  /* 0x0003ac00012c7983 */ /* 0x000ea80000300800 */
[----:B------:R-:W2:Y:S04]  /*367a0*/  LDL.LU R60, [R1+0x3a8] ;  /* 0x0003a800013c7983 */ /* 0x000ea80000300800 */
[----:B------:R0:W-:Y:S04]  /*367b0*/  STS.U8 [R0+UR4+0x1840], R46 ;  /* 0x0018402e00007988 */ /* 0x0001e80008000004 */
[----:B------:R1:W-:Y:S04]  /*367c0*/  STS.U8 [R0+UR4+0x1860], R45 ;  /* 0x0018602d00007988 */ /* 0x0003e80008000004 */
[----:B0-----:R-:W2:Y:S04]  /*367d0*/  LDL.LU R46, [R1+0x3a4] ;  /* 0x0003a400012e7983 */ /* 0x001ea80000300800 */
[----:B-1----:R-:W2:Y:S04]  /*367e0*/  LDL.LU R45, [R1+0x340] ;  /* 0x00034000012d7983 */ /* 0x002ea80000300800 */
[----:B---3--:R-:W-:Y:S04]  /*367f0*/  STS.U8 [R0+UR4+0x1800], R2 ;  /* 0x0018000200007988 */ /* 0x008fe80008000004 */
[----:B----4-:R-:W-:Y:S04]  /*36800*/  STS.U8 [R0+UR4+0x1820], R3 ;  /* 0x0018200300007988 */ /* 0x010fe80008000004 */
[----:B--2---:R-:W-:Y:S04]  /*36810*/  STS.U8 [R0+UR4+0x18c0], R5 ;  /* 0x0018c00500007988 */ /* 0x004fe80008000004 */
        /* <DEDUP_REMOVED lines=24> */
[----:B------:R0:W-:Y:S04]  /*369a0*/  STS.U8 [R0+UR4+0x2480], R44 ;  /* 0x0024802c00007988 */ /* 0x0001e80008000004 */
[----:B------:R1:W-:Y:S04]  /*369b0*/  STS.U8 [R0+UR4+0x24e0], R60 ;  /* 0x0024e03c00007988 */ /* 0x0003e80008000004 */
[----:B0-----:R-:W2:Y:S04]  /*369c0*/  LDL.LU R44, [R1+0x33c] ;  /* 0x00033c00012c7983 */ /* 0x001ea80000300800 */
[----:B-1----:R-:W3:Y:S04]  /*369d0*/  LDL.LU R60, [R1+0x338] ;  /* 0x00033800013c7983 */ /* 0x002ee80000300800 */
        /* <DEDUP_REMOVED lines=26> */
[----:B------:R0:W-:Y:S04]  /*36b80*/  STS.U8 [R0+UR4+0x24c0], R46 ;  /* 0x0024c02e00007988 */ /* 0x0001e80008000004 */
[----:B------:R-:W4:Y:S04]  /*36b90*/  LDL.LU R47, [R1+0x14c] ;  /* 0x00014c00012f7983 */ /* 0x000f280000300800 */
[----:B------:R1:W-:Y:S04]  /*36ba0*/  STS.U8 [R0+UR4+0x2840], R45 ;  /* 0x0028402d00007988 */ /* 0x0003e80008000004 */
[----:B0-----:R-:W4:Y:S04]  /*36bb0*/  LDL.LU R46, [R1+0x148] ;  /* 0x00014800012e7983 */ /* 0x001f280000300800 */
[----:B-1----:R-:W4:Y:S04]  /*36bc0*/  LDL.LU R45, [R1+0x144] ;  /* 0x00014400012d7983 */ /* 0x002f280000300800 */
[----:B--2---:R0:W-:Y:S04]  /*36bd0*/  STS.U8 [R0+UR4+0x2860], R44 ;  /* 0x0028602c00007988 */ /* 0x0041e80008000004 */
[----:B---3--:R1:W-:Y:S04]  /*36be0*/  STS.U8 [R0+UR4+0x2800], R60 ;  /* 0x0028003c00007988 */ /* 0x0083e80008000004 */
[----:B0-----:R-:W2:Y:S04]  /*36bf0*/  LDL.LU R44, [R1+0x3c18] ;  /* 0x003c1800012c7983 */ /* 0x001ea80000300800 */
[----:B-1----:R-:W3:Y:S04]  /*36c00*/  LDL.LU R60, [R1+0x3c14] ;  /* 0x003c1400013c7983 */ /* 0x002ee80000300800 */
[----:B----4-:R-:W-:Y:S04]  /*36c10*/  STS.U8 [R0+UR4+0x2820], R2 ;  /* 0x0028200200007988 */ /* 0x010fe80008000004 */
[----:B------:R-:W-:Y:S04]  /*36c20*/  STS.U8 [R0+UR4+0x28c0], R3 ;  /* 0x0028c00300007988 */ /* 0x000fe80008000004 */
[----:B------:R0:W-:Y:S04]  /*36c30*/  STS.U8 [R0+UR4+0x28e0], R5 ;  /* 0x0028e00500007988 */ /* 0x0001e80008000004 */
[----:B------:R1:W-:Y:S04]  /*36c40*/  STS.U8 [R0+UR4+0x2880], R6 ;  /* 0x0028800600007988 */ /* 0x0003e80008000004 */
[----:B------:R4:W-:Y:S04]  /*36c50*/  STS.U8 [R0+UR4+0x28a0], R7 ;  /* 0x0028a00700007988 */ /* 0x0009e80008000004 */
[----:B------:R-:W-:Y:S04]  /*36c60*/  STS.U8 [R0+UR4+0x2c60], R8 ;  /* 0x002c600800007988 */ /* 0x000fe80008000004 */
[----:B------:R-:W-:Y:S04]  /*36c70*/  STS.U8 [R0+UR4+0x2c40], R9 ;  /* 0x002c400900007988 */ /* 0x000fe80008000004 */
[----:B------:R-:W-:Y:S04]  /*36c80*/  STS.U8 [R0+UR4+0x2c20], R10 ;  /* 0x002c200a00007988 */ /* 0x000fe80008000004 */
[----:B------:R-:W-:Y:S04]  /*36c90*/  STS.U8 [R0+UR4+0x2c00], R11 ;  /* 0x002c000b00007988 */ /* 0x000fe80008000004 */
[----:B------:R-:W-:Y:S04]  /*36ca0*/  STS.U8 [R0+UR4+0x2ce0], R28 ;  /* 0x002ce01c00007988 */ /* 0x000fe80008000004 */
[----:B------:R-:W-:Y:S04]  /*36cb0*/  STS.U8 [R0+UR4+0x2cc0], R29 ;  /* 0x002cc01d00007988 */ /* 0x000fe80008000004 */
[----:B0-----:R-:W2:Y:S04]  /*36cc0*/  LDL.LU R5, [R1+0xe0] ;  /* 0x0000e00001057983 */ /* 0x001ea80000300800 */
[----:B-1----:R-:W2:Y:S04]  /*36cd0*/  LDL.LU R6, [R1+0xdc] ;  /* 0x0000dc0001067983 */ /* 0x002ea80000300800 */
[----:B------:R0:W-:Y:S04]  /*36ce0*/  STS.U8 [R0+UR4+0x2ca0], R30 ;  /* 0x002ca01e00007988 */ /* 0x0001e80008000004 */
[----:B----4-:R-:W4:Y:S04]  /*36cf0*/  LDL.LU R7, [R1+0xd8] ;  /* 0x0000d80001077983 */ /* 0x010f280000300800 */
[----:B0-----:R-:W4:Y:S04]  /*36d00*/  LDL.LU R30, [R1+0xd4] ;  /* 0x0000d400011e7983 */ /* 0x001f280000300800 */
[----:B------:R-:W4:Y:S04]  /*36d10*/  LDL.LU R8, [R1+0xd0] ;  /* 0x0000d00001087983 */ /* 0x000f280000300800 */
[----:B------:R-:W4:Y:S04]  /*36d20*/  LDL.LU R9, [R1+0xbc] ;  /* 0x0000bc0001097983 */ /* 0x000f280000300800 */
[----:B------:R-:W4:Y:S04]  /*36d30*/  LDL.LU R10, [R1+0xb8] ;  /* 0x0000b800010a7983 */ /* 0x000f280000300800 */
[----:B------:R-:W4:Y:S04]  /*36d40*/  LDL.LU R11, [R1+0xb4] ;  /* 0x0000b400010b7983 */ /* 0x000f280000300800 */
[----:B------:R-:W4:Y:S04]  /*36d50*/  LDL.LU R28, [R1+0xb0] ;  /* 0x0000b000011c7983 */ /* 0x000f280000300800 */
[----:B------:R-:W4:Y:S04]  /*36d60*/  LDL.LU R29, [R1+0x8c] ;  /* 0x00008c00011d7983 */ /* 0x000f280000300800 */
[----:B------:R0:W-:Y:S04]  /*36d70*/  STS.U8 [R0+UR4+0x2c80], R31 ;  /* 0x002c801f00007988 */ /* 0x0001e80008000004 */
[----:B------:R1:W-:Y:S04]  /*36d80*/  STS.U8 [R0+UR4+0x3000], R32 ;  /* 0x0030002000007988 */ /* 0x0003e80008000004 */
[----:B------:R0:W-:Y:S04]  /*36d90*/  STS.U8 [R0+UR4+0x3020], R33 ;  /* 0x0030202100007988 */ /* 0x0001e80008000004 */
[----:B------:R0:W-:Y:S04]  /*36da0*/  STS.U8 [R0+UR4+0x3040], R34 ;  /* 0x0030402200007988 */ /* 0x0001e80008000004 */
[----:B------:R1:W-:Y:S04]  /*36db0*/  STS.U8 [R0+UR4+0x3060], R35 ;  /* 0x0030602300007988 */ /* 0x0003e80008000004 */
[----:B------:R1:W-:Y:S04]  /*36dc0*/  STS.U8 [R0+UR4+0x3080], R38 ;  /* 0x0030802600007988 */ /* 0x0003e80008000004 */
[----:B0-----:R-:W4:Y:S04]  /*36dd0*/  LDL.LU R31, [R1+0x88] ;  /* 0x00008800011f7983 */ /* 0x001f280000300800 */
[----:B-1----:R-:W4:Y:S04]  /*36de0*/  LDL.LU R32, [R1+0x84] ;  /* 0x0000840001207983 */ /* 0x002f280000300800 */
[----:B------:R-:W4:Y:S04]  /*36df0*/  LDL.LU R33, [R1+0x80] ;  /* 0x0000800001217983 */ /* 0x000f280000300800 */
[----:B------:R-:W4:Y:S04]  /*36e00*/  LDL.LU R34, [R1+0x860] ;  /* 0x0008600001227983 */ /* 0x000f280000300800 */
[----:B------:R-:W4:Y:S04]  /*36e10*/  LDL.LU R35, [R1+0x85c] ;  /* 0x00085c0001237983 */ /* 0x000f280000300800 */
[----:B------:R0:W-:Y:S04]  /*36e20*/  STS.U8 [R0+UR4+0x30a0], R40 ;  /* 0x0030a02800007988 */ /* 0x0001e80008000004 */
[----:B------:R-:W4:Y:S04]  /*36e30*/  LDL.LU R38, [R1+0x858] ;  /* 0x0008580001267983 */ /* 0x000f280000300800 */
        /* <DEDUP_REMOVED lines=21> */
[----:B---3--:R0:W-:Y:S04]  /*36f90*/  STS.U8 [R0+UR4+0x3840], R60 ;  /* 0x0038403c00007988 */ /* 0x0081e80008000004 */
[----:B--2---:R1:W-:Y:S04]  /*36fa0*/  STS.U8 [R0+UR4+0x3860], R44 ;  /* 0x0038602c00007988 */ /* 0x0043e80008000004 */
[----:B------:R2:W-:Y:S04]  /*36fb0*/  STS.U8 [R0+UR4+0x3800], R39 ;  /* 0x0038002700007988 */ /* 0x0005e80008000004 */
[----:B0-----:R-:W3:Y:S04]  /*36fc0*/  LDL.LU R60, [R1+0x798] ;  /* 0x00079800013c7983 */ /* 0x001ee80000300800 */
[----:B-1----:R-:W3:Y:S04]  /*36fd0*/  LDL.LU R44, [R1+0x794] ;  /* 0x00079400012c7983 */ /* 0x002ee80000300800 */
[----:B--2---:R-:W2:Y:S04]  /*36fe0*/  LDL.LU R39, [R1+0x730] ;  /* 0x0007300001277983 */ /* 0x004ea80000300800 */
[----:B------:R0:W-:Y:S04]  /*36ff0*/  STS.U8 [R0+UR4+0x3820], R5 ;  /* 0x0038200500007988 */ /* 0x0001e80008000004 */
[----:B------:R1:W-:Y:S04]  /*37000*/  STS.U8 [R0+UR4+0x38c0], R6 ;  /* 0x0038c00600007988 */ /* 0x0003e80008000004 */
[----:B----4-:R-:W-:Y:S04]  /*37010*/  STS.U8 [R0+UR4+0x38e0], R7 ;  /* 0x0038e00700007988 */ /* 0x010fe80008000004 */
[----:B------:R-:W4:Y:S04]  /*37020*/  LDL.LU R3, [R1+0x72c] ;  /* 0x00072c0001037983 */ /* 0x000f280000300800 */
[----:B0-----:R-:W4:Y:S04]  /*37030*/  LDL.LU R5, [R1+0x728] ;  /* 0x0007280001057983 */ /* 0x001f280000300800 */
[----:B------:R0:W-:Y:S04]  /*37040*/  STS.U8 [R0+UR4+0x3880], R30 ;  /* 0x0038801e00007988 */ /* 0x0001e80008000004 */
[----:B-1----:R-:W4:Y:S01]  /*37050*/  LDL.LU R6, [R1+0x724] ;  /* 0x0007240001067983 */ /* 0x002f220000300800 */
[----:B0-----:R-:W0:Y:S03]  /*37060*/  S2R R30, SR_TID.X ;  /* 0x00000000001e7919 */ /* 0x001e260000002100 */
[----:B------:R1:W-:Y:S04]  /*37070*/  STS.U8 [R0+UR4+0x38a0], R8 ;  /* 0x0038a00800007988 */ /* 0x0003e80008000004 */
[----:B------:R-:W4:Y:S04]  /*37080*/  LDL.LU R7, [R1+0x720] ;  /* 0x0007200001077983 */ /* 0x000f280000300800 */
[----:B------:R0:W-:Y:S04]  /*37090*/  STS.U8 [R0+UR4+0x3c60], R9 ;  /* 0x003c600900007988 */ /* 0x0001e80008000004 */
[----:B------:R0:W-:Y:S04]  /*370a0*/  STS.U8 [R0+UR4+0x3c40], R10 ;  /* 0x003c400a00007988 */ /* 0x0001e80008000004 */
[----:B------:R0:W-:Y:S04]  /*370b0*/  STS.U8 [R0+UR4+0x3c20], R11 ;  /* 0x003c200b00007988 */ /* 0x0001e80008000004 */
[----:B------:R0:W-:Y:S04]  /*370c0*/  STS.U8 [R0+UR4+0x3c00], R28 ;  /* 0x003c001c00007988 */ /* 0x0001e80008000004 */
[----:B------:R0:W-:Y:S04]  /*370d0*/  STS.U8 [R0+UR4+0x3ce0], R29 ;  /* 0x003ce01d00007988 */ /* 0x0001e80008000004 */
[----:B-1----:R-:W4:Y:S04]  /*370e0*/  LDL.LU R8, [R1+0x71c] ;  /* 0x00071c0001087983 */ /* 0x002f280000300800 */
[----:B0-----:R-:W4:Y:S04]  /*370f0*/  LDL.LU R9, [R1+0x718] ;  /* 0x0007180001097983 */ /* 0x001f280000300800 */
[----:B------:R-:W4:Y:S04]  /*37100*/  LDL.LU R10, [R1+0x714] ;  /* 0x00071400010a7983 */ /* 0x000f280000300800 */
[----:B------:R-:W4:Y:S04]  /*37110*/  LDL.LU R11, [R1+0x6b0] ;  /* 0x0006b000010b7983 */ /* 0x000f280000300800 */
[----:B------:R-:W4:Y:S04]  /*37120*/  LDL.LU R28, [R1+0x6ac] ;  /* 0x0006ac00011c7983 */ /* 0x000f280000300800 */
[----:B------:R-:W4:Y:S04]  /*37130*/  LDL.LU R29, [R1+0x6a8] ;  /* 0x0006a800011d7983 */ /* 0x000f280000300800 */
[----:B------:R0:W-:Y:S04]  /*37140*/  STS.U8 [R0+UR4+0x3cc0], R31 ;  /* 0x003cc01f00007988 */ /* 0x0001e80008000004 */
[----:B------:R1:W-:Y:S04]  /*37150*/  STS.U8 [R0+UR4+0x3ca0], R32 ;  /* 0x003ca02000007988 */ /* 0x0003e80008000004 */
[----:B------:R0:W-:Y:S01]  /*37160*/  STS.U8 [R0+UR4+0x3c80], R33 ;  /* 0x003c802100007988 */ /* 0x0001e20008000004 */
[----:B------:R-:W-:-:S04]  /*37170*/  LOP3.LUT R30, R30, 0x1f, RZ, 0xc0, !PT ;  /* 0x0000001f1e1e7812 */ /* 0x000fc800078ec0ff */
[----:B------:R-:W-:Y:S02]  /*37180*/  LOP3.LUT R2, R30, 0x8, RZ, 0x3c, !PT ;  /* 0x000000081e027812 */ /* 0x000fe400078e3cff */
[----:B------:R-:W4:Y:S04]  /*37190*/  LDL.LU R30, [R1+0x6a4] ;  /* 0x0006a400011e7983 */ /* 0x000f280000300800 */
[----:B0-----:R-:W4:Y:S04]  /*371a0*/  LDL.LU R31, [R1+0x6a0] ;  /* 0x0006a000011f7983 */ /* 0x001f280000300800 */
[----:B-1----:R-:W4:Y:S04]  /*371b0*/  LDL.LU R32, [R1+0x69c] ;  /* 0x00069c0001207983 */ /* 0x002f280000300800 */
        /* <DEDUP_REMOVED lines=29> */
[----:B---3--:R0:W-:Y:S04]  /*37390*/  STS.U8 [R2+UR4+0x5e0], R60 ;  /* 0x0005e03c02007988 */ /* 0x0081e80008000004 */
[----:B------:R1:W-:Y:S04]  /*373a0*/  STS.U8 [R2+UR4+0x5c0], R44 ;  /* 0x0005c02c02007988 */ /* 0x0003e80008000004 */
[----:B--2---:R2:W-:Y:S04]  /*373b0*/  STS.U8 [R2+UR4+0x940], R39 ;  /* 0x0009402702007988 */ /* 0x0045e80008000004 */
[----:B0-----:R-:W3:Y:S04]  /*373c0*/  LDL.LU R60, [R1+0x58c] ;  /* 0x00058c00013c7983 */ /* 0x001ee80000300800 */
[----:B-1----:R-:W3:Y:S04]  /*373d0*/  LDL.LU R44, [R1+0x588] ;  /* 0x00058800012c7983 */ /* 0x002ee80000300800 */
[----:B--2---:R-:W2:Y:S04]  /*373e0*/  LDL.LU R39, [R1+0x584] ;  /* 0x0005840001277983 */ /* 0x004ea80000300800 */
[----:B----4-:R0:W-:Y:S04]  /*373f0*/  STS.U8 [R2+UR4+0x960], R3 ;  /* 0x0009600302007988 */ /* 0x0101e80008000004 */
[----:B------:R1:W-:Y:S04]  /*37400*/  STS.U8 [R2+UR4+0x900], R5 ;  /* 0x0009000502007988 */ /* 0x0003e80008000004 */
[----:B------:R4:W-:Y:S04]  /*37410*/  STS.U8 [R2+UR4+0x920], R6 ;  /* 0x0009200602007988 */ /* 0x0009e80008000004 */
[----:B0-----:R-:W2:Y:S04]  /*37420*/  LDL.LU R3, [R1+0x520] ;  /* 0x0005200001037983 */ /* 0x001ea80000300800 */
[----:B-1----:R-:W2:Y:S04]  /*37430*/  LDL.LU R5, [R1+0x51c] ;  /* 0x00051c0001057983 */ /* 0x002ea80000300800 */
[----:B------:R0:W-:Y:S04]  /*37440*/  STS.U8 [R2+UR4+0x9c0], R7 ;  /* 0x0009c00702007988 */ /* 0x0001e80008000004 */
[----:B----4-:R-:W4:Y:S04]  /*37450*/  LDL.LU R6, [R1+0x518] ;  /* 0x0005180001067983 */ /* 0x010f280000300800 */
[----:B------:R1:W-:Y:S04]  /*37460*/  STS.U8 [R2+UR4+0x9e0], R8 ;  /* 0x0009e00802007988 */ /* 0x0003e80008000004 */
[----:B0-----:R-:W4:Y:S04]  /*37470*/  LDL.LU R7, [R1+0x514] ;  /* 0x0005140001077983 */ /* 0x001f280000300800 */
        /* <DEDUP_REMOVED lines=53> */
[----:B------:R-:W-:Y:S04]  /*377d0*/  STS.U8 [R2+UR4+0x1940], R3 ;  /* 0x0019400302007988 */ /* 0x000fe80008000004 */
[----:B------:R-:W-:Y:S04]  /*377e0*/  STS.U8 [R2+UR4+0x1960], R5 ;  /* 0x0019600502007988 */ /* 0x000fe80008000004 */
[----:B----4-:R-:W-:Y:S04]  /*377f0*/  STS.U8 [R2+UR4+0x1900], R6 ;  /* 0x0019000602007988 */ /* 0x010fe80008000004 */
        /* <DEDUP_REMOVED lines=15> */
[----:B------:R4:W-:Y:S04]  /*378f0*/  STS.U8 [R2+UR4+0x2140], R41 ;  /* 0x0021402902007988 */ /* 0x0009e80008000004 */
[----:B------:R4:W-:Y:S04]  /*37900*/  STS.U8 [R2+UR4+0x2160], R42 ;  /* 0x0021602a02007988 */ /* 0x0009e80008000004 */
[----:B0-----:R-:W2:Y:S04]  /*37910*/  LDL.LU R38, [R1+0x384] ;  /* 0x0003840001267983 */ /* 0x001ea80000300800 */
[----:B-1----:R-:W2:Y:S04]  /*37920*/  LDL.LU R40, [R1+0x320] ;  /* 0x0003200001287983 */ /* 0x002ea80000300800 */
[----:B----4-:R-:W4:Y:S04]  /*37930*/  LDL.LU R41, [R1+0x31c] ;  /* 0x00031c0001297983 */ /* 0x010f280000300800 */
[----:B------:R0:W-:Y:S04]  /*37940*/  STS.U8 [R2+UR4+0x2180], R43 ;  /* 0x0021802b02007988 */ /* 0x0001e80008000004 */
[----:B------:R-:W-:Y:S04]  /*37950*/  STS.U8 [R2+UR4+0x21a0], R55 ;  /* 0x0021a03702007988 */ /* 0x000fe80008000004 */
[----:B------:R-:W-:Y:S04]  /*37960*/  STS.U8 [R2+UR4+0x21c0], R54 ;  /* 0x0021c03602007988 */ /* 0x000fe80008000004 */
[----:B------:R-:W4:Y:S04]  /*37970*/  LDL.LU R42, [R1+0x318] ;  /* 0x00031800012a7983 */ /* 0x000f280000300800 */
[----:B------:R-:W-:Y:S04]  /*37980*/  STS.U8 [R2+UR4+0x21e0], R53 ;  /* 0x0021e03502007988 */ /* 0x000fe80008000004 */
[----:B------:R-:W-:Y:S04]  /*37990*/  STS.U8 [R2+UR4+0x2520], R52 ;  /* 0x0025203402007988 */ /* 0x000fe80008000004 */
[----:B------:R-:W-:Y:S04]  /*379a0*/  STS.U8 [R2+UR4+0x2500], R47 ;  /* 0x0025002f02007988 */ /* 0x000fe80008000004 */
[----:B0-----:R-:W4:Y:S04]  /*379b0*/  LDL.LU R43, [R1+0x314] ;  /* 0x00031400012b7983 */ /* 0x001f280000300800 */
[----:B------:R-:W-:Y:S04]  /*379c0*/  STS.U8 [R2+UR4+0x2560], R46 ;  /* 0x0025602e02007988 */ /* 0x000fe80008000004 */
[----:B------:R0:W-:Y:S04]  /*379d0*/  STS.U8 [R2+UR4+0x2540], R45 ;  /* 0x0025402d02007988 */ /* 0x0001e80008000004 */
[----:B0-----:R-:W4:Y:S04]  /*379e0*/  LDL.LU R45, [R1+0x310] ;  /* 0x00031000012d7983 */ /* 0x001f280000300800 */
[----:B---3--:R0:W-:Y:S04]  /*379f0*/  STS.U8 [R2+UR4+0x25a0], R60 ;  /* 0x0025a03c02007988 */ /* 0x0081e80008000004 */
[----:B------:R1:W-:Y:S04]  /*37a00*/  STS.U8 [R2+UR4+0x2580], R44 ;  /* 0x0025802c02007988 */ /* 0x0003e80008000004 */
[----:B--2---:R2:W-:Y:S04]  /*37a10*/  STS.U8 [R2+UR4+0x25e0], R39 ;  /* 0x0025e02702007988 */ /* 0x0045e80008000004 */
[----:B0-----:R-:W3:Y:S04]  /*37a20*/  LDL.LU R60, [R1+0x30c] ;  /* 0x00030c00013c7983 */ /* 0x001ee80000300800 */
[----:B-1----:R-:W3:Y:S04]  /*37a30*/  LDL.LU R44, [R1+0x308] ;  /* 0x00030800012c7983 */ /* 0x002ee80000300800 */
[----:B--2---:R-:W2:Y:S04]  /*37a40*/  LDL.LU R39, [R1+0x304] ;  /* 0x0003040001277983 */ /* 0x004ea80000300800 */
        /* <DEDUP_REMOVED lines=24> */
[----:B----4-:R4:W-:Y:S04]  /*37bd0*/  STS.U8 [R2+UR4+0x2960], R41 ;  /* 0x0029602902007988 */ /* 0x0109e80008000004 */
[----:B------:R4:W-:Y:S04]  /*37be0*/  STS.U8 [R2+UR4+0x2900], R42 ;  /* 0x0029002a02007988 */ /* 0x0009e80008000004 */
[----:B0-----:R-:W2:Y:S04]  /*37bf0*/  LDL.LU R38, [R1+0x3c10] ;  /* 0x003c100001267983 */ /* 0x001ea80000300800 */
[----:B-1----:R-:W2:Y:S04]  /*37c00*/  LDL.LU R40, [R1+0x3c0c] ;  /* 0x003c0c0001287983 */ /* 0x002ea80000300800 */
[----:B----4-:R-:W4:Y:S04]  /*37c10*/  LDL.LU R41, [R1+0x3c08] ;  /* 0x003c080001297983 */ /* 0x010f280000300800 */
[----:B------:R0:W-:Y:S04]  /*37c20*/  STS.U8 [R2+UR4+0x2920], R43 ;  /* 0x0029202b02007988 */ /* 0x0001e80008000004 */
[----:B------:R-:W4:Y:S04]  /*37c30*/  LDL.LU R42, [R1+0x3c04] ;  /* 0x003c0400012a7983 */ /* 0x000f280000300800 */
[----:B0-----:R-:W4:Y:S04]  /*37c40*/  LDL.LU R43, [R1+0x3c00] ;  /* 0x003c0000012b7983 */ /* 0x001f280000300800 */
        /* <DEDUP_REMOVED lines=23> */
[----:B------:R0:W-:Y:S04]  /*37dc0*/  STS.U8 [R2+UR4+0x31e0], R35 ;  /* 0x0031e02302007988 */ /* 0x0001e80008000004 */
[----:B------:R-:W-:Y:S04]  /*37dd0*/  STS.U8 [R2+UR4+0x3520], R55 ;  /* 0x0035203702007988 */ /* 0x000fe80008000004 */
        /* <DEDUP_REMOVED lines=11> */
[----:B0-----:R-:W4:Y:S04]  /*37e90*/  LDL.LU R53, [R1+0x828] ;  /* 0x0008280001357983 */ /* 0x001f280000300800 */
[----:B-1----:R-:W4:Y:S04]  /*37ea0*/  LDL.LU R52, [R1+0x824] ;  /* 0x0008240001347983 */ /* 0x002f280000300800 */
[----:B------:R-:W4:Y:S04]  /*37eb0*/  LDL.LU R47, [R1+0x790] ;  /* 0x00079000012f7983 */ /* 0x000f280000300800 */
[----:B------:R-:W4:Y:S04]  /*37ec0*/  LDL.LU R46, [R1+0x78c] ;  /* 0x00078c00012e7983 */ /* 0x000f280000300800 */
[----:B--2---:R-:W-:Y:S04]  /*37ed0*/  STS.U8 [R2+UR4+0x35e0], R39 ;  /* 0x0035e02702007988 */ /* 0x004fe80008000004 */
[----:B---3--:R-:W-:Y:S04]  /*37ee0*/  STS.U8 [R2+UR4+0x35c0], R44 ;  /* 0x0035c02c02007988 */ /* 0x008fe80008000004 */
[----:B----4-:R-:W-:Y:S04]  /*37ef0*/  STS.U8 [R2+UR4+0x3940], R43 ;  /* 0x0039402b02007988 */ /* 0x010fe80008000004 */
[----:B------:R-:W-:Y:S04]  /*37f00*/  STS.U8 [R2+UR4+0x3960], R42 ;  /* 0x0039602a02007988 */ /* 0x000fe80008000004 */
[----:B------:R-:W-:Y:S04]  /*37f10*/  STS.U8 [R2+UR4+0x3900], R41 ;  /* 0x0039002902007988 */ /* 0x000fe80008000004 */
[----:B------:R-:W-:Y:S04]  /*37f20*/  STS.U8 [R2+UR4+0x3920], R40 ;  /* 0x0039202802007988 */ /* 0x000fe80008000004 */
[----:B------:R0:W-:Y:S04]  /*37f30*/  STS.U8 [R2+UR4+0x39c0], R38 ;  /* 0x0039c02602007988 */ /* 0x0001e80008000004 */
[----:B0-----:R-:W2:Y:S04]  /*37f40*/  LDL.LU R38, [R1+0x788] ;  /* 0x0007880001267983 */ /* 0x001ea80000300800 */
[----:B------:R-:W3:Y:S04]  /*37f50*/  LDL.LU R55, [R1+0x784] ;  /* 0x0007840001377983 */ /* 0x000ee80000300800 */
[----:B------:R-:W4:Y:S04]  /*37f60*/  LDL.LU R44, [R1+0x780] ;  /* 0x00078000012c7983 */ /* 0x000f280000300800 */
[----:B------:R-:W2:Y:S04]  /*37f70*/  LDL.LU R43, [R1+0x77c] ;  /* 0x00077c00012b7983 */ /* 0x000ea80000300800 */
[----:B------:R-:W3:Y:S04]  /*37f80*/  LDL.LU R42, [R1+0x778] ;  /* 0x00077800012a7983 */ /* 0x000ee80000300800 */
[----:B------:R-:W3:Y:S04]  /*37f90*/  LDL.LU R41, [R1+0x774] ;  /* 0x0007740001297983 */ /* 0x000ee80000300800 */
[----:B------:R-:W3:Y:S01]  /*37fa0*/  LDL.LU R40, [R1+0x710] ;  /* 0x0007100001287983 */ /* 0x000ee20000300800 */
[----:B------:R-:W0:Y:S03]  /*37fb0*/  S2R R39, SR_TID.X ;  /* 0x0000000000277919 */ /* 0x000e260000002100 */
        /* <DEDUP_REMOVED lines=10> */
[----:B------:R-:W-:Y:S01]  /*38060*/  STS.U8 [R2+UR4+0x3d80], R20 ;  /* 0x003d801402007988 */ /* 0x000fe20008000004 */
[----:B0-----:R-:W-:-:S04]  /*38070*/  LOP3.LUT R39, R39, 0x1f, RZ, 0xc0, !PT ;  /* 0x0000001f27277812 */ /* 0x001fc800078ec0ff */
[----:B------:R-:W-:-:S05]  /*38080*/  LOP3.LUT R39, R39, 0x10, RZ, 0x3c, !PT ;  /* 0x0000001027277812 */ /* 0x000fca00078e3cff */
[----:B------:R0:W-:Y:S04]  /*38090*/  STS.U8 [R39+UR4+0x2a0], R54 ;  /* 0x0002a03627007988 */ /* 0x0001e80008000004 */
[----:B------:R1:W-:Y:S04]  /*380a0*/  STS.U8 [R39+UR4+0x2c0], R53 ;  /* 0x0002c03527007988 */ /* 0x0003e80008000004 */
[----:B------:R0:W-:Y:S04]  /*380b0*/  STS.U8 [R39+UR4+0x2e0], R52 ;  /* 0x0002e03427007988 */ /* 0x0001e80008000004 */
[----:B------:R1:W-:Y:S04]  /*380c0*/  STS.U8 [R39+UR4+0x620], R47 ;  /* 0x0006202f27007988 */ /* 0x0003e80008000004 */
[----:B------:R1:W-:Y:S04]  /*380d0*/  STS.U8 [R39+UR4+0x600], R46 ;  /* 0x0006002e27007988 */ /* 0x0003e80008000004 */
[----:B0-----:R-:W3:Y:S04]  /*380e0*/  LDL.LU R54, [R1+0x70c] ;  /* 0x00070c0001367983 */ /* 0x001ee80000300800 */
        /* <DEDUP_REMOVED lines=12> */
[----:B------:R0:W-:Y:S04]  /*381b0*/  STS.U8 [R39+UR4+0x200], R31 ;  /* 0x0002001f27007988 */ /* 0x0001e80008000004 */
[----:B------:R-:W3:Y:S04]  /*381c0*/  LDL.LU R30, [R1+0x678] ;  /* 0x00067800011e7983 */ /* 0x000ee80000300800 */
        /* <DEDUP_REMOVED lines=9> */
[----:B----4-:R0:W-:Y:S04]  /*38260*/  STS.U8 [R39+UR4+0x6a0], R44 ;  /* 0x0006a02c27007988 */ /* 0x0101e80008000004 */
[----:B--2---:R1:W-:Y:S04]  /*38270*/  STS.U8 [R39+UR4+0x680], R43 ;  /* 0x0006802b27007988 */ /* 0x0043e80008000004 */
[----:B---3--:R2:W-:Y:S04]  /*38280*/  STS.U8 [R39+UR4+0x6e0], R42 ;  /* 0x0006e02a27007988 */ /* 0x0085e80008000004 */
[----:B------:R3:W-:Y:S04]  /*38290*/  STS.U8 [R39+UR4+0x6c0], R41 ;  /* 0x0006c02927007988 */ /* 0x0007e80008000004 */
[----:B------:R4:W-:Y:S04]  /*382a0*/  STS.U8 [R39+UR4+0xa40], R40 ;  /* 0x000a402827007988 */ /* 0x0009e80008000004 */
[----:B0-----:R-:W3:Y:S04]  /*382b0*/  LDL.LU R44, [R1+0x600] ;  /* 0x00060000012c7983 */ /* 0x001ee80000300800 */
[----:B-1----:R-:W3:Y:S04]  /*382c0*/  LDL.LU R43, [R1+0x5ec] ;  /* 0x0005ec00012b7983 */ /* 0x002ee80000300800 */
[----:B--2---:R-:W2:Y:S04]  /*382d0*/  LDL.LU R42, [R1+0x5e8] ;  /* 0x0005e800012a7983 */ /* 0x004ea80000300800 */
[----:B---3--:R-:W3:Y:S04]  /*382e0*/  LDL.LU R41, [R1+0x5e4] ;  /* 0x0005e40001297983 */ /* 0x008ee80000300800 */
[----:B----4-:R-:W4:Y:S04]  /*382f0*/  LDL.LU R40, [R1+0x580] ;  /* 0x0005800001287983 */ /* 0x010f280000300800 */
[----:B------:R0:W-:Y:S04]  /*38300*/  STS.U8 [R39+UR4+0x660], R38 ;  /* 0x0006602627007988 */ /* 0x0001e80008000004 */
[----:B------:R1:W-:Y:S04]  /*38310*/  STS.U8 [R39+UR4+0x640], R55 ;  /* 0x0006403727007988 */ /* 0x0003e80008000004 */
[----:B0-----:R-:W4:Y:S04]  /*38320*/  LDL.LU R38, [R1+0x57c] ;  /* 0x00057c0001267983 */ /* 0x001f280000300800 */
[----:B-1----:R-:W4:Y:S04]  /*38330*/  LDL.LU R55, [R1+0x578] ;  /* 0x0005780001377983 */ /* 0x002f280000300800 */
        /* <DEDUP_REMOVED lines=11> */
[----:B------:R1:W-:Y:S04]  /*383f0*/  STS.U8 [R39+UR4+0x12a0], R43 ;  /* 0x0012a02b27007988 */ /* 0x0003e80008000004 */
[----:B--2---:R2:W-:Y:S04]  /*38400*/  STS.U8 [R39+UR4+0x12c0], R42 ;  /* 0x0012c02a27007988 */ /* 0x0045e80008000004 */
[----:B---3--:R3:W-:Y:S04]  /*38410*/  STS.U8 [R39+UR4+0x12e0], R41 ;  /* 0x0012e02927007988 */ /* 0x0087e80008000004 */
[----:B----4-:R4:W-:Y:S04]  /*38420*/  STS.U8 [R39+UR4+0x1620], R40 ;  /* 0x0016202827007988 */ /* 0x0109e80008000004 */
[----:B0-----:R-:W4:Y:S04]  /*38430*/  LDL.LU R44, [R1+0x500] ;  /* 0x00050000012c7983 */ /* 0x001f280000300800 */
[----:B-1----:R-:W4:Y:S04]  /*38440*/  LDL.LU R43, [R1+0x4fc] ;  /* 0x0004fc00012b7983 */ /* 0x002f280000300800 */
[----:B--2---:R-:W2:Y:S04]  /*38450*/  LDL.LU R42, [R1+0x4f8] ;  /* 0x0004f800012a7983 */ /* 0x004ea80000300800 */
[----:B---3--:R-:W3:Y:S04]  /*38460*/  LDL.LU R41, [R1+0x4f4] ;  /* 0x0004f40001297983 */ /* 0x008ee80000300800 */
[----:B----4-:R-:W4:Y:S04]  /*38470*/  LDL.LU R40, [R1+0x4f0] ;  /* 0x0004f00001287983 */ /* 0x010f280000300800 */
        /* <DEDUP_REMOVED lines=27> */
[----:B------:R0:W-:Y:S04]  /*38630*/  STS.U8 [R39+UR4+0x1640], R54 ;  /* 0x0016403627007988 */ /* 0x0001e80008000004 */
[----:B-1----:R-:W4:Y:S04]  /*38640*/  LDL.LU R35, [R1+0x3f8] ;  /* 0x0003f80001237983 */ /* 0x002f280000300800 */
        /* <DEDUP_REMOVED lines=11> */
[----:B0-----:R-:W4:Y:S04]  /*38700*/  LDL.LU R38, [R1+0x380] ;  /* 0x0003800001267983 */ /* 0x001f280000300800 */
[----:B-1----:R-:W4:Y:S04]  /*38710*/  LDL.LU R55, [R1+0x37c] ;  /* 0x00037c0001377983 */ /* 0x002f280000300800 */
        /* <DEDUP_REMOVED lines=117> */
[----:B------:R-:W4:Y:S01]  /*38e70*/  LDL.LU R38, [R1+0x6d8] ;  /* 0x0006d80001267983 */ /* 0x000f220000300800 */
[----:B------:R-:W-:-:S03]  /*38e80*/  LOP3.LUT R60, R0, 0x18, RZ, 0x3c, !PT ;  /* 0x00000018003c7812 */ /* 0x000fc600078e3cff */
        /* <DEDUP_REMOVED lines=8> */
[----:B------:R-:W-:Y:S04]  /*38f10*/  STS.U8 [R39+UR4+0x3a40], R57 ;  /* 0x003a403927007988 */ /* 0x000fe80008000004 */
[----:B------:R-:W-:Y:S04]  /*38f20*/  STS.U8 [R39+UR4+0x3a60], R56 ;  /* 0x003a603827007988 */ /* 0x000fe80008000004 */
[----:B0-----:R-:W4:Y:S04]  /*38f30*/  LDL.LU R53, [R1+0x668] ;  /* 0x0006680001357983 */ /* 0x001f280000300800 */
[----:B------:R-:W-:Y:S04]  /*38f40*/  STS.U8 [R39+UR4+0x3a00], R51 ;  /* 0x003a003327007988 */ /* 0x000fe80008000004 */
[----:B-1----:R-:W4:Y:S04]  /*38f50*/  LDL.LU R52, [R1+0x664] ;  /* 0x0006640001347983 */ /* 0x002f280000300800 */
[----:B------:R-:W4:Y:S04]  /*38f60*/  LDL.LU R47, [R1+0x660] ;  /* 0x00066000012f7983 */ /* 0x000f280000300800 */
        /* <DEDUP_REMOVED lines=209> */
[----:B----4-:R0:W-:Y:S04]  /*39c80*/  STS.U8 [R60+UR4+0x3340], R40 ;  /* 0x003340283c007988 */ /* 0x0101e80008000004 */
[----:B---3--:R1:W-:Y:S04]  /*39c90*/  STS.U8 [R60+UR4+0x3360], R41 ;  /* 0x003360293c007988 */ /* 0x0083e80008000004 */
[----:B--2---:R2:W-:Y:S04]  /*39ca0*/  STS.U8 [R60+UR4+0x3380], R42 ;  /* 0x0033802a3c007988 */ /* 0x0045e80008000004 */
[----:B------:R3:W-:Y:S04]  /*39cb0*/  STS.U8 [R60+UR4+0x33a0], R43 ;  /* 0x0033a02b3c007988 */ /* 0x0007e80008000004 */
[----:B------:R4:W-:Y:S04]  /*39cc0*/  STS.U8 [R60+UR4+0x33c0], R44 ;  /* 0x0033c02c3c007988 */ /* 0x0009e80008000004 */
[----:B------:R2:W-:Y:S04]  /*39cd0*/  STS.U8 [R60+UR4+0x33e0], R45 ;  /* 0x0033e02d3c007988 */ /* 0x0005e80008000004 */
[----:B0-----:R-:W4:Y:S04]  /*39ce0*/  LDL.LU R40, [R1+0x3b78] ;  /* 0x003b780001287983 */ /* 0x001f280000300800 */
[----:B-1----:R-:W4:Y:S04]  /*39cf0*/  LDL.LU R41, [R1+0x3b74] ;  /* 0x003b740001297983 */ /* 0x002f280000300800 */
[----:B--2---:R-:W2:Y:S04]  /*39d00*/  LDL.LU R42, [R1+0x3b70] ;  /* 0x003b7000012a7983 */ /* 0x004ea80000300800 */
[----:B---3--:R-:W3:Y:S04]  /*39d10*/  LDL.LU R43, [R1+0x3b6c] ;  /* 0x003b6c00012b7983 */ /* 0x008ee80000300800 */
[----:B----4-:R-:W4:Y:S04]  /*39d20*/  LDL.LU R44, [R1+0x3b68] ;  /* 0x003b6800012c7983 */ /* 0x010f280000300800 */
[----:B------:R-:W2:Y:S04]  /*39d30*/  LDL.LU R45, [R1+0x3b64] ;  /* 0x003b6400012d7983 */ /* 0x000ea80000300800 */
[----:B------:R0:W-:Y:S04]  /*39d40*/  STS.U8 [R60+UR4+0x3720], R46 ;  /* 0x0037202e3c007988 */ /* 0x0001e80008000004 */
[----:B------:R1:W-:Y:S04]  /*39d50*/  STS.U8 [R60+UR4+0x3700], R47 ;  /* 0x0037002f3c007988 */ /* 0x0003e80008000004 */
[----:B------:R0:W-:Y:S04]  /*39d60*/  STS.U8 [R60+UR4+0x3760], R52 ;  /* 0x003760343c007988 */ /* 0x0001e80008000004 */
[----:B------:R0:W-:Y:S04]  /*39d70*/  STS.U8 [R60+UR4+0x3740], R53 ;  /* 0x003740353c007988 */ /* 0x0001e80008000004 */
[----:B------:R1:W-:Y:S04]  /*39d80*/  STS.U8 [R60+UR4+0x37a0], R54 ;  /* 0x0037a0363c007988 */ /* 0x0003e80008000004 */
[----:B------:R1:W-:Y:S04]  /*39d90*/  STS.U8 [R60+UR4+0x3780], R55 ;  /* 0x003780373c007988 */ /* 0x0003e80008000004 */
[----:B0-----:R-:W2:Y:S04]  /*39da0*/  LDL.LU R46, [R1+0x3b60] ;  /* 0x003b6000012e7983 */ /* 0x001ea80000300800 */
[----:B-1----:R-:W2:Y:S04]  /*39db0*/  LDL.LU R47, [R1+0x3b5c] ;  /* 0x003b5c00012f7983 */ /* 0x002ea80000300800 */
[----:B------:R-:W2:Y:S04]  /*39dc0*/  LDL.LU R52, [R1+0x3b58] ;  /* 0x003b580001347983 */ /* 0x000ea80000300800 */
[----:B------:R-:W2:Y:S04]  /*39dd0*/  LDL.LU R53, [R1+0x3b54] ;  /* 0x003b540001357983 */ /* 0x000ea80000300800 */
[----:B------:R-:W2:Y:S04]  /*39de0*/  LDL.LU R54, [R1+0x3b50] ;  /* 0x003b500001367983 */ /* 0x000ea80000300800 */
[----:B------:R-:W2:Y:S04]  /*39df0*/  LDL.LU R55, [R1+0x3b4c] ;  /* 0x003b4c0001377983 */ /* 0x000ea80000300800 */
[----:B------:R0:W-:Y:S04]  /*39e00*/  STS.U8 [R60+UR4+0x37e0], R0 ;  /* 0x0037e0003c007988 */ /* 0x0001e80008000004 */
[----:B------:R1:W-:Y:S04]  /*39e10*/  STS.U8 [R60+UR4+0x37c0], R38 ;  /* 0x0037c0263c007988 */ /* 0x0003e80008000004 */
[----:B0-----:R-:W2:Y:S04]  /*39e20*/  LDL.LU R0, [R1+0x3b48] ;  /* 0x003b480001007983 */ /* 0x001ea80000300800 */
[----:B-1----:R-:W2:Y:S04]  /*39e30*/  LDL.LU R38, [R1+0x3b44] ;  /* 0x003b440001267983 */ /* 0x002ea80000300800 */
[----:B------:R-:W2:Y:S04]  /*39e40*/  LDL R3, [R1+0x33b4] ;  /* 0x0033b40001037983 */ /* 0x000ea80000100800 */
[----:B------:R-:W2:Y:S04]  /*39e50*/  LDL R2, [R1+0x33d8] ;  /* 0x0033d80001027983 */ /* 0x000ea80000100800 */
        /* <DEDUP_REMOVED lines=16> */
[----:B0-----:R-:W3:Y:S01]  /*39f60*/  LDL.LU R60, [R1+0x3b40] ;  /* 0x003b4000013c7983 */ /* 0x001ee20000300800 */
[----:B------:R-:W-:Y:S01]  /*39f70*/  BAR.SYNC.DEFER_BLOCKING 0x0 ;  /* 0x0000000000007b1d */ /* 0x000fe20000010000 */
[----:B----4-:R-:W-:-:S06]  /*39f80*/  PRMT R44, RZ, 0x7610, R44 ;  /* 0x00007610ff2c7816 */ /* 0x010fcc000000002c */
[----:B--2---:R0:W2:Y:S04]  /*39f90*/  @!P5 LDG.E.U8 R44, desc[UR38][R2.64] ;  /* 0x00000026022cd981 */ /* 0x0040a8000c1e1100 */
[----:B------:R-:W0:Y:S04]  /*39fa0*/  LDL R2, [R1+0x33a4] ;  /* 0x0033a40001027983 */ /* 0x000e280000100800 */
[----:B------:R-:W0:Y:S01]  /*39fb0*/  LDL R3, [R1+0x33d0] ;  /* 0x0033d00001037983 */ /* 0x000e220000100800 */
[----:B------:R-:W-:Y:S02]  /*39fc0*/  PRMT R45, RZ, 0x7610, R45 ;  /* 0x00007610ff2d7816 */ /* 0x000fe4000000002d */
[----:B0-----:R-:W-:-:S04]  /*39fd0*/  @!P4 LOP3.LUT R3, R3, R2, RZ, 0x3c, !PT ;  /* 0x000000020303c212 */ /* 0x001fc800078e3cff */
[----:B------:R-:W-:-:S04]  /*39fe0*/  @!P4 LOP3.LUT R2, R3, R2, RZ, 0x3c, !PT ;  /* 0x000000020302c212 */ /* 0x000fc800078e3cff */
[----:B------:R-:W-:Y:S01]  /*39ff0*/  @!P4 LOP3.LUT R3, R3, R2, RZ, 0x3c, !PT ;  /* 0x000000020303c212 */ /* 0x000fe200078e3cff */
[----:B--2---:R-:W-:Y:S04]  /*3a000*/  STL [R1+0x37b4], R44 ;  /* 0x0037b42c01007387 */ /* 0x004fe80000100800 */
[----:B------:R0:W2:Y:S04]  /*3a010*/  @!P4 LDG.E.U8 R45, desc[UR38][R2.64] ;  /* 0x00000026022dc981 */ /* 0x0000a8000c1e1100 */
[----:B------:R-:W0:Y:S04]  /*3a020*/  LDL R2, [R1+0x33c0] ;  /* 0x0033c00001027983 */ /* 0x000e280000100800 */
[----:B------:R-:W0:Y:S01]  /*3a030*/  LDL R3, [R1+0x33dc] ;  /* 0x0033dc0001037983 */ /* 0x000e220000100800 */
[----:B------:R-:W-:-:S02]  /*3a040*/  PRMT R38, RZ, 0x7610, R38 ;  /* 0x00007610ff267816 */ /* 0x000fc40000000026 */
[----:B0-----:R-:W-:-:S04]  /*3a050*/  @!P4 LOP3.LUT R3, R3, R2, RZ, 0x3c, !PT ;  /* 0x000000020303c212 */ /* 0x001fc800078e3cff */
[----:B------:R-:W-:-:S04]  /*3a060*/  @!P4 LOP3.LUT R2, R3, R2, RZ, 0x3c, !PT ;  /* 0x000000020302c212 */ /* 0x000fc800078e3cff */
[----:B------:R-:W-:-:S05]  /*3a070*/  @!P4 LOP3.LUT R3, R3, R2, RZ, 0x3c, !PT ;  /* 0x000000020303c212 */ /* 0x000fca00078e3cff */
[----:B------:R-:W4:Y:S04]  /*3a080*/  @!P4 LDG.E.U8 R38, desc[UR38][R2.64] ;  /* 0x000000260226c981 */ /* 0x000f28000c1e1100 */
[----:B--2---:R-:W-:Y:S04]  /*3a090*/  STL [R1+0x37b8], R45 ;  /* 0x0037b82d01007387 */ /* 0x004fe80000100800 */
[----:B----4-:R0:W-:Y:S04]  /*3a0a0*/  STL [R1+0x438], R38 ;  /* 0x0004382601007387 */ /* 0x0101e80000100800 */
[----:B0-----:R-:W2:Y:S04]  /*3a0b0*/  LDL.LU R38, [R1+0x3b3c] ;  /* 0x003b3c0001267983 */ /* 0x001ea80000300800 */
[----:B------:R-:W4:Y:S04]  /*3a0c0*/  LDL R2, [R1+0x33cc] ;  /* 0x0033cc0001027983 */ /* 0x000f280000100800 */
[----:B------:R-:W4:Y:S01]  /*3a0d0*/  LDL R3, [R1+0x33e0] ;  /* 0x0033e00001037983 */ /* 0x000f220000100800 */
[----:B---3--:R-:W-:-:S02]  /*3a0e0*/  PRMT R60, RZ, 0x7610, R60 ;  /* 0x00007610ff3c7816 */ /* 0x008fc4000000003c */
[----:B----4-:R-:W-:-:S04]  /*3a0f0*/  @!P5 LOP3.LUT R3, R3, R2, RZ, 0x3c, !PT ;  /* 0x000000020303d212 */ /* 0x010fc800078e3cff */
[----:B------:R-:W-:-:S04]  /*3a100*/  @!P5 LOP3.LUT R2, R3, R2, RZ, 0x3c, !PT ;  /* 0x000000020302d212 */ /* 0x000fc800078e3cff */
[----:B------:R-:W-:-:S05]  /*3a110*/  @!P5 LOP3.LUT R3, R3, R2, RZ, 0x3c, !PT ;  /* 0x000000020303d212 */ /* 0x000fca00078e3cff */
[----:B------:R-:W3:Y:S04]  /*3a120*/  @!P5 LDG.E.U8 R60, desc[UR38][R2.64] ;  /* 0x00000026023cd981 */ /* 0x000ee8000c1e1100 */
[----:B---3--:R0:W-:Y:S04]  /*3a130*/  STL [R1+0x434], R60 ;  /* 0x0004343c01007387 */ /* 0x0081e80000100800 */
[----:B0-----:R-:W3:Y:S04]  /*3a140*/  LDL.LU R60, [R1+0x3b38] ;  /* 0x003b3800013c7983 */ /* 0x001ee80000300800 */
[----:B------:R-:W4:Y:S04]  /*3a150*/  LDL R2, [R1+0x1c24] ;  /* 0x001c240001027983 */ /* 0x000f280000100800 */
[----:B------:R-:W4:Y:S01]  /*3a160*/  LDL R3, [R1+0x2c00] ;  /* 0x002c000001037983 */ /* 0x000f220000100800 */
[----:B--2---:R-:W-:-:S02]  /*3a170*/  PRMT R38, RZ, 0x7610, R38 ;  /* 0x00007610ff267816 */ /* 0x004fc40000000026 */
[----:B----4-:R-:W-:-:S04]  /*3a180*/  @!P4 LOP3.LUT R3, R3, R2, RZ, 0x3c, !PT ;  /* 0x000000020303c212 */ /* 0x010fc800078e3cff */
[----:B------:R-:W-:-:S04]  /*3a190*/  @!P4 LOP3.LUT R2, R3, R2, RZ, 0x3c, !PT ;  /* 0x000000020302c212 */ /* 0x000fc800078e3cff */
[----:B------:R-:W-:-:S05]  /*3a1a0*/  @!P4 LOP3.LUT R3, R3, R2, RZ, 0x3c, !PT ;  /* 0x000000020303c212 */ /* 0x000fca00078e3cff */
[----:B------:R-:W2:Y:S04]  /*3a1b0*/  @!P4 LDG.E.U8 R38, desc[UR38][R2.64] ;  /* 0x000000260226c981 */ /* 0x000ea8000c1e1100 */
[----:B--2---:R0:W-:Y:S04]  /*3a1c0*/  STL [R1+0x430], R38 ;  /* 0x0004302601007387 */ /* 0x0041e80000100800 */
        /* <DEDUP_REMOVED lines=1560> */
[----:B------:R-:W-:-:S02]  /*40350*/  PRMT R42, RZ, 0x7610, R42 ;  /* 0x00007610ff2a7816 */ /* 0x000fc4000000002a */
[----:B----4-:R-:W-:-:S04]  /*40360*/  @!P4 LOP3.LUT R3, R3, R2, RZ, 0x3c, !PT ;  /* 0x000000020303c212 */ /* 0x010fc800078e3cff */
[----:B------:R-:W-:-:S04]  /*40370*/  @!P4 LOP3.LUT R2, R3, R2, RZ, 0x3c, !PT ;  /* 0x000000020302c212 */ /* 0x000fc800078e3cff */
[----:B------:R-:W-:-:S05]  /*40380*/  @!P4 LOP3.LUT R3, R3, R2, RZ, 0x3c, !PT ;  /* 0x000000020303c212 */ /* 0x000fca00078e3cff */
[----:B------:R0:W4:Y:S04]  /*40390*/  @!P4 LDG.E.U8 R42, desc[UR38][R2.64] ;  /* 0x00000026022ac981 */ /* 0x000128000c1e1100 */
[----:B------:R-:W0:Y:S04]  /*403a0*/  LDL R2, [R1+0x3148] ;  /* 0x0031480001027983 */ /* 0x000e280000100800 */
[----:B------:R-:W0:Y:S01]  /*403b0*/  LDL R3, [R1+0x317c] ;  /* 0x00317c0001037983 */ /* 0x000e220000100800 */
[----:B---3--:R-:W-:Y:S02]  /*403c0*/  PRMT R60, RZ, 0x7610, R60 ;  /* 0x00007610ff3c7816 */ /* 0x008fe4000000003c */
[----:B0-----:R-:W-:-:S04]  /*403d0*/  @!P5 LOP3.LUT R3, R3, R2, RZ, 0x3c, !PT ;  /* 0x000000020303d212 */ /* 0x001fc800078e3cff */
[----:B------:R-:W-:-:S04]  /*403e0*/  @!P5 LOP3.LUT R2, R3, R2, RZ, 0x3c, !PT ;  /* 0x000000020302d212 */ /* 0x000fc800078e3cff */
[----:B------:R-:W-:Y:S01]  /*403f0*/  @!P5 LOP3.LUT R3, R3, R2, RZ, 0x3c, !PT ;  /* 0x000000020303d212 */ /* 0x000fe200078e3cff */
[----:B----4-:R0:W-:Y:S04]  /*40400*/  STL [R1+0x108], R42 ;  /* 0x0001082a01007387 */ /* 0x0101e80000100800 */
[----:B------:R1:W3:Y:S01]  /*40410*/  @!P5 LDG.E.U8 R60, desc[UR38][R2.64] ;  /* 0x00000026023cd981 */ /* 0x0002e2000c1e1100 */
[----:B--2---:R-:W-:-:S03]  /*40420*/  PRMT R38, RZ, 0x7610, R38 ;  /* 0x00007610ff267816 */ /* 0x004fc60000000026 */
[----:B0-----:R-:W2:Y:S04]  /*40430*/  LDL R42, [R1+0x31a0] ;  /* 0x0031a000012a7983 */ /* 0x001ea80000100800 */
[----:B------:R-:W1:Y:S04]  /*40440*/  LDL R2, [R1+0x3144] ;  /* 0x0031440001027983 */ /* 0x000e680000100800 */
[----:B------:R-:W1:Y:S02]  /*40450*/  LDL R3, [R1+0x3180] ;  /* 0x0031800001037983 */ /* 0x000e640000100800 */
[----:B-1----:R-:W-:-:S04]  /*40460*/  @!P4 LOP3.LUT R3, R3, R2, RZ, 0x3c, !PT ;  /* 0x000000020303c212 */ /* 0x002fc800078e3cff */
[----:B------:R-:W-:-:S04]  /*40470*/  @!P4 LOP3.LUT R2, R3, R2, RZ, 0x3c, !PT ;  /* 0x000000020302c212 */ /* 0x000fc800078e3cff */
[----:B------:R-:W-:-:S05]  /*40480*/  @!P4 LOP3.LUT R3, R3, R2, RZ, 0x3c, !PT ;  /* 0x000000020303c212 */ /* 0x000fca00078e3cff */
[----:B------:R-:W4:Y:S04]  /*40490*/  @!P4 LDG.E.U8 R38, desc[UR38][R2.64] ;  /* 0x000000260226c981 */ /* 0x000f28000c1e1100 */
[----:B---3--:R0:W-:Y:S04]  /*404a0*/  STL [R1+0x104], R60 ;  /* 0x0001043c01007387 */ /* 0x0081e80000100800 */
[----:B0-----:R-:W3:Y:S04]  /*404b0*/  LDL R60, [R1+0x31ac] ;  /* 0x0031ac00013c7983 */ /* 0x001ee80000100800 */
[----:B----4-:R0:W-:Y:S04]  /*404c0*/  STL [R1+0x100], R38 ;  /* 0x0001002601007387 */ /* 0x0101e80000100800 */
[----:B0-----:R-:W4:Y:S04]  /*404d0*/  LDL.LU R38, [R1+0x387c] ;  /* 0x00387c0001267983 */ /* 0x001f280000300800 */
[----:B------:R-:W2:Y:S04]  /*404e0*/  LDL R2, [R1+0x3158] ;  /* 0x0031580001027983 */ /* 0x000ea80000100800 */
[----:B------:R-:W2:Y:S01]  /*404f0*/  LDL R3, [R1+0x318c] ;  /* 0x00318c0001037983 */ /* 0x000ea20000100800 */
[----:B------:R-:W-:-:S02]  /*40500*/  PRMT R0, RZ, 0x7610, R0 ;  /* 0x00007610ff007816 */ /* 0x000fc40000000000 */
[----:B--2---:R-:W-:-:S04]  /*40510*/  @!P5 LOP3.LUT R3, R3, R2, RZ, 0x3c, !PT ;  /* 0x000000020303d212 */ /* 0x004fc800078e3cff */
[----:B------:R-:W-:-:S04]  /*40520*/  @!P5 LOP3.LUT R2, R3, R2, RZ, 0x3c, !PT ;  /* 0x000000020302d212 */ /* 0x000fc800078e3cff */
[----:B------:R-:W-:-:S05]  /*40530*/  @!P5 LOP3.LUT R3, R3, R2, RZ, 0x3c, !PT ;  /* 0x000000020303d212 */ /* 0x000fca00078e3cff */
[----:B------:R-:W2:Y:S04]  /*40540*/  @!P5 LDG.E.U8 R0, desc[UR38][R2.64] ;  /* 0x000000260200d981 */ /* 0x000ea8000c1e1100 */
[----:B--2---:R0:W-:Y:S04]  /*40550*/  STL [R1+0xfc], R0 ;  /* 0x0000fc0001007387 */ /* 0x0041e80000100800 */
[----:B0-----:R-:W2:Y:S04]  /*40560*/  LDL.LU R0, [R1+0x3878] ;  /* 0x0038780001007983 */ /* 0x001ea80000300800 */
[----:B------:R-:W2:Y:S04]  /*40570*/  LDL R2, [R1+0x3154] ;  /* 0x0031540001027983 */ /* 0x000ea80000100800 */
[----:B------:R-:W2:Y:S01]  /*40580*/  LDL R3, [R1+0x3190] ;  /* 0x0031900001037983 */ /* 0x000ea20000100800 */
[----:B----4-:R-:W-:-:S02]  /*40590*/  PRMT R38, RZ, 0x7610, R38 ;  /* 0x00007610ff267816 */ /* 0x010fc40000000026 */
[----:B--2---:R-:W-:-:S04]  /*405a0*/  @!P4 LOP3.LUT R3, R3, R2, RZ, 0x3c, !PT ;  /* 0x000000020303c212 */ /* 0x004fc800078e3cff */
[----:B------:R-:W-:-:S04]  /*405b0*/  @!P4 LOP3.LUT R2, R3, R2, RZ, 0x3c, !PT ;  /* 0x000000020302c212 */ /* 0x000fc800078e3cff */
[----:B------:R-:W-:-:S05]  /*405c0*/  @!P4 LOP3.LUT R3, R3, R2, RZ, 0x3c, !PT ;  /* 0x000000020303c212 */ /* 0x000fca00078e3cff */
[----:B------:R-:W2:Y:S04]  /*405d0*/  @!P4 LDG.E.U8 R38, desc[UR38][R2.64] ;  /* 0x000000260226c981 */ /* 0x000ea8000c1e1100 */
[----:B--2---:R0:W-:Y:S04]  /*405e0*/  STL [R1+0xf8], R38 ;  /* 0x0000f82601007387 */ /* 0x0041e80000100800 */
[----:B0-----:R-:W2:Y:S04]  /*405f0*/  LDL.LU R38, [R1+0x3874] ;  /* 0x0038740001267983 */ /* 0x001ea80000300800 */
[----:B------:R-:W4:Y:S04]  /*40600*/  LDL R2, [R1+0x3168] ;  /* 0x0031680001027983 */ /* 0x000f280000100800 */
[----:B------:R-:W4:Y:S01]  /*40610*/  LDL R3, [R1+0x319c] ;  /* 0x00319c0001037983 */ /* 0x000f220000100800 */
[----:B------:R-:W-:-:S02]  /*40620*/  PRMT R0, RZ, 0x7610, R0 ;  /* 0x00007610ff007816 */ /* 0x000fc40000000000 */
[----:B----4-:R-:W-:-:S04]  /*40630*/  @!P5 LOP3.LUT R3, R3, R2, RZ, 0x3c, !PT ;  /* 0x000000020303d212 */ /* 0x010fc800078e3cff */
[----:B------:R-:W-:-:S04]  /*40640*/  @!P5 LOP3.LUT R2, R3, R2, RZ, 0x3c, !PT ;  /* 0x000000020302d212 */ /* 0x000fc800078e3cff */
[----:B------:R-:W-:-:S05]  /*40650*/  @!P5 LOP3.LUT R3, R3, R2, RZ, 0x3c, !PT ;  /* 0x000000020303d212 */ /* 0x000fca00078e3cff */
[----:B------:R-:W4:Y:S01]  /*40660*/  @!P5 LDG.E.U8 R0, desc[UR38][R2.64] ;  /* 0x000000260200d981 */ /* 0x000f22000c1e1100 */
[----:B--2---:R-:W-:-:S03]  /*40670*/  PRMT R38, RZ, 0x7610, R38 ;  /* 0x00007610ff267816 */ /* 0x004fc60000000026 */
[----:B----4-:R0:W-:Y:S04]  /*40680*/  STL [R1+0xf4], R0 ;  /* 0x0000f40001007387 */ /* 0x0101e80000100800 */
[----:B0-----:R-:W2:Y:S04]  /*40690*/  LDL.LU R0, [R1+0x3870] ;  /* 0x0038700001007983 */ /* 0x001ea80000300800 */
[----:B------:R-:W4:Y:S01]  /*406a0*/  LDL R3, [R1+0x3164] ;  /* 0x0031640001037983 */ /* 0x000f220000100800 */
[----:B------:R-:W-:-:S03]  /*406b0*/  @!P4 IMAD.MOV.U32 R2, RZ, RZ, R42 ;  /* 0x000000ffff02c224 */ /* 0x000fc600078e002a */
[----:B------:R-:W2:Y:S04]  /*406c0*/  LDL R42, [R1+0x31cc] ;  /* 0x0031cc00012a7983 */ /* 0x000ea80000100800 */
[----:B----4-:R-:W4:Y:S01]  /*406d0*/  @!P4 LDG.E.U8 R38, desc[UR38][R2.64] ;  /* 0x000000260226c981 */ /* 0x010f22000c1e1100 */
[----:B------:R-:W-:-:S03]  /*406e0*/  PRMT R43, RZ, 0x7610, R43 ;  /* 0x00007610ff2b7816 */ /* 0x000fc6000000002b */
[----:B----4-:R0:W-:Y:S04]  /*406f0*/  STL [R1+0xf0], R38 ;  /* 0x0000f02601007387 */ /* 0x0101e80000100800 */
[----:B0-----:R-:W4:Y:S04]  /*40700*/  LDL.LU R38, [R1+0x386c] ;  /* 0x00386c0001267983 */ /* 0x001f280000300800 */
[----:B------:R-:W4:Y:S01]  /*40710*/  LDL R3, [R1+0x3178] ;  /* 0x0031780001037983 */ /* 0x000f220000100800 */
[----:B---3--:R-:W-:Y:S01]  /*40720*/  @!P5 IMAD.MOV.U32 R2, RZ, RZ, R60 ;  /* 0x000000ffff02d224 */ /* 0x008fe200078e003c */
[----:B--2---:R-:W-:-:S02]  /*40730*/  PRMT R0, RZ, 0x7610, R0 ;  /* 0x00007610ff007816 */ /* 0x004fc40000000000 */
[----:B------:R-:W2:Y:S04]  /*40740*/  LDL R60, [R1+0x31a8] ;  /* 0x0031a800013c7983 */ /* 0x000ea80000100800 */
[----:B----4-:R0:W3:Y:S04]  /*40750*/  @!P5 LDG.E.U8 R43, desc[UR38][R2.64] ;  /* 0x00000026022bd981 */ /* 0x0100e8000c1e1100 */
[----:B------:R-:W0:Y:S04]  /*40760*/  LDL R2, [R1+0x3174] ;  /* 0x0031740001027983 */ /* 0x000e280000100800 */
[----:B------:R-:W0:Y:S02]  /*40770*/  LDL R3, [R1+0x31b0] ;  /* 0x0031b00001037983 */ /* 0x000e240000100800 */
[----:B0-----:R-:W-:-:S04]  /*40780*/  @!P4 LOP3.LUT R3, R3, R2, RZ, 0x3c, !PT ;  /* 0x000000020303c212 */ /* 0x001fc800078e3cff */
        /* <DEDUP_REMOVED lines=22> */
[----:B------:R-:W2:Y:S01]  /*408f0*/  @!P4 LDG.E.U8 R0, desc[UR38][R2.64] ;  /* 0x000000260200c981 */ /* 0x000ea2000c1e1100 */
[----:B------:R-:W-:-:S03]  /*40900*/  PRMT R38, RZ, 0x7610, R38 ;  /* 0x00007610ff267816 */ /* 0x000fc60000000026 */
[----:B--2---:R0:W-:Y:S04]  /*40910*/  STL [R1+0xe0], R0 ;  /* 0x0000e00001007387 */ /* 0x0041e80000100800 */
[----:B0-----:R-:W2:Y:S04]  /*40920*/  LDL.LU R0, [R1+0x3860] ;  /* 0x0038600001007983 */ /* 0x001ea80000300800 */
[----:B------:R-:W4:Y:S01]  /*40930*/  LDL R3, [R1+0x3198] ;  /* 0x0031980001037983 */ /* 0x000f220000100800 */
[----:B------:R-:W-:-:S03]  /*40940*/  @!P5 IMAD.MOV.U32 R2, RZ, RZ, R42 ;  /* 0x000000ffff02d224 */ /* 0x000fc600078e002a */
[----:B------:R-:W2:Y:S04]  /*40950*/  LDL R42, [R1+0x31f0] ;  /* 0x0031f000012a7983 */ /* 0x000ea80000100800 */
[----:B----4-:R-:W4:Y:S04]  /*40960*/  @!P5 LDG.E.U8 R38, desc[UR38][R2.64] ;  /* 0x000000260226d981 */ /* 0x010f28000c1e1100 */
[----:B----4-:R0:W-:Y:S04]  /*40970*/  STL [R1+0xdc], R38 ;  /* 0x0000dc2601007387 */ /* 0x0101e80000100800 */
[----:B0-----:R-:W4:Y:S04]  /*40980*/  LDL.LU R38, [R1+0x385c] ;  /* 0x00385c0001267983 */ /* 0x001f280000300800 */
[----:B------:R-:W3:Y:S04]  /*40990*/  LDL R2, [R1+0x3194] ;  /* 0x0031940001027983 */ /* 0x000ee80000100800 */
[----:B------:R-:W3:Y:S01]  /*409a0*/  LDL R3, [R1+0x31d0] ;  /* 0x0031d00001037983 */ /* 0x000ee20000100800 */
[----:B--2---:R-:W-:-:S02]  /*409b0*/  PRMT R0, RZ, 0x7610, R0 ;  /* 0x00007610ff007816 */ /* 0x004fc40000000000 */
[----:B---3--:R-:W-:-:S04]  /*409c0*/  @!P4 LOP3.LUT R3, R3, R2, RZ, 0x3c, !PT ;  /* 0x000000020303c212 */ /* 0x008fc800078e3cff */
[----:B------:R-:W-:-:S04]  /*409d0*/  @!P4 LOP3.LUT R2, R3, R2, RZ, 0x3c, !PT ;  /* 0x000000020302c212 */ /* 0x000fc800078e3cff */
[----:B------:R-:W-:Y:S02]  /*409e0*/  @!P4 LOP3.LUT R3, R3, R2, RZ, 0x3c, !PT ;  /* 0x000000020303c212 */ /* 0x000fe400078e3cff */
[----:B----4-:R-:W-:-:S03]  /*409f0*/  PRMT R38, RZ, 0x7610, R38 ;  /* 0x00007610ff267816 */ /* 0x010fc60000000026 */
[----:B------:R0:W2:Y:S02]  /*40a00*/  @!P4 LDG.E.U8 R0, desc[UR38][R2.64] ;  /* 0x000000260200c981 */ /* 0x0000a4000c1e1100 */
[----:B0-----:R-:W-:Y:S02]  /*40a10*/  @!P5 IMAD.MOV.U32 R2, RZ, RZ, R43 ;  /* 0x000000ffff02d224 */ /* 0x001fe400078e002b */
[----:B------:R-:W-:-:S05]  /*40a20*/  @!P5 IMAD.MOV.U32 R3, RZ, RZ, R60 ;  /* 0x000000ffff03d224 */ /* 0x000fca00078e003c */
[----:B------:R-:W3:Y:S04]  /*40a30*/  @!P5 LDG.E.U8 R38, desc[UR38][R2.64] ;  /* 0x000000260226d981 */ /* 0x000ee8000c1e1100 */
[----:B--2---:R0:W-:Y:S04]  /*40a40*/  STL [R1+0xd8], R0 ;  /* 0x0000d80001007387 */ /* 0x0041e80000100800 */
[----:B0-----:R-:W2:Y:S04]  /*40a50*/  LDL.LU R0, [R1+0x3858] ;  /* 0x0038580001007983 */ /* 0x001ea80000300800 */
[----:B------:R-:W4:Y:S04]  /*40a60*/  LDL R60, [R1+0x31c4] ;  /* 0x0031c400013c7983 */ /* 0x000f280000100800 */
[----:B------:R-:W4:Y:S04]  /*40a70*/  LDL R43, [R1+0x3200] ;  /* 0x00320000012b7983 */ /* 0x000f280000100800 */
[----:B---3--:R0:W-:Y:S04]  /*40a80*/  STL [R1+0xd4], R38 ;  /* 0x0000d42601007387 */ /* 0x0081e80000100800 */
[----:B0-----:R-:W3:Y:S04]  /*40a90*/  LDL.LU R38, [R1+0x3854] ;  /* 0x0038540001267983 */ /* 0x001ee80000300800 */
[----:B------:R-:W3:Y:S04]  /*40aa0*/  LDL R2, [R1+0x31a4] ;  /* 0x0031a40001027983 */ /* 0x000ee80000100800 */
[----:B------:R-:W3:Y:S01]  /*40ab0*/  LDL R3, [R1+0x31e0] ;  /* 0x0031e00001037983 */ /* 0x000ee20000100800 */
[----:B--2---:R-:W-:-:S02]  /*40ac0*/  PRMT R0, RZ, 0x7610, R0 ;  /* 0x00007610ff007816 */ /* 0x004fc40000000000 */
[----:B---3--:R-:W-:-:S04]  /*40ad0*/  @!P4 LOP3.LUT R3, R3, R2, RZ, 0x3c, !PT ;  /* 0x000000020303c212 */ /* 0x008fc800078e3cff */
[----:B------:R-:W-:-:S04]  /*40ae0*/  @!P4 LOP3.LUT R2, R3, R2, RZ, 0x3c, !PT ;  /* 0x000000020302c212 */ /* 0x000fc800078e3cff */
[----:B------:R-:W-:-:S05]  /*40af0*/  @!P4 LOP3.LUT R3, R3, R2, RZ, 0x3c, !PT ;  /* 0x000000020303c212 */ /* 0x000fca00078e3cff */
[----:B------:R-:W2:Y:S04]  /*40b00*/  @!P4 LDG.E.U8 R0, desc[UR38][R2.64] ;  /* 0x000000260200c981 */ /* 0x000ea8000c1e1100 */
[----:B--2---:R0:W-:Y:S04]  /*40b10*/  STL [R1+0xd0], R0 ;  /* 0x0000d00001007387 */ /* 0x0041e80000100800 */
[----:B0-----:R-:W2:Y:S04]  /*40b20*/  LDL.LU R0, [R1+0x3850] ;  /* 0x0038500001007983 */ /* 0x001ea80000300800 */
[----:B------:R-:W3:Y:S04]  /*40b30*/  LDL R2, [R1+0x31b8] ;  /* 0x0031b80001027983 */ /* 0x000ee80000100800 */
[----:B------:R-:W3:Y:S01]  /*40b40*/  LDL R3, [R1+0x31ec] ;  /* 0x0031ec0001037983 */ /* 0x000ee20000100800 */
[----:B------:R-:W-:-:S02]  /*40b50*/  PRMT R38, RZ, 0x7610, R38 ;  /* 0x00007610ff267816 */ /* 0x000fc40000000026 */
[----:B---3--:R-:W-:-:S04]  /*40b60*/  @!P5 LOP3.LUT R3, R3, R2, RZ, 0x3c, !PT ;  /* 0x000000020303d212 */ /* 0x008fc800078e3cff */
[----:B------:R-:W-:-:S04]  /*40b70*/  @!P5 LOP3.LUT R2, R3, R2, RZ, 0x3c, !PT ;  /* 0x000000020302d212 */ /* 0x000fc800078e3cff */
[----:B------:R-:W-:-:S05]  /*40b80*/  @!P5 LOP3.LUT R3, R3, R2, RZ, 0x3c, !PT ;  /* 0x000000020303d212 */ /* 0x000fca00078e3cff */
[----:B------:R-:W3:Y:S01]  /*40b90*/  @!P5 LDG.E.U8 R38, desc[UR38][R2.64] ;  /* 0x000000260226d981 */ /* 0x000ee2000c1e1100 */
[----:B------:R-:W-:-:S03]  /*40ba0*/  PRMT R41, RZ, 0x7610, R41 ;  /* 0x00007610ff297816 */ /* 0x000fc60000000029 */
[----:B---3--:R0:W-:Y:S04]  /*40bb0*/  STL [R1+0xbc], R38 ;  /* 0x0000bc2601007387 */ /* 0x0081e80000100800 */
[----:B0-----:R-:W3:Y:S04]  /*40bc0*/  LDL.LU R38, [R1+0x384c] ;  /* 0x00384c0001267983 */ /* 0x001ee80000300800 */
[----:B------:R-:W3:Y:S01]  /*40bd0*/  LDL R3, [R1+0x31b4] ;  /* 0x0031b40001037983 */ /* 0x000ee20000100800 */
[----:B------:R-:W-:Y:S01]  /*40be0*/  @!P4 IMAD.MOV.U32 R2, RZ, RZ, R42 ;  /* 0x000000ffff02c224 */ /* 0x000fe200078e002a */
[----:B--2---:R-:W-:-:S02]  /*40bf0*/  PRMT R0, RZ, 0x7610, R0 ;  /* 0x00007610ff007816 */ /* 0x004fc40000000000 */
[----:B------:R-:W2:Y:S04]  /*40c00*/  LDL R42, [R1+0x31e8] ;  /* 0x0031e800012a7983 */ /* 0x000ea80000100800 */
[----:B---3--:R0:W3:Y:S04]  /*40c10*/  @!P4 LDG.E.U8 R41, desc[UR38][R2.64] ;  /* 0x000000260229c981 */ /* 0x0080e8000c1e1100 */
[----:B------:R-:W0:Y:S04]  /*40c20*/  LDL R2, [R1+0x31c8] ;  /* 0x0031c80001027983 */ /* 0x000e280000100800 */
[----:B------:R-:W0:Y:S01]  /*40c30*/  LDL R3, [R1+0x31fc] ;  /* 0x0031fc0001037983 */ /* 0x000e220000100800 */
[----:B------:R-:W-:-:S02]  /*40c40*/  PRMT R38, RZ, 0x7610, R38 ;  /* 0x00007610ff267816 */ /* 0x000fc40000000026 */
[----:B0-----:R-:W-:-:S04]  /*40c50*/  @!P5 LOP3.LUT R3, R3, R2, RZ, 0x3c, !PT ;  /* 0x000000020303d212 */ /* 0x001fc800078e3cff */
[----:B------:R-:W-:-:S04]  /*40c60*/  @!P5 LOP3.LUT R2, R3, R2, RZ, 0x3c, !PT ;  /* 0x000000020302d212 */ /* 0x000fc800078e3cff */
[----:B------:R-:W-:-:S05]  /*40c70*/  @!P5 LOP3.LUT R3, R3, R2, RZ, 0x3c, !PT ;  /* 0x000000020303d212 */ /* 0x000fca00078e3cff */
[----:B------:R4:W2:Y:S02]  /*40c80*/  @!P5 LDG.E.U8 R38, desc[UR38][R2.64] ;  /* 0x000000260226d981 */ /* 0x0008a4000c1e1100 */
[----:B----4-:R-:W-:Y:S02]  /*40c90*/  @!P4 IMAD.MOV.U32 R2, RZ, RZ, R43 ;  /* 0x000000ffff02c224 */ /* 0x010fe400078e002b */
[----:B------:R-:W-:-:S05]  /*40ca0*/  @!P4 IMAD.MOV.U32 R3, RZ, RZ, R60 ;  /* 0x000000ffff03c224 */ /* 0x000fca00078e003c */
[----:B------:R-:W4:Y:S04]  /*40cb0*/  @!P4 LDG.E.U8 R0, desc[UR38][R2.64] ;  /* 0x000000260200c981 */ /* 0x000f28000c1e1100 */
[----:B---3--:R0:W-:Y:S04]  /*40cc0*/  STL [R1+0xb8], R41 ;  /* 0x0000b82901007387 */ /* 0x0081e80000100800 */
[----:B0-----:R-:W3:Y:S04]  /*40cd0*/  LDL R41, [R1+0x321c] ;  /* 0x00321c0001297983 */ /* 0x001ee80000100800 */
[----:B--2---:R0:W-:Y:S04]  /*40ce0*/  STL [R1+0xb4], R38 ;  /* 0x0000b42601007387 */ /* 0x0041e80000100800 */
[----:B0-----:R-:W2:Y:S04]  /*40cf0*/  LDL.LU R38, [R1+0x3848] ;  /* 0x0038480001267983 */ /* 0x001ea80000300800 */
[----:B------:R-:W3:Y:S04]  /*40d00*/  LDL R60, [R1+0x31e4] ;  /* 0x0031e400013c7983 */ /* 0x000ee80000100800 */
[----:B------:R-:W3:Y:S04]  /*40d10*/  LDL R43, [R1+0x3220] ;  /* 0x00322000012b7983 */ /* 0x000ee80000100800 */
[----:B----4-:R0:W-:Y:S04]  /*40d20*/  STL [R1+0xb0], R0 ;  /* 0x0000b00001007387 */ /* 0x0101e80000100800 */
[----:B0-----:R-:W4:Y:S04]  /*40d30*/  LDL.LU R0, [R1+0x3844] ;  /* 0x0038440001007983 */ /* 0x001f280000300800 */
        /* <DEDUP_REMOVED lines=12> */
[----:B------:R-:W-:Y:S02]  /*40e00*/  PRMT R44, RZ, 0x7610, R44 ;  /* 0x00007610ff2c7816 */ /* 0x000fe4000000002c */
[----:B---3--:R-:W-:-:S04]  /*40e10*/  @!P4 LOP3.LUT R3, R3, R2, RZ, 0x3c, !PT ;  /* 0x000000020303c212 */ /* 0x008fc800078e3cff */
[----:B------:R-:W-:-:S04]  /*40e20*/  @!P4 LOP3.LUT R2, R3, R2, RZ, 0x3c, !PT ;  /* 0x000000020302c212 */ /* 0x000fc800078e3cff */
[----:B------:R-:W-:-:S05]  /*40e30*/  @!P4 LOP3.LUT R3, R3, R2, RZ, 0x3c, !PT ;  /* 0x000000020303c212 */ /* 0x000fca00078e3cff */
[----:B------:R0:W3:Y:S02]  /*40e40*/  @!P4 LDG.E.U8 R45, desc[UR38][R2.64] ;  /* 0x00000026022dc981 */ /* 0x0000e4000c1e1100 */
[----:B0-----:R-:W-:Y:S02]  /*40e50*/  @!P5 IMAD.MOV.U32 R2, RZ, RZ, R41 ;  /* 0x000000ffff02d224 */ /* 0x001fe400078e0029 */
[----:B------:R-:W-:-:S05]  /*40e60*/  @!P5 IMAD.MOV.U32 R3, RZ, RZ, R42 ;  /* 0x000000ffff03d224 */ /* 0x000fca00078e002a */
[----:B------:R0:W2:Y:S01]  /*40e70*/  @!P5 LDG.E.U8 R44, desc[UR38][R2.64] ;  /* 0x00000026022cd981 */ /* 0x0000a2000c1e1100 */
[----:B------:R-:W-:Y:S01]  /*40e80*/  PRMT R55, RZ, 0x7610, R55 ;  /* 0x00007610ff377816 */ /* 0x000fe20000000037 */
[----:B0-----:R-:W-:Y:S02]  /*40e90*/  @!P4 IMAD.MOV.U32 R2, RZ, RZ, R43 ;  /* 0x000000ffff02c224 */ /* 0x001fe400078e002b */
[----:B------:R-:W-:-:S05]  /*40ea0*/  @!P4 IMAD.MOV.U32 R3, RZ, RZ, R60 ;  /* 0x000000ffff03c224 */ /* 0x000fca00078e003c */
[----:B------:R0:W4:Y:S04]  /*40eb0*/  @!P4 LDG.E.U8 R55, desc[UR38][R2.64] ;  /* 0x000000260237c981 */ /* 0x000128000c1e1100 */
[----:B---3--:R1:W-:Y:S04]  /*40ec0*/  STL [R1+0x37bc], R45 ;  /* 0x0037bc2d01007387 */ /* 0x0083e80000100800 */
[----:B------:R-:W3:Y:S04]  /*40ed0*/  LDL R42, [R1+0x31f4] ;  /* 0x0031f400012a7983 */ /* 0x000ee80000100800 */
[----:B------:R-:W3:Y:S04]  /*40ee0*/  LDL R41, [R1+0x3230] ;  /* 0x0032300001297983 */ /* 0x000ee80000100800 */
[----:B-1----:R-:W0:Y:S04]  /*40ef0*/  LDL R45, [R1+0x322c] ;  /* 0x00322c00012d7983 */ /* 0x002e280000100800 */
[----:B--2---:R1:W-:Y:S04]  /*40f00*/  STL [R1+0x37c0], R44 ;  /* 0x0037c02c01007387 */ /* 0x0043e80000100800 */
[----:B------:R-:W2:Y:S01]  /*40f10*/  LDL R3, [R1+0x31f8] ;  /* 0x0031f80001037983 */ /* 0x000ea20000100800 */
[----:B------:R-:W-:-:S03]  /*40f20*/  PRMT R54, RZ, 0x7610, R54 ;  /* 0x00007610ff367816 */ /* 0x000fc60000000036 */
[----:B------:R-:W3:Y:S04]  /*40f30*/  LDL R60, [R1+0x3204] ;  /* 0x00320400013c7983 */ /* 0x000ee80000100800 */
[----:B------:R-:W3:Y:S04]  /*40f40*/  LDL R43, [R1+0x3240] ;  /* 0x00324000012b7983 */ /* 0x000ee80000100800 */
[----:B-1----:R-:W3:Y:S01]  /*40f50*/  LDL R44, [R1+0x323c] ;  /* 0x00323c00012c7983 */ /* 0x002ee20000100800 */
[----:B0-----:R-:W-:-:S05]  /*40f60*/  @!P5 IMAD.MOV.U32 R2, RZ, RZ, R45 ;  /* 0x000000ffff02d224 */ /* 0x001fca00078e002d */
[----:B--2---:R-:W2:Y:S04]  /*40f70*/  @!P5 LDG.E.U8 R54, desc[UR38][R2.64] ;  /* 0x000000260236d981 */ /* 0x004ea8000c1e1100 */
[----:B----4-:R0:W-:Y:S04]  /*40f80*/  STL [R1+0x37c4], R55 ;  /* 0x0037c43701007387 */ /* 0x0101e80000100800 */
[----:B------:R-:W4:Y:S04]  /*40f90*/  LDL R45, [R1+0x324c] ;  /* 0x00324c00012d7983 */ /* 0x000f280000100800 */
[----:B0-----:R-:W4:Y:S04]  /*40fa0*/  LDL R55, [R1+0x3218] ;  /* 0x0032180001377983 */ /* 0x001f280000100800 */
[----:B--2---:R0:W-:Y:S04]  /*40fb0*/  STL [R1+0x37c8], R54 ;  /* 0x0037c83601007387 */ /* 0x0041e80000100800 */
[----:B0-----:R-:W2:Y:S01]  /*40fc0*/  LDL R54, [R1+0x3208] ;  /* 0x0032080001367983 */ /* 0x001ea20000100800 */
[----:B------:R-:W-:Y:S01]  /*40fd0*/  PRMT R0, RZ, 0x7610, R0 ;  /* 0x00007610ff007816 */ /* 0x000fe20000000000 */
[----:B---3--:R-:W-:-:S02]  /*40fe0*/  @!P4 IMAD.MOV.U32 R2, RZ, RZ, R41 ;  /* 0x000000ffff02c224 */ /* 0x008fc400078e0029 */
[----:B------:R-:W-:Y:S01]  /*40ff0*/  @!P4 IMAD.MOV.U32 R3, RZ, RZ, R42 ;  /* 0x000000ffff03c224 */ /* 0x000fe200078e002a */
[----:B------:R-:W-:Y:S02]  /*41000*/  PRMT R40, RZ, 0x7610, R40 ;  /* 0x00007610ff287816 */ /* 0x000fe40000000028 */
[----:B------:R-:W-:Y:S01]  /*41010*/  PRMT R38, RZ, 0x7610, R38 ;  /* 0x00007610ff267816 */ /* 0x000fe20000000026 */
[----:B------:R-:W3:Y:S04]  /*41020*/  LDL R42, [R1+0x3214] ;  /* 0x00321400012a7983 */ /* 0x000ee80000100800 */
[----:B------:R0:W3:Y:S04]  /*41030*/  @!P4 LDG.E.U8 R0, desc[UR38][R2.64] ;  /* 0x000000260200c981 */ /* 0x0000e8000c1e1100 */
[----:B------:R-:W4:Y:S01]  /*41040*/  LDL R41, [R1+0x3250] ;  /* 0x0032500001297983 */ /* 0x000f220000100800 */
[----:B0-----:R-:W-:-:S02]  /*41050*/  @!P5 IMAD.MOV.U32 R2, RZ, RZ, R44 ;  /* 0x000000ffff02d224 */ /* 0x001fc400078e002c */
[----:B--2---:R-:W-:-:S05]  /*41060*/  @!P5 IMAD.MOV.U32 R3, RZ, RZ, R54 ;  /* 0x000000ffff03d224 */ /* 0x004fca00078e0036 */
[----:B------:R0:W2:Y:S04]  /*41070*/  @!P5 LDG.E.U8 R40, desc[UR38][R2.64] ;  /* 0x000000260228d981 */ /* 0x0000a8000c1e1100 */
[----:B---3--:R1:W-:Y:S01]  /*41080*/  STL [R1+0x68], R0 ;  /* 0x0000680001007387 */ /* 0x0083e20000100800 */
[----:B0-----:R-:W-:Y:S02]  /*41090*/  @!P4 IMAD.MOV.U32 R2, RZ, RZ, R43 ;  /* 0x000000ffff02c224 */ /* 0x001fe400078e002b */
[----:B------:R-:W-:Y:S01]  /*410a0*/  @!P4 IMAD.MOV.U32 R3, RZ, RZ, R60 ;  /* 0x000000ffff03c224 */ /* 0x000fe200078e003c */
[----:B-1----:R-:W3:Y:S04]  /*410b0*/  LDL.LU R0, [R1+0x383c] ;  /* 0x00383c0001007983 */ /* 0x002ee80000300800 */
[----:B------:R-:W3:Y:S04]  /*410c0*/  LDL R44, [R1+0x3228] ;  /* 0x00322800012c7983 */ /* 0x000ee80000100800 */
[----:B------:R4:W3:Y:S01]  /*410d0*/  @!P4 LDG.E.U8 R38, desc[UR38][R2.64] ;  /* 0x000000260226c981 */ /* 0x0008e2000c1e1100 */
[----:B------:R-:W-:Y:S01]  /*410e0*/  PRMT R39, RZ, 0x7610, R39 ;  /* 0x00007610ff277816 */ /* 0x000fe20000000027 */
[----:B----4-:R-:W-:-:S02]  /*410f0*/  @!P5 IMAD.MOV.U32 R2, RZ, RZ, R45 ;  /* 0x000000ffff02d224 */ /* 0x010fc400078e002d */
[----:B------:R-:W-:-:S05]  /*41100*/  @!P5 IMAD.MOV.U32 R3, RZ, RZ, R55 ;  /* 0x000000ffff03d224 */ /* 0x000fca00078e0037 */
[----:B------:R0:W4:Y:S04]  /*41110*/  @!P5 LDG.E.U8 R39, desc[UR38][R2.64] ;  /* 0x000000260227d981 */ /* 0x000128000c1e1100 */
[----:B--2---:R1:W-:Y:S01]  /*41120*/  STL [R1+0x64], R40 ;  /* 0x0000642801007387 */ /* 0x0043e20000100800 */
[----:B------:R-:W-:Y:S01]  /*41130*/  PRMT R53, RZ, 0x7610, R53 ;  /* 0x00007610ff357816 */ /* 0x000fe20000000035 */
[----:B0-----:R-:W-:Y:S02]  /*41140*/  @!P4 IMAD.MOV.U32 R2, RZ, RZ, R41 ;  /* 0x000000ffff02c224 */ /* 0x001fe400078e0029 */
[----:B------:R-:W-:Y:S01]  /*41150*/  @!P4 IMAD.MOV.U32 R3, RZ, RZ, R42 ;  /* 0x000000ffff03c224 */ /* 0x000fe200078e002a */
[----:B------:R-:W2:Y:S01]  /*41160*/  LDL R43, [R1+0x3224] ;  /* 0x00322400012b7983 */ /* 0x000ea20000100800 */
[----:B------:R-:W-:-:S03]  /*41170*/  PRMT R52, RZ, 0x7610, R52 ;  /* 0x00007610ff347816 */ /* 0x000fc60000000034 */
[----:B------:R0:W2:Y:S04]  /*41180*/  @!P4 LDG.E.U8 R53, desc[UR38][R2.64] ;  /* 0x000000260235c981 */ /* 0x0000a8000c1e1100 */
[----:B-1----:R-:W2:Y:S01]  /*41190*/  LDL R40, [R1+0x325c] ;  /* 0x00325c0001287983 */ /* 0x002ea20000100800 */
[----:B------:R-:W-:Y:S02]  /*411a0*/  PRMT R47, RZ, 0x7610, R47 ;  /* 0x00007610ff2f7816 */ /* 0x000fe4000000002f */
[----:B------:R-:W-:Y:S02]  /*411b0*/  PRMT R46, RZ, 0x7610, R46 ;  /* 0x00007610ff2e7816 */ /* 0x000fe4000000002e */
[----:B------:R-:W-:Y:S02]  /*411c0*/  PRMT R61, RZ, 0x7610, R61 ;  /* 0x00007610ff3d7816 */ /* 0x000fe4000000003d */
[----:B------:R-:W-:-:S02]  /*411d0*/  PRMT R59, RZ, 0x7610, R59 ;  /* 0x00007610ff3b7816 */ /* 0x000fc4000000003b */
[----:B------:R-:W-:Y:S02]  /*411e0*/  PRMT R58, RZ, 0x7610, R58 ;  /* 0x00007610ff3a7816 */ /* 0x000fe4000000003a */
[----:B------:R-:W-:Y:S01]  /*411f0*/  PRMT R57, RZ, 0x7610, R57 ;  /* 0x00007610ff397816 */ /* 0x000fe20000000039 */
[----:B---3--:R1:W-:Y:S01]  /*41200*/  STL [R1+0x60], R38 ;  /* 0x0000602601007387 */ /* 0x0083e20000100800 */
[----:B------:R-:W-:Y:S01]  /*41210*/  PRMT R56, RZ, 0x7610, R56 ;  /* 0x00007610ff387816 */ /* 0x000fe20000000038 */
[----:B0-----:R-:W-:Y:S01]  /*41220*/  @!P5 IMAD.MOV.U32 R3, RZ, RZ, R44 ;  /* 0x000000ffff03d224 */ /* 0x001fe200078e002c */
[----:B------:R-:W-:Y:S02]  /*41230*/  PRMT R51, RZ, 0x7610, R51 ;  /* 0x00007610ff337816 */ /* 0x000fe40000000033 */
[----:B------:R-:W-:Y:S02]  /*41240*/  PRMT R50, RZ, 0x7610, R50 ;  /* 0x00007610ff327816 */ /* 0x000fe40000000032 */
[----:B------:R-:W-:-:S02]  /*41250*/  PRMT R49, RZ, 0x7610, R49 ;  /* 0x00007610ff317816 */ /* 0x000fc40000000031 */
[----:B------:R-:W-:Y:S02]  /*41260*/  PRMT R48, RZ, 0x7610, R48 ;  /* 0x00007610ff307816 */ /* 0x000fe40000000030 */
[----:B------:R-:W-:Y:S02]  /*41270*/  PRMT R37, RZ, 0x7610, R37 ;  /* 0x00007610ff257816 */ /* 0x000fe40000000025 */
[----:B------:R-:W-:Y:S02]  /*41280*/  PRMT R36, RZ, 0x7610, R36 ;  /* 0x00007610ff247816 */ /* 0x000fe40000000024 */
[----:B------:R-:W-:Y:S01]  /*41290*/  PRMT R35, RZ, 0x7610, R35 ;  /* 0x00007610ff237816 */ /* 0x000fe20000000023 */
[----:B-1----:R-:W3:Y:S01]  /*412a0*/  LDL R38, [R1+0x3260] ;  /* 0x0032600001267983 */ /* 0x002ee20000100800 */
[----:B------:R-:W-:Y:S02]  /*412b0*/  PRMT R34, RZ, 0x7610, R34 ;  /* 0x00007610ff227816 */ /* 0x000fe40000000022 */
[----:B------:R-:W-:-:S02]  /*412c0*/  PRMT R33, RZ, 0x7610, R33 ;  /* 0x00007610ff217816 */ /* 0x000fc40000000021 */
[----:B------:R-:W-:Y:S02]  /*412d0*/  PRMT R32, RZ, 0x7610, R32 ;  /* 0x00007610ff207816 */ /* 0x000fe40000000020 */
[----:B------:R-:W-:Y:S02]  /*412e0*/  PRMT R31, RZ, 0x7610, R31 ;  /* 0x00007610ff1f7816 */ /* 0x000fe4000000001f */
[----:B------:R-:W-:Y:S01]  /*412f0*/  PRMT R30, RZ, 0x7610, R30 ;  /* 0x00007610ff1e7816 */ /* 0x000fe2000000001e */
[----:B----4-:R0:W-:Y:S04]  /*41300*/  STL [R1+0x37e4], R39 ;  /* 0x0037e42701007387 */ /* 0x0101e80000100800 */
[----:B------:R-:W4:Y:S04]  /*41310*/  LDL R42, [R1+0x3238] ;  /* 0x00323800012a7983 */ /* 0x000f280000100800 */
[----:B------:R-:W4:Y:S01]  /*41320*/  LDL R41, [R1+0x326c] ;  /* 0x00326c0001297983 */ /* 0x000f220000100800 */
[----:B------:R-:W-:-:S02]  /*41330*/  PRMT R29, RZ, 0x7610, R29 ;  /* 0x00007610ff1d7816 */ /* 0x000fc4000000001d */
[----:B------:R-:W-:Y:S02]  /*41340*/  PRMT R28, RZ, 0x7610, R28 ;  /* 0x00007610ff1c7816 */ /* 0x000fe4000000001c */
[----:B------:R-:W-:Y:S02]  /*41350*/  PRMT R27, RZ, 0x7610, R27 ;  /* 0x00007610ff1b7816 */ /* 0x000fe4000000001b */
[----:B------:R-:W-:Y:S02]  /*41360*/  PRMT R26, RZ, 0x7610, R26 ;  /* 0x00007610ff1a7816 */ /* 0x000fe4000000001a */
[----:B------:R-:W-:Y:S02]  /*41370*/  PRMT R25, RZ, 0x7610, R25 ;  /* 0x00007610ff197816 */ /* 0x000fe40000000019 */
[----:B------:R-:W-:Y:S02]  /*41380*/  PRMT R24, RZ, 0x7610, R24 ;  /* 0x00007610ff187816 */ /* 0x000fe40000000018 */
        /* <DEDUP_REMOVED lines=18> */
[----:B------:R-:W-:Y:S01]  /*414b0*/  PRMT R5, RZ, 0x7610, R5 ;  /* 0x00007610ff057816 */ /* 0x000fe20000000005 */
[----:B------:R-:W1:Y:S01]  /*414c0*/  S2R R54, SR_TID.X ;  /* 0x0000000000367919 */ /* 0x000e620000002100 */
[----:B------:R-:W-:Y:S01]  /*414d0*/  PRMT R4, RZ, 0x7610, R4 ;  /* 0x00007610ff047816 */ /* 0x000fe20000000004 */
[----:B------:R-:W-:Y:S01]  /*414e0*/  LDS.U8 R60, [R0+UR4+0x1008] ;  /* 0x00100804003c7984 */ /* 0x000fe20008000000 */
[----:B--2---:R-:W-:-:S05]  /*414f0*/  @!P5 IMAD.MOV.U32 R2, RZ, RZ, R40 ;  /* 0x000000ffff02d224 */ /* 0x004fca00078e0028 */
[----:B------:R2:W4:Y:S04]  /*41500*/  @!P5 LDG.E.U8 R52, desc[UR38][R2.64] ;  /* 0x000000260234d981 */ /* 0x000528000c1e1100 */
[----:B------:R-:W-:Y:S04]  /*41510*/  STL [R1+0x37cc], R53 ;  /* 0x0037cc3501007387 */ /* 0x000fe80000100800 */
[----:B------:R-:W4:Y:S04]  /*41520*/  LDL R40, [R1+0x3234] ;  /* 0x0032340001287983 */ /* 0x000f280000100800 */
[----:B0-----:R-:W4:Y:S01]  /*41530*/  LDL R39, [R1+0x3270] ;  /* 0x0032700001277983 */ /* 0x001f220000100800 */
[----:B--2---:R-:W-:-:S02]  /*41540*/  @!P4 IMAD.MOV.U32 R3, RZ, RZ, R43 ;  /* 0x000000ffff03c224 */ /* 0x004fc400078e002b */
[----:B---3--:R-:W-:-:S05]  /*41550*/  @!P4 IMAD.MOV.U32 R2, RZ, RZ, R38 ;  /* 0x000000ffff02c224 */ /* 0x008fca00078e0026 */
[----:B------:R4:W2:Y:S02]  /*41560*/  @!P4 LDG.E.U8 R47, desc[UR38][R2.64] ;  /* 0x00000026022fc981 */ /* 0x0008a4000c1e1100 */
[----:B----4-:R-:W-:Y:S02]  /*41570*/  @!P5 IMAD.MOV.U32 R2, RZ, RZ, R41 ;  /* 0x000000ffff02d224 */ /* 0x010fe400078e0029 */
[----:B------:R-:W-:-:S05]  /*41580*/  @!P5 IMAD.MOV.U32 R3, RZ, RZ, R42 ;  /* 0x000000ffff03d224 */ /* 0x000fca00078e002a */
[----:B------:R0:W3:Y:S04]  /*41590*/  @!P5 LDG.E.U8 R46, desc[UR38][R2.64] ;  /* 0x00000026022ed981 */ /* 0x0000e8000c1e1100 */
[----:B------:R4:W-:Y:S04]  /*415a0*/  STL [R1+0x37d0], R52 ;  /* 0x0037d03401007387 */ /* 0x0009e80000100800 */
[----:B------:R-:W3:Y:S04]  /*415b0*/  LDL R45, [R1+0x3248] ;  /* 0x00324800012d7983 */ /* 0x000ee80000100800 */
[----:B------:R-:W3:Y:S04]  /*415c0*/  LDL R44, [R1+0x327c] ;  /* 0x00327c00012c7983 */ /* 0x000ee80000100800 */
[----:B------:R-:W3:Y:S04]  /*415d0*/  LDL R43, [R1+0x3244] ;  /* 0x00324400012b7983 */ /* 0x000ee80000100800 */
[----:B------:R-:W3:Y:S01]  /*415e0*/  LDL R38, [R1+0x3280] ;  /* 0x0032800001267983 */ /* 0x000ee20000100800 */
[----:B0-----:R-:W-:-:S02]  /*415f0*/  @!P4 IMAD.MOV.U32 R2, RZ, RZ, R39 ;  /* 0x000000ffff02c224 */ /* 0x001fc400078e0027 */
[----:B------:R-:W-:Y:S01]  /*41600*/  @!P4 IMAD.MOV.U32 R3, RZ, RZ, R40 ;  /* 0x000000ffff03c224 */ /* 0x000fe200078e0028 */
[----:B----4-:R-:W-:-:S06]  /*41610*/  PRMT R52, RZ, 0x7610, R52 ;  /* 0x00007610ff347816 */ /* 0x010fcc0000000034 */
[----:B------:R0:W4:Y:S04]  /*41620*/  @!P4 LDG.E.U8 R52, desc[UR38][R2.64] ;  /* 0x000000260234c981 */ /* 0x000128000c1e1100 */
[----:B--2---:R2:W-:Y:S04]  /*41630*/  STL [R1+0x37d4], R47 ;  /* 0x0037d42f01007387 */ /* 0x0045e80000100800 */
[----:B------:R-:W4:Y:S04]  /*41640*/  LDL R42, [R1+0x3258] ;  /* 0x00325800012a7983 */ /* 0x000f280000100800 */
[----:B------:R-:W4:Y:S01]  /*41650*/  LDL R41, [R1+0x328c] ;  /* 0x00328c0001297983 */ /* 0x000f220000100800 */
[----:B--2---:R-:W-:-:S03]  /*41660*/  PRMT R47, RZ, 0x7610, R47 ;  /* 0x00007610ff2f7816 */ /* 0x004fc6000000002f */
[----:B---3--:R2:W-:Y:S04]  /*41670*/  STL [R1+0x37d8], R46 ;  /* 0x0037d82e01007387 */ /* 0x0085e80000100800 */
[----:B------:R-:W3:Y:S04]  /*41680*/  LDL R40, [R1+0x3254] ;  /* 0x0032540001287983 */ /* 0x000ee80000100800 */
[----:B------:R-:W3:Y:S01]  /*41690*/  LDL R39, [R1+0x3290] ;  /* 0x0032900001277983 */ /* 0x000ee20000100800 */
[----:B--2---:R-:W-:Y:S01]  /*416a0*/  PRMT R46, RZ, 0x7610, R46 ;  /* 0x00007610ff2e7816 */ /* 0x004fe2000000002e */
[----:B0-----:R-:W-:-:S02]  /*416b0*/  @!P5 IMAD.MOV.U32 R3, RZ, RZ, R45 ;  /* 0x000000ffff03d224 */ /* 0x001fc400078e002d */
[----:B------:R-:W-:-:S05]  /*416c0*/  @!P5 IMAD.MOV.U32 R2, RZ, RZ, R44 ;  /* 0x000000ffff02d224 */ /* 0x000fca00078e002c */
[----:B------:R0:W2:Y:S02]  /*416d0*/  @!P5 LDG.E.U8 R47, desc[UR38][R2.64] ;  /* 0x00000026022fd981 */ /* 0x0000a4000c1e1100 */
[----:B0-----:R-:W-:Y:S02]  /*416e0*/  @!P4 IMAD.MOV.U32 R2, RZ, RZ, R38 ;  /* 0x000000ffff02c224 */ /* 0x001fe400078e0026 */
[----:B------:R-:W-:-:S05]  /*416f0*/  @!P4 IMAD.MOV.U32 R3, RZ, RZ, R43 ;  /* 0x000000ffff03c224 */ /* 0x000fca00078e002b */
[----:B------:R0:W3:Y:S04]  /*41700*/  @!P4 LDG.E.U8 R46, desc[UR38][R2.64] ;  /* 0x00000026022ec981 */ /* 0x0000e8000c1e1100 */
[----:B----4-:R-:W-:Y:S01]  /*41710*/  STL [R1+0x37e8], R52 ;  /* 0x0037e83401007387 */ /* 0x010fe20000100800 */
[----:B0-----:R-:W-:Y:S02]  /*41720*/  @!P5 IMAD.MOV.U32 R2, RZ, RZ, R41 ;  /* 0x000000ffff02d224 */ /* 0x001fe400078e0029 */
[----:B------:R-:W-:-:S05]  /*41730*/  @!P5 IMAD.MOV.U32 R3, RZ, RZ, R42 ;  /* 0x000000ffff03d224 */ /* 0x000fca00078e002a */
[----:B------:R0:W4:Y:S04]  /*41740*/  @!P5 LDG.E.U8 R61, desc[UR38][R2.64] ;  /* 0x00000026023dd981 */ /* 0x000128000c1e1100 */
[----:B--2---:R2:W-:Y:S04]  /*41750*/  STL [R1+0x37ec], R47 ;  /* 0x0037ec2f01007387 */ /* 0x0045e80000100800 */
[----:B------:R-:W2:Y:S04]  /*41760*/  LDL R45, [R1+0x3268] ;  /* 0x00326800012d7983 */ /* 0x000ea80000100800 */
[----:B------:R-:W2:Y:S04]  /*41770*/  LDL R38, [R1+0x329c] ;  /* 0x00329c0001267983 */ /* 0x000ea80000100800 */
[----:B---3--:R3:W-:Y:S04]  /*41780*/  STL [R1+0x37f0], R46 ;  /* 0x0037f02e01007387 */ /* 0x0087e80000100800 */
[----:B------:R-:W3:Y:S04]  /*41790*/  LDL R43, [R1+0x3264] ;  /* 0x00326400012b7983 */ /* 0x000ee80000100800 */
[----:B------:R-:W3:Y:S01]  /*417a0*/  LDL R42, [R1+0x32a0] ;  /* 0x0032a000012a7983 */ /* 0x000ee20000100800 */
[----:B0-----:R-:W-:-:S02]  /*417b0*/  @!P4 IMAD.MOV.U32 R2, RZ, RZ, R39 ;  /* 0x000000ffff02c224 */ /* 0x001fc400078e0027 */
[----:B------:R-:W-:-:S05]  /*417c0*/  @!P4 IMAD.MOV.U32 R3, RZ, RZ, R40 ;  /* 0x000000ffff03c224 */ /* 0x000fca00078e0028 */
[----:B------:R2:W3:Y:S04]  /*417d0*/  @!P4 LDG.E.U8 R59, desc[UR38][R2.64] ;  /* 0x00000026023bc981 */ /* 0x0004e8000c1e1100 */
[----:B----4-:R-:W-:Y:S04]  /*417e0*/  STL [R1+0x37f4], R61 ;  /* 0x0037f43d01007387 */ /* 0x010fe80000100800 */
[----:B------:R-:W4:Y:S04]  /*417f0*/  LDL R44, [R1+0x3278] ;  /* 0x00327800012c7983 */ /* 0x000f280000100800 */
[----:B------:R-:W4:Y:S04]  /*41800*/  LDL R41, [R1+0x32ac] ;  /* 0x0032ac0001297983 */ /* 0x000f280000100800 */
[----:B------:R-:W4:Y:S04]  /*41810*/  LDL R40, [R1+0x3274] ;  /* 0x0032740001287983 */ /* 0x000f280000100800 */
[----:B------:R-:W4:Y:S01]  /*41820*/  LDL R39, [R1+0x32b0] ;  /* 0x0032b00001277983 */ /* 0x000f220000100800 */
[----:B--2---:R-:W-:-:S02]  /*41830*/  @!P5 IMAD.MOV.U32 R3, RZ, RZ, R45 ;  /* 0x000000ffff03d224 */ /* 0x004fc400078e002d */
[----:B------:R-:W-:-:S05]  /*41840*/  @!P5 IMAD.MOV.U32 R2, RZ, RZ, R38 ;  /* 0x000000ffff02d224 */ /* 0x000fca00078e0026 */
[----:B------:R3:W2:Y:S02]  /*41850*/  @!P5 LDG.E.U8 R58, desc[UR38][R2.64] ;  /* 0x00000026023ad981 */ /* 0x0006a4000c1e1100 */
[----:B---3--:R-:W-:Y:S02]  /*41860*/  @!P4 IMAD.MOV.U32 R3, RZ, RZ, R43 ;  /* 0x000000ffff03c224 */ /* 0x008fe400078e002b */
[----:B------:R-:W-:-:S05]  /*41870*/  @!P4 IMAD.MOV.U32 R2, RZ, RZ, R42 ;  /* 0x000000ffff02c224 */ /* 0x000fca00078e002a */
[----:B------:R4:W3:Y:S04]  /*41880*/  @!P4 LDG.E.U8 R57, desc[UR38][R2.64] ;  /* 0x000000260239c981 */ /* 0x0008e8000c1e1100 */
[----:B------:R-:W-:Y:S04]  /*41890*/  STL [R1+0x37dc], R59 ;  /* 0x0037dc3b01007387 */ /* 0x000fe80000100800 */
[----:B------:R-:W3:Y:S01]  /*418a0*/  LDL R38, [R1+0x32bc] ;  /* 0x0032bc0001267983 */ /* 0x000ee20000100800 */
[----:B----4-:R-:W-:Y:S02]  /*418b0*/  @!P5 IMAD.MOV.U32 R3, RZ, RZ, R44 ;  /* 0x000000ffff03d224 */ /* 0x010fe400078e002c */
[----:B------:R-:W-:-:S05]  /*418c0*/  @!P5 IMAD.MOV.U32 R2, RZ, RZ, R41 ;  /* 0x000000ffff02d224 */ /* 0x000fca00078e0029 */
[----:B------:R0:W4:Y:S04]  /*418d0*/  @!P5 LDG.E.U8 R56, desc[UR38][R2.64] ;  /* 0x000000260238d981 */ /* 0x000128000c1e1100 */
[----:B--2---:R-:W-:Y:S04]  /*418e0*/  STL [R1+0x37e0], R58 ;  /* 0x0037e03a01007387 */ /* 0x004fe80000100800 */
[----:B------:R-:W2:Y:S04]  /*418f0*/  LDL R42, [R1+0x3288] ;  /* 0x00328800012a7983 */ /* 0x000ea80000100800 */
[----:B------:R-:W2:Y:S04]  /*41900*/  LDL R43, [R1+0x32c0] ;  /* 0x0032c000012b7983 */ /* 0x000ea80000100800 */
[----:B---3--:R-:W-:Y:S04]  /*41910*/  STL [R1+0x37f8], R57 ;  /* 0x0037f83901007387 */ /* 0x008fe80000100800 */
[----:B------:R-:W3:Y:S01]  /*41920*/  LDL R44, [R1+0x3284] ;  /* 0x00328400012c7983 */ /* 0x000ee20000100800 */
[----:B0-----:R-:W-:-:S02]  /*41930*/  @!P4 IMAD.MOV.U32 R2, RZ, RZ, R39 ;  /* 0x000000ffff02c224 */ /* 0x001fc400078e0027 */
[----:B------:R-:W-:-:S05]  /*41940*/  @!P4 IMAD.MOV.U32 R3, RZ, RZ, R40 ;  /* 0x000000ffff03c224 */ /* 0x000fca00078e0028 */
[----:B------:R0:W3:Y:S02]  /*41950*/  @!P4 LDG.E.U8 R51, desc[UR38][R2.64] ;  /* 0x000000260233c981 */ /* 0x0000e4000c1e1100 */
[----:B0-----:R-:W-:Y:S02]  /*41960*/  @!P5 IMAD.MOV.U32 R2, RZ, RZ, R38 ;  /* 0x000000ffff02d224 */ /* 0x001fe400078e0026 */
[----:B----4-:R-:W-:Y:S04]  /*41970*/  STL [R1+0x37fc], R56 ;  /* 0x0037fc3801007387 */ /* 0x010fe80000100800 */
[----:B------:R-:W4:Y:S04]  /*41980*/  LDL R40, [R1+0x3298] ;  /* 0x0032980001287983 */ /* 0x000f280000100800 */
[----:B------:R-:W4:Y:S04]  /*41990*/  LDL R39, [R1+0x32cc] ;  /* 0x0032cc0001277983 */ /* 0x000f280000100800 */
[----:B------:R-:W4:Y:S01]  /*419a0*/  LDL R41, [R1+0x32d0] ;  /* 0x0032d00001297983 */ /* 0x000f220000100800 */
[----:B--2---:R-:W-:-:S05]  /*419b0*/  @!P5 IMAD.MOV.U32 R3, RZ, RZ, R42 ;  /* 0x000000ffff03d224 */ /* 0x004fca00078e002a */
[----:B------:R0:W2:Y:S02]  /*419c0*/  @!P5 LDG.E.U8 R50, desc[UR38][R2.64] ;  /* 0x000000260232d981 */ /* 0x0000a4000c1e1100 */
[----:B0-----:R-:W-:Y:S02]  /*419d0*/  @!P4 IMAD.MOV.U32 R2, RZ, RZ, R43 ;  /* 0x000000ffff02c224 */ /* 0x001fe400078e002b */
[----:B---3--:R-:W-:-:S05]  /*419e0*/  @!P4 IMAD.MOV.U32 R3, RZ, RZ, R44 ;  /* 0x000000ffff03c224 */ /* 0x008fca00078e002c */
[----:B------:R4:W3:Y:S04]  /*419f0*/  @!P4 LDG.E.U8 R49, desc[UR38][R2.64] ;  /* 0x000000260231c981 */ /* 0x0008e8000c1e1100 */
[----:B------:R-:W-:Y:S04]  /*41a00*/  STL [R1+0x3800], R51 ;  /* 0x0038003301007387 */ /* 0x000fe80000100800 */
[----:B------:R-:W3:Y:S04]  /*41a10*/  LDL R42, [R1+0x3294] ;  /* 0x00329400012a7983 */ /* 0x000ee80000100800 */
[----:B------:R-:W3:Y:S04]  /*41a20*/  LDL R47, [R1+0x32a8] ;  /* 0x0032a800012f7983 */ /* 0x000ee80000100800 */
[----:B------:R-:W3:Y:S01]  /*41a30*/  LDL R38, [R1+0x32dc] ;  /* 0x0032dc0001267983 */ /* 0x000ee20000100800 */
[----:B----4-:R-:W-:-:S02]  /*41a40*/  @!P5 IMAD.MOV.U32 R3, RZ, RZ, R40 ;  /* 0x000000ffff03d224 */ /* 0x010fc400078e0028 */
[----:B------:R-:W-:-:S05]  /*41a50*/  @!P5 IMAD.MOV.U32 R2, RZ, RZ, R39 ;  /* 0x000000ffff02d224 */ /* 0x000fca00078e0027 */
[----:B------:R0:W4:Y:S04]  /*41a60*/  @!P5 LDG.E.U8 R48, desc[UR38][R2.64] ;  /* 0x000000260230d981 */ /* 0x000128000c1e1100 */
[----:B--2---:R-:W-:Y:S04]  /*41a70*/  STL [R1+0x3804], R50 ;  /* 0x0038043201007387 */ /* 0x004fe80000100800 */
[----:B------:R-:W2:Y:S04]  /*41a80*/  LDL R46, [R1+0x32a4] ;  /* 0x0032a400012e7983 */ /* 0x000ea80000100800 */
[----:B------:R-:W2:Y:S04]  /*41a90*/  LDL R45, [R1+0x32e0] ;  /* 0x0032e000012d7983 */ /* 0x000ea80000100800 */
[----:B------:R-:W2:Y:S04]  /*41aa0*/  LDL R44, [R1+0x32b8] ;  /* 0x0032b800012c7983 */ /* 0x000ea80000100800 */
[----:B------:R-:W2:Y:S04]  /*41ab0*/  LDL R43, [R1+0x32ec] ;  /* 0x0032ec00012b7983 */ /* 0x000ea80000100800 */
[----:B---3--:R-:W-:Y:S04]  /*41ac0*/  STL [R1+0x3808], R49 ;  /* 0x0038083101007387 */ /* 0x008fe80000100800 */
[----:B------:R-:W3:Y:S04]  /*41ad0*/  LDL R40, [R1+0x32b4] ;  /* 0x0032b40001287983 */ /* 0x000ee80000100800 */
[----:B------:R-:W3:Y:S01]  /*41ae0*/  LDL R39, [R1+0x32f0] ;  /* 0x0032f00001277983 */ /* 0x000ee20000100800 */
[----:B0-----:R-:W-:-:S02]  /*41af0*/  @!P4 IMAD.MOV.U32 R2, RZ, RZ, R41 ;  /* 0x000000ffff02c224 */ /* 0x001fc400078e0029 */
[----:B------:R-:W-:-:S05]  /*41b00*/  @!P4 IMAD.MOV.U32 R3, RZ, RZ, R42 ;  /* 0x000000ffff03c224 */ /* 0x000fca00078e002a */
[----:B------:R0:W3:Y:S02]  /*41b10*/  @!P4 LDG.E.U8 R37, desc[UR38][R2.64] ;  /* 0x000000260225c981 */ /* 0x0000e4000c1e1100 */
[----:B0-----:R-:W-:Y:S02]  /*41b20*/  @!P5 IMAD.MOV.U32 R2, RZ, RZ, R38 ;  /* 0x000000ffff02d224 */ /* 0x001fe400078e0026 */
[----:B------:R-:W-:-:S05]  /*41b30*/  @!P5 IMAD.MOV.U32 R3, RZ, RZ, R47 ;  /* 0x000000ffff03d224 */ /* 0x000fca00078e002f */
[----:B------:R2:W3:Y:S04]  /*41b40*/  @!P5 LDG.E.U8 R36, desc[UR38][R2.64] ;  /* 0x000000260224d981 */ /* 0x0004e8000c1e1100 */
[----:B----4-:R-:W-:Y:S04]  /*41b50*/  STL [R1+0x380c], R48 ;  /* 0x00380c3001007387 */ /* 0x010fe80000100800 */
[----:B------:R-:W4:Y:S04]  /*41b60*/  LDL R42, [R1+0x32c8] ;  /* 0x0032c800012a7983 */ /* 0x000f280000100800 */
[----:B------:R-:W4:Y:S01]  /*41b70*/  LDL R41, [R1+0x32fc] ;  /* 0x0032fc0001297983 */ /* 0x000f220000100800 */
[----:B--2---:R-:W-:-:S02]  /*41b80*/  @!P4 IMAD.MOV.U32 R3, RZ, RZ, R46 ;  /* 0x000000ffff03c224 */ /* 0x004fc400078e002e */
[----:B------:R-:W-:-:S05]  /*41b90*/  @!P4 IMAD.MOV.U32 R2, RZ, RZ, R45 ;  /* 0x000000ffff02c224 */ /* 0x000fca00078e002d */
[----:B------:R0:W2:Y:S02]  /*41ba0*/  @!P4 LDG.E.U8 R35, desc[UR38][R2.64] ;  /* 0x000000260223c981 */ /* 0x0000a4000c1e1100 */
[----:B0-----:R-:W-:Y:S02]  /*41bb0*/  @!P5 IMAD.MOV.U32 R2, RZ, RZ, R43 ;  /* 0x000000ffff02d224 */ /* 0x001fe400078e002b */
[----:B------:R-:W-:-:S05]  /*41bc0*/  @!P5 IMAD.MOV.U32 R3, RZ, RZ, R44 ;  /* 0x000000ffff03d224 */ /* 0x000fca00078e002c */
[----:B------:R3:W2:Y:S02]  /*41bd0*/  @!P5 LDG.E.U8 R34, desc[UR38][R2.64] ;  /* 0x000000260222d981 */ /* 0x0006a4000c1e1100 */
[----:B---3--:R-:W-:Y:S02]  /*41be0*/  @!P4 IMAD.MOV.U32 R2, RZ, RZ, R39 ;  /* 0x000000ffff02c224 */ /* 0x008fe400078e0027 */
[----:B------:R-:W-:-:S05]  /*41bf0*/  @!P4 IMAD.MOV.U32 R3, RZ, RZ, R40 ;  /* 0x000000ffff03c224 */ /* 0x000fca00078e0028 */
[----:B------:R4:W3:Y:S04]  /*41c00*/  @!P4 LDG.E.U8 R33, desc[UR38][R2.64] ;  /* 0x000000260221c981 */ /* 0x0008e8000c1e1100 */
[----:B------:R0:W-:Y:S04]  /*41c10*/  STL [R1+0x3810], R37 ;  /* 0x0038102501007387 */ /* 0x0001e80000100800 */
[----:B------:R-:W3:Y:S04]  /*41c20*/  LDL R38, [R1+0x32c4] ;  /* 0x0032c40001267983 */ /* 0x000ee80000100800 */
[----:B0-----:R-:W3:Y:S04]  /*41c30*/  LDL R37, [R1+0x3300] ;  /* 0x0033000001257983 */ /* 0x001ee80000100800 */
[----:B------:R0:W-:Y:S04]  /*41c40*/  STL [R1+0x3814], R36 ;  /* 0x0038142401007387 */ /* 0x0001e80000100800 */
[----:B0-----:R-:W3:Y:S01]  /*41c50*/  LDL R36, [R1+0x330c] ;  /* 0x00330c0001247983 */ /* 0x001ee20000100800 */
[----:B----4-:R-:W-:-:S02]  /*41c60*/  @!P5 IMAD.MOV.U32 R2, RZ, RZ, R41 ;  /* 0x000000ffff02d224 */ /* 0x010fc400078e0029 */
[----:B------:R-:W-:-:S05]  /*41c70*/  @!P5 IMAD.MOV.U32 R3, RZ, RZ, R42 ;  /* 0x000000ffff03d224 */ /* 0x000fca00078e002a */
[----:B------:R0:W4:Y:S04]  /*41c80*/  @!P5 LDG.E.U8 R32, desc[UR38][R2.64] ;  /* 0x000000260220d981 */ /* 0x000128000c1e1100 */
[----:B--2---:R2:W-:Y:S04]  /*41c90*/  STL [R1+0x3818], R35 ;  /* 0x0038182301007387 */ /* 0x0045e80000100800 */
[----:B------:R-:W4:Y:S04]  /*41ca0*/  LDL R46, [R1+0x32d4] ;  /* 0x0032d400012e7983 */ /* 0x000f280000100800 */
[----:B------:R-:W4:Y:S04]  /*41cb0*/  LDL R45, [R1+0x3310] ;  /* 0x00331000012d7983 */ /* 0x000f280000100800 */
[----:B--2---:R-:W2:Y:S04]  /*41cc0*/  LDL R35, [R1+0x32d8] ;  /* 0x0032d80001237983 */ /* 0x004ea80000100800 */
[----:B------:R0:W-:Y:S04]  /*41cd0*/  STL [R1+0x381c], R34 ;  /* 0x00381c2201007387 */ /* 0x0001e80000100800 */
[----:B------:R-:W2:Y:S04]  /*41ce0*/  LDL R40, [R1+0x32e8] ;  /* 0x0032e80001287983 */ /* 0x000ea80000100800 */
[----:B------:R-:W2:Y:S04]  /*41cf0*/  LDL R39, [R1+0x331c] ;  /* 0x00331c0001277983 */ /* 0x000ea80000100800 */
[----:B---3--:R3:W-:Y:S04]  /*41d00*/  STL [R1+0x3820], R33 ;  /* 0x0038202101007387 */ /* 0x0087e80000100800 */
[----:B------:R-:W3:Y:S04]  /*41d10*/  LDL R44, [R1+0x32e4] ;  /* 0x0032e400012c7983 */ /* 0x000ee80000100800 */
        /* <DEDUP_REMOVED lines=8> */
[----:B------:R-:W4:Y:S04]  /*41da0*/  LDL R38, [R1+0x3330] ;  /* 0x0033300001267983 */ /* 0x000f280000100800 */
[----:B------:R-:W4:Y:S01]  /*41db0*/  LDL R41, [R1+0x32f4] ;  /* 0x0032f40001297983 */ /* 0x000f220000100800 */
[----:B--2---:R-:W-:-:S05]  /*41dc0*/  @!P5 IMAD.MOV.U32 R3, RZ, RZ, R35 ;  /* 0x000000ffff03d224 */ /* 0x004fca00078e0023 */
[----:B------:R0:W2:Y:S02]  /*41dd0*/  @!P5 LDG.E.U8 R30, desc[UR38][R2.64] ;  /* 0x00000026021ed981 */ /* 0x0000a4000c1e1100 */
[----:B0-----:R-:W-:Y:S02]  /*41de0*/  @!P4 IMAD.MOV.U32 R2, RZ, RZ, R45 ;  /* 0x000000ffff02c224 */ /* 0x001fe400078e002d */
        /* <DEDUP_REMOVED lines=10> */
[----:B------:R-:W3:Y:S01]  /*41e90*/  LDL R35, [R1+0x333c] ;  /* 0x00333c0001237983 */ /* 0x000ee20000100800 */
[----:B----4-:R-:W-:-:S02]  /*41ea0*/  @!P5 IMAD.MOV.U32 R2, RZ, RZ, R37 ;  /* 0x000000ffff02d224 */ /* 0x010fc400078e0025 */
[----:B------:R-:W-:-:S05]  /*41eb0*/  @!P5 IMAD.MOV.U32 R3, RZ, RZ, R42 ;  /* 0x000000ffff03d224 */ /* 0x000fca00078e002a */
[----:B------:R4:W3:Y:S02]  /*41ec0*/  @!P5 LDG.E.U8 R26, desc[UR38][R2.64] ;  /* 0x00000026021ad981 */ /* 0x0008e4000c1e1100 */
[----:B----4-:R-:W-:Y:S02]  /*41ed0*/  @!P4 IMAD.MOV.U32 R2, RZ, RZ, R38 ;  /* 0x000000ffff02c224 */ /* 0x010fe400078e0026 */
[----:B--2---:R-:W-:Y:S04]  /*41ee0*/  STL [R1+0x382c], R30 ;  /* 0x00382c1e01007387 */ /* 0x004fe80000100800 */
[----:B------:R-:W2:Y:S04]  /*41ef0*/  LDL R34, [R1+0x3304] ;  /* 0x0033040001227983 */ /* 0x000ea80000100800 */
[----:B------:R-:W4:Y:S04]  /*41f00*/  LDL R33, [R1+0x3340] ;  /* 0x0033400001217983 */ /* 0x000f280000100800 */
[----:B------:R0:W-:Y:S04]  /*41f10*/  STL [R1+0x3830], R29 ;  /* 0x0038301d01007387 */ /* 0x0001e80000100800 */
[----:B------:R-:W4:Y:S04]  /*41f20*/  LDL R40, [R1+0x3318] ;  /* 0x0033180001287983 */ /* 0x000f280000100800 */
[----:B------:R-:W4:Y:S04]  /*41f30*/  LDL R39, [R1+0x334c] ;  /* 0x00334c0001277983 */ /* 0x000f280000100800 */
[----:B0-----:R-:W4:Y:S04]  /*41f40*/  LDL R31, [R1+0x3350] ;  /* 0x00335000011f7983 */ /* 0x001f280000100800 */
[----:B------:R0:W-:Y:S04]  /*41f50*/  STL [R1+0x3834], R28 ;  /* 0x0038341c01007387 */ /* 0x0001e80000100800 */
[----:B------:R-:W4:Y:S04]  /*41f60*/  LDL R32, [R1+0x3314] ;  /* 0x0033140001207983 */ /* 0x000f280000100800 */
[----:B------:R-:W4:Y:S04]  /*41f70*/  LDL R29, [R1+0x335c] ;  /* 0x00335c00011d7983 */ /* 0x000f280000100800 */
[----:B---3--:R3:W-:Y:S04]  /*41f80*/  STL [R1+0x3838], R27 ;  /* 0x0038381b01007387 */ /* 0x0087e80000100800 */
[----:B------:R-:W4:Y:S04]  /*41f90*/  LDL R30, [R1+0x3328] ;  /* 0x00332800011e7983 */ /* 0x000f280000100800 */
[----:B------:R-:W4:Y:S04]  /*41fa0*/  LDL R37, [R1+0x3360] ;  /* 0x0033600001257983 */ /* 0x000f280000100800 */
[----:B------:R-:W4:Y:S04]  /*41fb0*/  LDL R38, [R1+0x3324] ;  /* 0x0033240001267983 */ /* 0x000f280000100800 */
[----:B0-----:R-:W4:Y:S01]  /*41fc0*/  LDL R28, [R1+0x3338] ;  /* 0x00333800011c7983 */ /* 0x001f220000100800 */
[----:B------:R-:W-:-:S03]  /*41fd0*/  @!P4 IMAD.MOV.U32 R3, RZ, RZ, R41 ;  /* 0x000000ffff03c224 */ /* 0x000fc600078e0029 */
[----:B------:R-:W4:Y:S04]  /*41fe0*/  LDL R44, [R1+0x3368] ;  /* 0x00336800012c7983 */ /* 0x000f280000100800 */
[----:B------:R-:W4:Y:S04]  /*41ff0*/  LDL R43, [R1+0x339c] ;  /* 0x00339c00012b7983 */ /* 0x000f280000100800 */
[----:B---3--:R-:W3:Y:S04]  /*42000*/  LDL R27, [R1+0x336c] ;  /* 0x00336c00011b7983 */ /* 0x008ee80000100800 */
[----:B------:R0:W3:Y:S04]  /*42010*/  @!P4 LDG.E.U8 R25, desc[UR38][R2.64] ;  /* 0x000000260219c981 */ /* 0x0000e8000c1e1100 */
[----:B------:R-:W3:Y:S04]  /*42020*/  LDL R41, [R1+0x33a0] ;  /* 0x0033a00001297983 */ /* 0x000ee80000100800 */
[----:B------:R-:W3:Y:S01]  /*42030*/  LDL R42, [R1+0x3364] ;  /* 0x00336400012a7983 */ /* 0x000ee20000100800 */
[----:B0-----:R-:W-:-:S02]  /*42040*/  @!P5 IMAD.MOV.U32 R2, RZ, RZ, R35 ;  /* 0x000000ffff02d224 */ /* 0x001fc400078e0023 */
[----:B------:R-:W-:Y:S01]  /*42050*/  @!P5 IMAD.MOV.U32 R3, RZ, RZ, R36 ;  /* 0x000000ffff03d224 */ /* 0x000fe200078e0024 */
[----:B------:R-:W3:Y:S04]  /*42060*/  LDL R35, [R1+0x3370] ;  /* 0x0033700001237983 */ /* 0x000ee80000100800 */
[----:B------:R-:W3:Y:S04]  /*42070*/  LDL R36, [R1+0x3334] ;  /* 0x0033340001247983 */ /* 0x000ee80000100800 */
[----:B------:R2:W3:Y:S02]  /*42080*/  @!P5 LDG.E.U8 R24, desc[UR38][R2.64] ;  /* 0x000000260218d981 */ /* 0x0004e4000c1e1100 */
[----:B--2---:R-:W-:-:S02]  /*42090*/  @!P4 IMAD.MOV.U32 R3, RZ, RZ, R34 ;  /* 0x000000ffff03c224 */ /* 0x004fc400078e0022 */
[----:B----4-:R-:W-:Y:S01]  /*420a0*/  @!P4 IMAD.MOV.U32 R2, RZ, RZ, R33 ;  /* 0x000000ffff02c224 */ /* 0x010fe200078e0021 */
[----:B------:R-:W2:Y:S04]  /*420b0*/  LDL R34, [R1+0x3348] ;  /* 0x0033480001227983 */ /* 0x000ea80000100800 */
[----:B------:R-:W4:Y:S04]  /*420c0*/  LDL R33, [R1+0x337c] ;  /* 0x00337c0001217983 */ /* 0x000f280000100800 */
[----:B------:R0:W4:Y:S02]  /*420d0*/  @!P4 LDG.E.U8 R23, desc[UR38][R2.64] ;  /* 0x000000260217c981 */ /* 0x000124000c1e1100 */
[----:B0-----:R-:W-:-:S02]  /*420e0*/  @!P5 IMAD.MOV.U32 R3, RZ, RZ, R40 ;  /* 0x000000ffff03d224 */ /* 0x001fc400078e0028 */
[----:B------:R-:W-:Y:S01]  /*420f0*/  @!P5 IMAD.MOV.U32 R2, RZ, RZ, R39 ;  /* 0x000000ffff02d224 */ /* 0x000fe200078e0027 */
[----:B------:R-:W4:Y:S04]  /*42100*/  LDL R40, [R1+0x3378] ;  /* 0x0033780001287983 */ /* 0x000f280000100800 */
        /* <DEDUP_REMOVED lines=8> */
[----:B------:R-:W4:Y:S01]  /*42190*/  LDL R29, [R1+0x338c] ;  /* 0x00338c00011d7983 */ /* 0x000f220000100800 */
[----:B------:R-:W-:-:S03]  /*421a0*/  @!P5 IMAD.MOV.U32 R3, RZ, RZ, R30 ;  /* 0x000000ffff03d224 */ /* 0x000fc600078e001e */
[----:B------:R-:W4:Y:S04]  /*421b0*/  LDL R30, [R1+0x3358] ;  /* 0x00335800011e7983 */ /* 0x000f280000100800 */
[----:B------:R0:W4:Y:S02]  /*421c0*/  @!P5 LDG.E.U8 R20, desc[UR38][R2.64] ;  /* 0x000000260214d981 */ /* 0x000124000c1e1100 */
[----:B0-----:R-:W-:Y:S02]  /*421d0*/  @!P4 IMAD.MOV.U32 R2, RZ, RZ, R37 ;  /* 0x000000ffff02c224 */ /* 0x001fe400078e0025 */
[----:B------:R-:W-:Y:S01]  /*421e0*/  @!P4 IMAD.MOV.U32 R3, RZ, RZ, R38 ;  /* 0x000000ffff03c224 */ /* 0x000fe200078e0026 */
[----:B------:R-:W4:Y:S04]  /*421f0*/  LDL R37, [R1+0x33b0] ;  /* 0x0033b00001257983 */ /* 0x000f280000100800 */
[----:B------:R-:W4:Y:S04]  /*42200*/  LDL R38, [R1+0x3374] ;  /* 0x0033740001267983 */ /* 0x000f280000100800 */
[----:B------:R0:W4:Y:S02]  /*42210*/  @!P4 LDG.E.U8 R19, desc[UR38][R2.64] ;  /* 0x000000260213c981 */ /* 0x000124000c1e1100 */
[----:B0-----:R-:W-:-:S02]  /*42220*/  @!P5 IMAD.MOV.U32 R3, RZ, RZ, R28 ;  /* 0x000000ffff03d224 */ /* 0x001fc400078e001c */
[----:B---3--:R-:W-:Y:S01]  /*42230*/  @!P5 IMAD.MOV.U32 R2, RZ, RZ, R27 ;  /* 0x000000ffff02d224 */ /* 0x008fe200078e001b */
[----:B------:R-:W3:Y:S04]  /*42240*/  LDL R28, [R1+0x3354] ;  /* 0x00335400011c7983 */ /* 0x000ee80000100800 */
[----:B------:R-:W3:Y:S04]  /*42250*/  LDL R27, [R1+0x3390] ;  /* 0x00339000011b7983 */ /* 0x000ee80000100800 */
[----:B------:R0:W3:Y:S02]  /*42260*/  @!P5 LDG.E.U8 R18, desc[UR38][R2.64] ;  /* 0x000000260212d981 */ /* 0x0000e4000c1e1100 */
        /* <DEDUP_REMOVED lines=20> */
[----:B---3--:R-:W-:-:S02]  /*423b0*/  @!P4 IMAD.MOV.U32 R3, RZ, RZ, R28 ;  /* 0x000000ffff03c224 */ /* 0x008fc400078e001c */
[----:B------:R-:W-:Y:S01]  /*423c0*/  @!P4 IMAD.MOV.U32 R2, RZ, RZ, R27 ;  /* 0x000000ffff02c224 */ /* 0x000fe200078e001b */
[----:B------:R-:W3:Y:S04]  /*423d0*/  LDL R28, [R1+0x33a8] ;  /* 0x0033a800011c7983 */ /* 0x000ee80000100800 */
[----:B------:R-:W3:Y:S04]  /*423e0*/  LDL R27, [R1+0x33d4] ;  /* 0x0033d400011b7983 */ /* 0x000ee80000100800 */
[----:B------:R0:W3:Y:S02]  /*423f0*/  @!P4 LDG.E.U8 R13, desc[UR38][R2.64] ;  /* 0x00000026020dc981 */ /* 0x0000e4000c1e1100 */
[----:B0-----:R-:W-:-:S02]  /*42400*/  @!P5 IMAD.MOV.U32 R2, RZ, RZ, R43 ;  /* 0x000000ffff02d224 */ /* 0x001fc400078e002b */
[----:B------:R-:W-:Y:S01]  /*42410*/  @!P5 IMAD.MOV.U32 R3, RZ, RZ, R44 ;  /* 0x000000ffff03d224 */ /* 0x000fe200078e002c */
[----:B------:R-:W-:Y:S04]  /*42420*/  LDS.U8 R43, [R0+UR4+0x8] ;  /* 0x00000804002b7984 */ /* 0x000fe80008000000 */
[----:B------:R0:W3:Y:S02]  /*42430*/  @!P5 LDG.E.U8 R12, desc[UR38][R2.64] ;  /* 0x00000026020cd981 */ /* 0x0000e4000c1e1100 */
[----:B0-----:R-:W-:Y:S02]  /*42440*/  @!P4 IMAD.MOV.U32 R2, RZ, RZ, R41 ;  /* 0x000000ffff02c224 */ /* 0x001fe400078e0029 */
[----:B------:R-:W-:Y:S01]  /*42450*/  @!P4 IMAD.MOV.U32 R3, RZ, RZ, R42 ;  /* 0x000000ffff03c224 */ /* 0x000fe200078e002a */
[----:B------:R-:W-:Y:S04]  /*42460*/  LDS.U8 R41, [R0+UR4+0x1000] ;  /* 0x0010000400297984 */ /* 0x000fe80008000000 */
[----:B------:R-:W-:Y:S04]  /*42470*/  LDS.U8 R42, [R0+UR4+0x100] ;  /* 0x00010004002a7984 */ /* 0x000fe80008000000 */
[----:B------:R0:W3:Y:S02]  /*42480*/  @!P4 LDG.E.U8 R11, desc[UR38][R2.64] ;  /* 0x00000026020bc981 */ /* 0x0000e4000c1e1100 */
[----:B0-----:R-:W-:-:S02]  /*42490*/  @!P5 IMAD.MOV.U32 R2, RZ, RZ, R39 ;  /* 0x000000ffff02d224 */ /* 0x001fc400078e0027 */
[----:B------:R-:W-:Y:S02]  /*424a0*/  @!P5 IMAD.MOV.U32 R3, RZ, RZ, R40 ;  /* 0x000000ffff03d224 */ /* 0x000fe400078e0028 */
[----:B------:R-:W-:Y:S04]  /*424b0*/  LDS.U8 R40, [R0+UR4+0x1108] ;  /* 0x0011080400287984 */ /* 0x000fe80008000000 */
[----:B------:R0:W3:Y:S02]  /*424c0*/  @!P5 LDG.E.U8 R10, desc[UR38][R2.64] ;  /* 0x00000026020ad981 */ /* 0x0000e4000c1e1100 */
[----:B0-----:R-:W-:Y:S02]  /*424d0*/  @!P4 IMAD.MOV.U32 R2, RZ, RZ, R37 ;  /* 0x000000ffff02c224 */ /* 0x001fe400078e0025 */
[----:B------:R-:W-:-:S02]  /*424e0*/  @!P4 IMAD.MOV.U32 R3, RZ, RZ, R38 ;  /* 0x000000ffff03c224 */ /* 0x000fc400078e0026 */
[----:B------:R-:W-:Y:S04]  /*424f0*/  LDS.U8 R38, [R0+UR4+0x1100] ;  /* 0x0011000400267984 */ /* 0x000fe80008000000 */
[----:B------:R0:W3:Y:S02]  /*42500*/  @!P4 LDG.E.U8 R9, desc[UR38][R2.64] ;  /* 0x000000260209c981 */ /* 0x0000e4000c1e1100 */
[----:B0-----:R-:W-:Y:S02]  /*42510*/  @!P5 IMAD.MOV.U32 R2, RZ, RZ, R35 ;  /* 0x000000ffff02d224 */ /* 0x001fe400078e0023 */
[----:B------:R-:W-:-:S05]  /*42520*/  @!P5 IMAD.MOV.U32 R3, RZ, RZ, R36 ;  /* 0x000000ffff03d224 */ /* 0x000fca00078e0024 */
[----:B------:R2:W3:Y:S02]  /*42530*/  @!P5 LDG.E.U8 R8, desc[UR38][R2.64] ;  /* 0x000000260208d981 */ /* 0x0004e4000c1e1100 */
[----:B--2---:R-:W-:Y:S02]  /*42540*/  @!P4 IMAD.MOV.U32 R3, RZ, RZ, R34 ;  /* 0x000000ffff03c224 */ /* 0x004fe400078e0022 */
[----:B----4-:R-:W-:-:S05]  /*42550*/  @!P4 IMAD.MOV.U32 R2, RZ, RZ, R33 ;  /* 0x000000ffff02c224 */ /* 0x010fca00078e0021 */
[----:B------:R0:W2:Y:S02]  /*42560*/  @!P4 LDG.E.U8 R7, desc[UR38][R2.64] ;  /* 0x000000260207c981 */ /* 0x0000a4000c1e1100 */
[----:B0-----:R-:W-:Y:S02]  /*42570*/  @!P5 IMAD.MOV.U32 R2, RZ, RZ, R31 ;  /* 0x000000ffff02d224 */ /* 0x001fe400078e001f */
[----:B------:R-:W-:-:S05]  /*42580*/  @!P5 IMAD.MOV.U32 R3, RZ, RZ, R32 ;  /* 0x000000ffff03d224 */ /* 0x000fca00078e0020 */
[----:B------:R0:W4:Y:S02]  /*42590*/  @!P5 LDG.E.U8 R6, desc[UR38][R2.64] ;  /* 0x000000260206d981 */ /* 0x000124000c1e1100 */
[----:B0-----:R-:W-:Y:S02]  /*425a0*/  @!P4 IMAD.MOV.U32 R2, RZ, RZ, R29 ;  /* 0x000000ffff02c224 */ /* 0x001fe400078e001d */
[----:B------:R-:W-:Y:S01]  /*425b0*/  @!P4 IMAD.MOV.U32 R3, RZ, RZ, R30 ;  /* 0x000000ffff03c224 */ /* 0x000fe200078e001e */
[----:B------:R-:W-:Y:S04]  /*425c0*/  LDS.U8 R29, [R0+UR4+0x1310] ;  /* 0x00131004001d7984 */ /* 0x000fe80008000000 */
[----:B------:R-:W-:Y:S04]  /*425d0*/  LDS.U8 R30, [R0+UR4+0x3190] ;  /* 0x00319004001e7984 */ /* 0x000fe80008000000 */
[----:B------:R3:W2:Y:S02]  /*425e0*/  @!P4 LDG.E.U8 R5, desc[UR38][R2.64] ;  /* 0x000000260205c981 */ /* 0x0006a4000c1e1100 */
[----:B---3--:R-:W-:-:S02]  /*425f0*/  @!P5 IMAD.MOV.U32 R3, RZ, RZ, R28 ;  /* 0x000000ffff03d224 */ /* 0x008fc400078e001c */
[----:B------:R-:W-:Y:S01]  /*42600*/  @!P5 IMAD.MOV.U32 R2, RZ, RZ, R27 ;  /* 0x000000ffff02d224 */ /* 0x000fe200078e001b */
[----:B------:R-:W0:Y:S04]  /*42610*/  LDS.U8 R28, [R0+UR4+0x210] ;  /* 0x00021004001c7984 */ /* 0x000e280008000000 */
[----:B------:R-:W3:Y:S04]  /*42620*/  LDS.U8 R27, [R0+UR4+0x318] ;  /* 0x00031804001b7984 */ /* 0x000ee80008000000 */
[----:B------:R1:W2:Y:S04]  /*42630*/  @!P5 LDG.E.U8 R4, desc[UR38][R2.64] ;  /* 0x000000260204d981 */ /* 0x0002a8000c1e1100 */
[----:B-1----:R-:W-:Y:S04]  /*42640*/  LDS.U8 R3, [R0+UR4] ;  /* 0x0000000400037984 */ /* 0x002fe80008000000 */
[----:B------:R-:W-:Y:S04]  /*42650*/  LDS.U8 R2, [R0+UR4+0x108] ;  /* 0x0001080400027984 */ /* 0x000fe80008000000 */
[----:B0-----:R-:W-:Y:S04]  /*42660*/  STL [R1+0x19b8], R28 ;  /* 0x0019b81c01007387 */ /* 0x001fe80000100800 */
[----:B---3--:R-:W-:Y:S04]  /*42670*/  STL [R1+0x19b4], R27 ;  /* 0x0019b41b01007387 */ /* 0x008fe80000100800 */
[----:B------:R-:W0:Y:S04]  /*42680*/  LDS.U8 R28, [R0+UR4+0x218] ;  /* 0x00021804001c7984 */ /* 0x000e280008000000 */
[----:B------:R-:W1:Y:S04]  /*42690*/  LDS.U8 R27, [R0+UR4+0x310] ;  /* 0x00031004001b7984 */ /* 0x000e680008000000 */
[----:B0-----:R-:W-:Y:S04]  /*426a0*/  STL [R1+0x19c0], R28 ;  /* 0x0019c01c01007387 */ /* 0x001fe80000100800 */
[----:B-1----:R-:W-:Y:S04]  /*426b0*/  STL [R1+0x19bc], R27 ;  /* 0x0019bc1b01007387 */ /* 0x002fe80000100800 */
[----:B------:R-:W0:Y:S04]  /*426c0*/  LDS.U8 R28, [R0+UR4+0x1210] ;  /* 0x00121004001c7984 */ /* 0x000e280008000000 */
[----:B------:R-:W1:Y:S04]  /*426d0*/  LDS.U8 R27, [R0+UR4+0x1318] ;  /* 0x00131804001b7984 */ /* 0x000e680008000000 */
[----:B0-----:R-:W-:Y:S04]  /*426e0*/  STL [R1+0x19c8], R28 ;  /* 0x0019c81c01007387 */ /* 0x001fe80000100800 */
[----:B-1----:R-:W-:Y:S04]  /*426f0*/  STL [R1+0x19c4], R27 ;  /* 0x0019c41b01007387 */ /* 0x002fe80000100800 */
[----:B------:R-:W0:Y:S04]  /*42700*/  LDS.U8 R27, [R0+UR4+0x1218] ;  /* 0x00121804001b7984 */ /* 0x000e280008000000 */
[----:B------:R-:W1:Y:S04]  /*42710*/  LDS.U8 R28, [R0+UR4+0x2000] ;  /* 0x00200004001c7984 */ /* 0x000e680008000000 */
[----:B0-----:R-:W-:Y:S04]  /*42720*/  STL [R1+0x19d0], R27 ;  /* 0x0019d01b01007387 */ /* 0x001fe80000100800 */
[----:B------:R-:W0:Y:S04]  /*42730*/  LDS.U8 R27, [R0+UR4+0x2108] ;  /* 0x00210804001b7984 */ /* 0x000e280008000000 */
[----:B------:R-:W-:Y:S04]  /*42740*/  STL [R1+0x19cc], R29 ;  /* 0x0019cc1d01007387 */ /* 0x000fe80000100800 */
[----:B------:R-:W3:Y:S04]  /*42750*/  LDS.U8 R29, [R0+UR4+0x2210] ;  /* 0x00221004001d7984 */ /* 0x000ee80008000000 */
[----:B-1----:R-:W-:Y:S04]  /*42760*/  STL [R1+0x1bc8], R28 ;  /* 0x001bc81c01007387 */ /* 0x002fe80000100800 */
[----:B------:R-:W1:Y:S04]  /*42770*/  LDS.U8 R28, [R0+UR4+0x2318] ;  /* 0x00231804001c7984 */ /* 0x000e680008000000 */
[----:B0-----:R-:W-:Y:S04]  /*42780*/  STL [R1+0x1bc4], R27 ;  /* 0x001bc41b01007387 */ /* 0x001fe80000100800 */
[----:B------:R-:W0:Y:S04]  /*42790*/  LDS.U8 R27, [R0+UR4+0x2008] ;  /* 0x00200804001b7984 */ /* 0x000e280008000000 */
[----:B---3--:R-:W-:Y:S04]  /*427a0*/  STL [R1+0x3588], R29 ;  /* 0x0035881d01007387 */ /* 0x008fe80000100800 */
        /* <DEDUP_REMOVED lines=207> */
[----:B0-----:R0:W-:Y:S04]  /*434a0*/  STL [R1+0x36b8], R27 ;  /* 0x0036b81b01007387 */ /* 0x0011e80000100800 */
[----:B---3--:R-:W-:Y:S04]  /*434b0*/  STL [R1+0x36b4], R29 ;  /* 0x0036b41d01007387 */ /* 0x008fe80000100800 */
[----:B------:R-:W3:Y:S04]  /*434c0*/  LDS.U8 R29, [R0+UR4+0x3288] ;  /* 0x00328804001d7984 */ /* 0x000ee80008000000 */
[----:B-1----:R-:W-:Y:S04]  /*434d0*/  STL [R1+0x34c0], R28 ;  /* 0x0034c01c01007387 */ /* 0x002fe80000100800 */
[----:B------:R-:W1:Y:S04]  /*434e0*/  LDS.U8 R28, [R0+UR4+0x3380] ;  /* 0x00338004001c7984 */ /* 0x000e680008000000 */
[----:B------:R-:W-:Y:S01]  /*434f0*/  STL [R1+0x34bc], R30 ;  /* 0x0034bc1e01007387 */ /* 0x000fe20000100800 */
[----:B0-----:R-:W-:-:S05]  /*43500*/  LOP3.LUT R27, R0, 0x20, RZ, 0x3c, !PT ;  /* 0x00000020001b7812 */ /* 0x001fca00078e3cff */
[----:B------:R-:W0:Y:S04]  /*43510*/  LDS.U8 R30, [R27+UR4] ;  /* 0x000000041b1e7984 */ /* 0x000e280008000000 */
        /* <DEDUP_REMOVED lines=248> */
[----:B-1----:R1:W-:Y:S04]  /*444a0*/  STL [R1+0x36f8], R28 ;  /* 0x0036f81c01007387 */ /* 0x0023e80000100800 */
[----:B0-----:R-:W-:Y:S04]  /*444b0*/  STL [R1+0x36f4], R30 ;  /* 0x0036f41e01007387 */ /* 0x001fe80000100800 */
[----:B------:R-:W0:Y:S04]  /*444c0*/  LDS.U8 R30, [R27+UR4+0x3190] ;  /* 0x003190041b1e7984 */ /* 0x000e280008000000 */
[----:B---3--:R-:W-:Y:S04]  /*444d0*/  STL [R1+0x3500], R29 ;  /* 0x0035001d01007387 */ /* 0x008fe80000100800 */
[----:B------:R-:W3:Y:S01]  /*444e0*/  LDS.U8 R29, [R27+UR4+0x3288] ;  /* 0x003288041b1d7984 */ /* 0x000ee20008000000 */
[----:B-1----:R-:W-:-:S03]  /*444f0*/  LOP3.LUT R28, R0, 0x40, RZ, 0x3c, !PT ;  /* 0x00000040001c7812 */ /* 0x002fc600078e3cff */
[----:B------:R-:W1:Y:S04]  /*44500*/  LDS.U8 R27, [R27+UR4+0x3380] ;  /* 0x003380041b1b7984 */ /* 0x000e680008000000 */
[----:B------:R-:W-:Y:S04]  /*44510*/  LDS.U8 R31, [R28+UR4+0x3190] ;  /* 0x003190041c1f7984 */ /* 0x000fe80008000000 */
[----:B0-----:R-:W-:Y:S04]  /*44520*/  STL [R1+0x34fc], R30 ;  /* 0x0034fc1e01007387 */ /* 0x001fe80000100800 */
        /* <DEDUP_REMOVED lines=249> */
[----:B-1----:R1:W-:Y:S02]  /*454c0*/  STL [R1+0x3738], R27 ;  /* 0x0037381b01007387 */ /* 0x0023e40000100800 */
[----:B-1----:R-:W-:-:S02]  /*454d0*/  LOP3.LUT R27, R0, 0x60, RZ, 0x3c, !PT ;  /* 0x00000060001b7812 */ /* 0x002fc400078e3cff */
[----:B0-----:R-:W-:Y:S04]  /*454e0*/  STL [R1+0x3734], R30 ;  /* 0x0037341e01007387 */ /* 0x001fe80000100800 */
[----:B------:R-:W0:Y:S04]  /*454f0*/  LDS.U8 R30, [R28+UR4+0x3288] ;  /* 0x003288041c1e7984 */ /* 0x000e280008000000 */
[----:B---3--:R-:W-:Y:S04]  /*45500*/  STL [R1+0x3540], R29 ;  /* 0x0035401d01007387 */ /* 0x008fe80000100800 */
[----:B------:R-:W1:Y:S04]  /*45510*/  LDS.U8 R29, [R28+UR4+0x3380] ;  /* 0x003380041c1d7984 */ /* 0x000e680008000000 */
[----:B------:R-:W3:Y:S04]  /*45520*/  LDS.U8 R28, [R27+UR4] ;  /* 0x000000041b1c7984 */ /* 0x000ee80008000000 */
[----:B------:R-:W-:Y:S04]  /*45530*/  STL [R1+0x353c], R31 ;  /* 0x00353c1f01007387 */ /* 0x000fe80000100800 */
[----:B0-----:R-:W-:Y:S04]  /*45540*/  STL [R1+0x3740], R30 ;  /* 0x0037401e01007387 */ /* 0x001fe80000100800 */
[----:B------:R-:W0:Y:S04]  /*45550*/  LDS.U8 R30, [R27+UR4+0x108] ;  /* 0x000108041b1e7984 */ /* 0x000e280008000000 */
[----:B-1----:R-:W-:Y:S04]  /*45560*/  STL [R1+0x373c], R29 ;  /* 0x00373c1d01007387 */ /* 0x002fe80000100800 */
[----:B------:R-:W1:Y:S04]  /*45570*/  LDS.U8 R29, [R27+UR4+0x210] ;  /* 0x000210041b1d7984 */ /* 0x000e680008000000 */
[----:B---3--:R-:W-:Y:S04]  /*45580*/  STL [R1+0x5c4], R28 ;  /* 0x0005c41c01007387 */ /* 0x008fe80000100800 */
[----:B------:R-:W3:Y:S04]  /*45590*/  LDS.U8 R28, [R27+UR4+0x318] ;  /* 0x000318041b1c7984 */ /* 0x000ee80008000000 */
        /* <DEDUP_REMOVED lines=211> */
[----:B------:R-:W2:Y:S04]  /*462d0*/  LDL.LU R59, [R1+0x438] ;  /* 0x00043800013b7983 */ /* 0x000ea80000300800 */
[----:B------:R-:W0:Y:S04]  /*462e0*/  LDS.U8 R30, [R27+UR4+0x1190] ;  /* 0x001190041b1e7984 */ /* 0x000e280008000000 */
[----:B-1----:R-:W-:Y:S04]  /*462f0*/  STL [R1+0x1bb4], R29 ;  /* 0x001bb41d01007387 */ /* 0x002fe80000100800 */
[----:B------:R-:W2:Y:S04]  /*46300*/  LDL.LU R61, [R1+0x434] ;  /* 0x00043400013d7983 */ /* 0x000ea80000300800 */
[----:B---3--:R-:W-:Y:S04]  /*46310*/  STL [R1+0x19b0], R28 ;  /* 0x0019b01c01007387 */ /* 0x008fe80000100800 */
[----:B------:R-:W3:Y:S04]  /*46320*/  LDL.LU R46, [R1+0x430] ;  /* 0x00043000012e7983 */ /* 0x000ee80000300800 */
[----:B------:R-:W2:Y:S04]  /*46330*/  LDL.LU R47, [R1+0x42c] ;  /* 0x00042c00012f7983 */ /* 0x000ea80000300800 */
[----:B------:R-:W2:Y:S04]  /*46340*/  LDL.LU R52, [R1+0x418] ;  /* 0x0004180001347983 */ /* 0x000ea80000300800 */
[----:B------:R-:W3:Y:S04]  /*46350*/  LDL.LU R53, [R1+0x414] ;  /* 0x0004140001357983 */ /* 0x000ee80000300800 */
[----:B------:R-:W1:Y:S04]  /*46360*/  LDS.U8 R29, [R27+UR4+0x1288] ;  /* 0x001288041b1d7984 */ /* 0x000e680008000000 */
[----:B------:R-:W4:Y:S04]  /*46370*/  LDS.U8 R28, [R27+UR4+0x1380] ;  /* 0x001380041b1c7984 */ /* 0x000f280008000000 */
[----:B------:R-:W3:Y:S04]  /*46380*/  LDL.LU R39, [R1+0x410] ;  /* 0x0004100001277983 */ /* 0x000ee80000300800 */
[----:B0-----:R-:W-:Y:S04]  /*46390*/  STL [R1+0x19ac], R30 ;  /* 0x0019ac1e01007387 */ /* 0x001fe80000100800 */
[----:B------:R-:W3:Y:S04]  /*463a0*/  LDL.LU R55, [R1+0x40c] ;  /* 0x00040c0001377983 */ /* 0x000ee80000300800 */
[----:B------:R-:W-:Y:S04]  /*463b0*/  LDS.U8 R30, [R27+UR4+0x2280] ;  /* 0x002280041b1e7984 */ /* 0x000fe80008000000 */
[----:B-1----:R-:W-:Y:S04]  /*463c0*/  STL [R1+0x1bc0], R29 ;  /* 0x001bc01d01007387 */ /* 0x002fe80000100800 */
[----:B------:R-:W3:Y:S04]  /*463d0*/  LDL.LU R44, [R1+0x3f8] ;  /* 0x0003f800012c7983 */ /* 0x000ee80000300800 */
[----:B----4-:R-:W-:Y:S04]  /*463e0*/  STL [R1+0x1bbc], R28 ;  /* 0x001bbc1c01007387 */ /* 0x010fe80000100800 */
[----:B------:R-:W0:Y:S04]  /*463f0*/  LDS.U8 R29, [R27+UR4+0x2090] ;  /* 0x002090041b1d7984 */ /* 0x000e280008000000 */
[----:B------:R-:W1:Y:S04]  /*46400*/  LDS.U8 R28, [R27+UR4+0x2198] ;  /* 0x002198041b1c7984 */ /* 0x000e680008000000 */
[----:B------:R-:W4:Y:S04]  /*46410*/  LDL.LU R45, [R1+0x3f4] ;  /* 0x0003f400012d7983 */ /* 0x000f280000300800 */
[----:B0-----:R-:W-:Y:S04]  /*46420*/  STL [R1+0x3568], R29 ;  /* 0x0035681d01007387 */ /* 0x001fe80000100800 */
[----:B------:R-:W0:Y:S04]  /*46430*/  LDS.U8 R29, [R27+UR4+0x2388] ;  /* 0x002388041b1d7984 */ /* 0x000e280008000000 */
[----:B-1----:R-:W-:Y:S04]  /*46440*/  STL [R1+0x3564], R28 ;  /* 0x0035641c01007387 */ /* 0x002fe80000100800 */
[----:B------:R-:W1:Y:S04]  /*46450*/  LDS.U8 R28, [R27+UR4+0x2098] ;  /* 0x002098041b1c7984 */ /* 0x000e680008000000 */
[----:B------:R-:W-:Y:S04]  /*46460*/  STL [R1+0x3768], R30 ;  /* 0x0037681e01007387 */ /* 0x000fe80000100800 */
[----:B------:R-:W1:Y:S04]  /*46470*/  LDS.U8 R30, [R27+UR4+0x2190] ;  /* 0x002190041b1e7984 */ /* 0x000e680008000000 */
        /* <DEDUP_REMOVED lines=13> */
[----:B-1----:R-:W-:Y:S04]  /*46550*/  STL [R1+0x3778], R28 ;  /* 0x0037781c01007387 */ /* 0x002fe80000100800 */
[----:B------:R-:W0:Y:S04]  /*46560*/  LDS.U8 R28, [R27+UR4+0x3098] ;  /* 0x003098041b1c7984 */ /* 0x000e280008000000 */
[----:B------:R-:W1:Y:S04]  /*46570*/  LDS.U8 R29, [R27+UR4+0x3190] ;  /* 0x003190041b1d7984 */ /* 0x000e680008000000 */
[----:B------:R-:W-:Y:S01]  /*46580*/  STL [R1+0x3774], R30 ;  /* 0x0037741e01007387 */ /* 0x000fe20000100800 */
[----:B------:R-:W-:-:S03]  /*46590*/  LOP3.LUT R54, R54, 0x1f, RZ, 0xc0, !PT ;  /* 0x0000001f36367812 */ /* 0x000fc600078ec0ff */
[----:B0-----:R-:W-:Y:S04]  /*465a0*/  STL [R1+0x3580], R28 ;  /* 0x0035801c01007387 */ /* 0x001fe80000100800 */
[----:B------:R-:W0:Y:S04]  /*465b0*/  LDS.U8 R28, [R27+UR4+0x3288] ;  /* 0x003288041b1c7984 */ /* 0x000e280008000000 */
[----:B------:R-:W0:Y:S01]  /*465c0*/  LDS.U8 R27, [R27+UR4+0x3380] ;  /* 0x003380041b1b7984 */ /* 0x000e220008000000 */
[----:B------:R-:W-:Y:S06]  /*465d0*/  BAR.SYNC.DEFER_BLOCKING 0x0 ;  /* 0x0000000000007b1d */ /* 0x000fec0000010000 */
[----:B-1----:R-:W-:Y:S04]  /*465e0*/  STL [R1+0x357c], R29 ;  /* 0x00357c1d01007387 */ /* 0x002fe80000100800 */
[----:B--2---:R-:W-:Y:S04]  /*465f0*/  STS.U8 [R54+UR4], R59 ;  /* 0x0000003b36007988 */ /* 0x004fe80008000004 */
[----:B0-----:R-:W-:Y:S04]  /*46600*/  STL [R1+0x3780], R28 ;  /* 0x0037801c01007387 */ /* 0x001fe80000100800 */
[----:B------:R-:W-:Y:S04]  /*46610*/  STL [R1+0x377c], R27 ;  /* 0x00377c1b01007387 */ /* 0x000fe80000100800 */
[----:B------:R-:W-:Y:S04]  /*46620*/  STS.U8 [R54+UR4+0x20], R61 ;  /* 0x0000203d36007988 */ /* 0x000fe80008000004 */
[----:B---3--:R-:W-:Y:S04]  /*46630*/  STS.U8 [R54+UR4+0x40], R46 ;  /* 0x0000402e36007988 */ /* 0x008fe80008000004 */
[----:B------:R-:W-:Y:S04]  /*46640*/  STS.U8 [R54+UR4+0x60], R47 ;  /* 0x0000602f36007988 */ /* 0x000fe80008000004 */
[----:B------:R0:W-:Y:S04]  /*46650*/  STS.U8 [R54+UR4+0x120], R52 ;  /* 0x0001203436007988 */ /* 0x0001e80008000004 */
[----:B------:R1:W-:Y:S04]  /*46660*/  STS.U8 [R54+UR4+0x100], R53 ;  /* 0x0001003536007988 */ /* 0x0003e80008000004 */
[----:B0-----:R-:W2:Y:S04]  /*46670*/  LDL.LU R52, [R1+0x3f0] ;  /* 0x0003f00001347983 */ /* 0x001ea80000300800 */
[----:B-1----:R-:W3:Y:S04]  /*46680*/  LDL.LU R53, [R1+0x3ec] ;  /* 0x0003ec0001357983 */ /* 0x002ee80000300800 */
[----:B------:R0:W-:Y:S04]  /*46690*/  STS.U8 [R54+UR4+0x160], R39 ;  /* 0x0001602736007988 */ /* 0x0001e80008000004 */
[----:B0-----:R-:W3:Y:S04]  /*466a0*/  LDL.LU R39, [R1+0x3d8] ;  /* 0x0003d80001277983 */ /* 0x001ee80000300800 */
        /* <DEDUP_REMOVED lines=24> */
[----:B----4-:R4:W-:Y:S04]  /*46830*/  STS.U8 [R54+UR4+0x220], R45 ;  /* 0x0002202d36007988 */ /* 0x0109e80008000004 */
[----:B0-----:R-:W3:Y:S04]  /*46840*/  LDL.LU R55, [R1+0x32c] ;  /* 0x00032c0001377983 */ /* 0x001ee80000300800 */
[----:B-1----:R-:W3:Y:S04]  /*46850*/  LDL.LU R44, [R1+0x318] ;  /* 0x00031800012c7983 */ /* 0x002ee80000300800 */
[----:B----4-:R-:W4:Y:S04]  /*46860*/  LDL.LU R45, [R1+0x314] ;  /* 0x00031400012d7983 */ /* 0x010f280000300800 */
[----:B--2---:R0:W-:Y:S04]  /*46870*/  STS.U8 [R54+UR4+0x240], R52 ;  /* 0x0002403436007988 */ /* 0x0041e80008000004 */
[----:B---3--:R1:W-:Y:S04]  /*46880*/  STS.U8 [R54+UR4+0x260], R53 ;  /* 0x0002603536007988 */ /* 0x0083e80008000004 */
[----:B0-----:R-:W2:Y:S04]  /*46890*/  LDL.LU R52, [R1+0x310] ;  /* 0x0003100001347983 */ /* 0x001ea80000300800 */
[----:B-1----:R-:W3:Y:S04]  /*468a0*/  LDL.LU R53, [R1+0x30c] ;  /* 0x00030c0001357983 */ /* 0x002ee80000300800 */
[----:B------:R0:W-:Y:S04]  /*468b0*/  STS.U8 [R54+UR4+0x320], R39 ;  /* 0x0003202736007988 */ /* 0x0001e80008000004 */
[----:B0-----:R-:W3:Y:S04]  /*468c0*/  LDL.LU R39, [R1+0x2f8] ;  /* 0x0002f80001277983 */ /* 0x001ee80000300800 */
        /* <DEDUP_REMOVED lines=24> */
[----:B----4-:R4:W-:Y:S04]  /*46a50*/  STS.U8 [R54+UR4+0x900], R45 ;  /* 0x0009002d36007988 */ /* 0x0109e80008000004 */
[----:B0-----:R-:W3:Y:S04]  /*46a60*/  LDL.LU R55, [R1+0x2f4] ;  /* 0x0002f40001377983 */ /* 0x001ee80000300800 */
[----:B-1----:R-:W3:Y:S04]  /*46a70*/  LDL.LU R44, [R1+0x2f0] ;  /* 0x0002f000012c7983 */ /* 0x002ee80000300800 */
[----:B----4-:R-:W4:Y:S04]  /*46a80*/  LDL.LU R45, [R1+0x2dc] ;  /* 0x0002dc00012d7983 */ /* 0x010f280000300800 */
        /* <DEDUP_REMOVED lines=22> */
[----:B--2---:R0:W-:Y:S04]  /*46bf0*/  STS.U8 [R54+UR4+0x960], R52 ;  /* 0x0009603436007988 */ /* 0x0041e80008000004 */
[----:B---3--:R1:W-:Y:S04]  /*46c00*/  STS.U8 [R54+UR4+0x940], R53 ;  /* 0x0009403536007988 */ /* 0x0083e80008000004 */
[----:B0-----:R-:W2:Y:S04]  /*46c10*/  LDL.LU R52, [R1+0x220] ;  /* 0x0002200001347983 */ /* 0x001ea80000300800 */
[----:B-1----:R-:W3:Y:S04]  /*46c20*/  LDL.LU R53, [R1+0x21c] ;  /* 0x00021c0001357983 */ /* 0x002ee80000300800 */
[----:B------:R0:W-:Y:S04]  /*46c30*/  STS.U8 [R54+UR4+0xa00], R39 ;  /* 0x000a002736007988 */ /* 0x0001e80008000004 */
[----:B0-----:R-:W3:Y:S04]  /*46c40*/  LDL.LU R39, [R1+0x208] ;  /* 0x0002080001277983 */ /* 0x001ee80000300800 */
[----:B------:R0:W-:Y:S04]  /*46c50*/  STS.U8 [R54+UR4+0xa20], R55 ;  /* 0x000a203736007988 */ /* 0x0001e80008000004 */
[----:B------:R1:W-:Y:S04]  /*46c60*/  STS.U8 [R54+UR4+0xa40], R44 ;  /* 0x000a402c36007988 */ /* 0x0003e80008000004 */
[----:B----4-:R4:W-:Y:S04]  /*46c70*/  STS.U8 [R54+UR4+0xa60], R45 ;  /* 0x000a602d36007988 */ /* 0x0109e80008000004 */
[----:B0-----:R-:W3:Y:S04]  /*46c80*/  LDL.LU R55, [R1+0x204] ;  /* 0x0002040001377983 */ /* 0x001ee80000300800 */
[----:B-1----:R-:W3:Y:S04]  /*46c90*/  LDL.LU R44, [R1+0x200] ;  /* 0x00020000012c7983 */ /* 0x002ee80000300800 */
        /* <DEDUP_REMOVED lines=20> */
[----:B------:R-:W-:Y:S04]  /*46de0*/  STS.U8 [R54+UR4+0xf40], R61 ;  /* 0x000f403d36007988 */ /* 0x000fe80008000004 */
[----:B------:R-:W-:Y:S04]  /*46df0*/  STS.U8 [R54+UR4+0x1000], R46 ;  /* 0x0010002e36007988 */ /* 0x000fe80008000004 */
[----:B------:R-:W-:Y:S04]  /*46e00*/  STS.U8 [R54+UR4+0x1020], R47 ;  /* 0x0010202f36007988 */ /* 0x000fe80008000004 */
[----:B0-----:R-:W4:Y:S04]  /*46e10*/  LDL.LU R58, [R1+0x198] ;  /* 0x00019800013a7983 */ /* 0x001f280000300800 */
[----:B-1----:R-:W4:Y:S04]  /*46e20*/  LDL.LU R59, [R1+0x194] ;  /* 0x00019400013b7983 */ /* 0x002f280000300800 */
[----:B--2---:R-:W-:Y:S04]  /*46e30*/  STS.U8 [R54+UR4+0x1040], R52 ;  /* 0x0010403436007988 */ /* 0x004fe80008000004 */
[----:B---3--:R0:W-:Y:S04]  /*46e40*/  STS.U8 [R54+UR4+0x1060], R53 ;  /* 0x0010603536007988 */ /* 0x0081e80008000004 */
[----:B0-----:R-:W2:Y:S04]  /*46e50*/  LDL.LU R53, [R1+0x190] ;  /* 0x0001900001357983 */ /* 0x001ea80000300800 */
        /* <DEDUP_REMOVED lines=22> */
[----:B0-----:R-:W3:Y:S04]  /*46fc0*/  LDL.LU R39, [R1+0xb8] ;  /* 0x0000b80001277983 */ /* 0x001ee80000300800 */
[----:B------:R0:W-:Y:S04]  /*46fd0*/  STS.U8 [R54+UR4+0x1100], R55 ;  /* 0x0011003736007988 */ /* 0x0001e80008000004 */
[----:B------:R1:W-:Y:S04]  /*46fe0*/  STS.U8 [R54+UR4+0x1160], R44 ;  /* 0x0011602c36007988 */ /* 0x0003e80008000004 */
[----:B----4-:R4:W-:Y:S04]  /*46ff0*/  STS.U8 [R54+UR4+0x1140], R45 ;  /* 0x0011402d36007988 */ /* 0x0109e80008000004 */
[----:B0-----:R-:W3:Y:S04]  /*47000*/  LDL.LU R55, [R1+0xb4] ;  /* 0x0000b40001377983 */ /* 0x001ee80000300800 */
[----:B-1----:R-:W3:Y:S04]  /*47010*/  LDL.LU R44, [R1+0xb0] ;  /* 0x0000b000012c7983 */ /* 0x002ee80000300800 */
[----:B----4-:R-:W4:Y:S04]  /*47020*/  LDL.LU R45, [R1+0x8c] ;  /* 0x00008c00012d7983 */ /* 0x010f280000300800 */
[----:B------:R0:W-:Y:S04]  /*47030*/  STS.U8 [R54+UR4+0x1200], R58 ;  /* 0x0012003a36007988 */ /* 0x0001e80008000004 */
[----:B------:R1:W-:Y:S04]  /*47040*/  STS.U8 [R54+UR4+0x1220], R59 ;  /* 0x0012203b36007988 */ /* 0x0003e80008000004 */
[----:B0-----:R-:W4:Y:S04]  /*47050*/  LDL.LU R58, [R1+0x68] ;  /* 0x00006800013a7983 */ /* 0x001f280000300800 */
[----:B-1----:R-:W4:Y:S04]  /*47060*/  LDL.LU R59, [R1+0x64] ;  /* 0x00006400013b7983 */ /* 0x002f280000300800 */
[----:B--2---:R0:W-:Y:S04]  /*47070*/  STS.U8 [R54+UR4+0x1240], R53 ;  /* 0x0012403536007988 */ /* 0x0041e80008000004 */
[----:B---3--:R1:W-:Y:S04]  /*47080*/  STS.U8 [R54+UR4+0x1260], R27 ;  /* 0x0012601b36007988 */ /* 0x0083e80008000004 */
[----:B------:R2:W-:Y:S04]  /*47090*/  STS.U8 [R54+UR4+0x1320], R28 ;  /* 0x0013201c36007988 */ /* 0x0005e80008000004 */
[----:B------:R3:W-:Y:S04]  /*470a0*/  STS.U8 [R54+UR4+0x1300], R29 ;  /* 0x0013001d36007988 */ /* 0x0007e80008000004 */
[----:B------:R1:W-:Y:S04]  /*470b0*/  STS.U8 [R54+UR4+0x1360], R30 ;  /* 0x0013601e36007988 */ /* 0x0003e80008000004 */
[----:B------:R2:W-:Y:S04]  /*470c0*/  STS.U8 [R54+UR4+0x1340], R31 ;  /* 0x0013401f36007988 */ /* 0x0005e80008000004 */
[----:B0-----:R-:W4:Y:S04]  /*470d0*/  LDL.LU R53, [R1+0x60] ;  /* 0x0000600001357983 */ /* 0x001f280000300800 */
[----:B-1----:R-:W4:Y:S04]  /*470e0*/  LDL.LU R27, [R1+0x3838] ;  /* 0x00383800011b7983 */ /* 0x002f280000300800 */
[----:B--2---:R-:W2:Y:S04]  /*470f0*/  LDL.LU R28, [R1+0x3834] ;  /* 0x00383400011c7983 */ /* 0x004ea80000300800 */
[----:B---3--:R-:W3:Y:S04]  /*47100*/  LDL.LU R29, [R1+0x3830] ;  /* 0x00383000011d7983 */ /* 0x008ee80000300800 */
[----:B------:R-:W2:Y:S04]  /*47110*/  LDL.LU R30, [R1+0x382c] ;  /* 0x00382c00011e7983 */ /* 0x000ea80000300800 */
        /* <DEDUP_REMOVED lines=44> */
[----:B--2---:R0:W-:Y:S04]  /*473e0*/  STS.U8 [R54+UR4+0x1940], R39 ;  /* 0x0019402736007988 */ /* 0x0041e80008000004 */
        /* <DEDUP_REMOVED lines=10> */
[----:B0-----:R-:W0:Y:S03]  /*47490*/  S2R R39, SR_TID.X ;  /* 0x0000000000277919 */ /* 0x001e260000002100 */
        /* <DEDUP_REMOVED lines=31> */
[----:B------:R-:W2:Y:S01]  /*47690*/  LDL.LU R49, [R1+0x388] ;  /* 0x0003880001317983 */ /* 0x000ea20000300800 */
[----:B0-----:R-:W-:-:S03]  /*476a0*/  LOP3.LUT R39, R39, 0x1f, RZ, 0xc0, !PT ;  /* 0x0000001f27277812 */ /* 0x001fc600078ec0ff */
[----:B------:R-:W2:Y:S04]  /*476b0*/  LDL.LU R50, [R1+0x384] ;  /* 0x0003840001327983 */ /* 0x000ea80000300800 */
[----:B------:R-:W2:Y:S04]  /*476c0*/  LDL.LU R51, [R1+0x380] ;  /* 0x0003800001337983 */ /* 0x000ea80000300800 */
[----:B------:R-:W2:Y:S04]  /*476d0*/  LDL.LU R61, [R1+0x37c] ;  /* 0x00037c00013d7983 */ /* 0x000ea80000300800 */
[----:B------:R-:W2:Y:S01]  /*476e0*/  LDL.LU R58, [R1+0x368] ;  /* 0x00036800013a7983 */ /* 0x000ea20000300800 */
[----:B------:R-:W-:-:S03]  /*476f0*/  LOP3.LUT R39, R39, 0x10, RZ, 0x3c, !PT ;  /* 0x0000001027277812 */ /* 0x000fc600078e3cff */
[----:B------:R-:W2:Y:S04]  /*47700*/  LDL.LU R59, [R1+0x364] ;  /* 0x00036400013b7983 */ /* 0x000ea80000300800 */
[----:B------:R-:W2:Y:S04]  /*47710*/  LDL.LU R46, [R1+0x360] ;  /* 0x00036000012e7983 */ /* 0x000ea80000300800 */
[----:B------:R-:W2:Y:S04]  /*47720*/  LDL.LU R47, [R1+0x35c] ;  /* 0x00035c00012f7983 */ /* 0x000ea80000300800 */
[----:B------:R-:W2:Y:S04]  /*47730*/  LDL.LU R52, [R1+0x348] ;  /* 0x0003480001347983 */ /* 0x000ea80000300800 */
[----:B------:R-:W2:Y:S04]  /*47740*/  LDL.LU R53, [R1+0x344] ;  /* 0x0003440001357983 */ /* 0x000ea80000300800 */
[----:B---3--:R0:W-:Y:S04]  /*47750*/  STS.U8 [R39+UR4+0x80], R55 ;  /* 0x0000803727007988 */ /* 0x0081e80008000004 */
[----:B------:R-:W3:Y:S04]  /*47760*/  LDL.LU R54, [R1+0x340] ;  /* 0x0003400001367983 */ /* 0x000ee80000300800 */
[----:B------:R1:W-:Y:S04]  /*47770*/  STS.U8 [R39+UR4+0xa0], R44 ;  /* 0x0000a02c27007988 */ /* 0x0003e80008000004 */
[----:B----4-:R4:W-:Y:S04]  /*47780*/  STS.U8 [R39+UR4+0xc0], R45 ;  /* 0x0000c02d27007988 */ /* 0x0109e80008000004 */
[----:B0-----:R-:W3:Y:S04]  /*47790*/  LDL.LU R55, [R1+0x33c] ;  /* 0x00033c0001377983 */ /* 0x001ee80000300800 */
[----:B-1----:R-:W3:Y:S04]  /*477a0*/  LDL.LU R44, [R1+0x328] ;  /* 0x00032800012c7983 */ /* 0x002ee80000300800 */
[----:B----4-:R-:W4:Y:S04]  /*477b0*/  LDL.LU R45, [R1+0x324] ;  /* 0x00032400012d7983 */ /* 0x010f280000300800 */
[----:B--2---:R0:W-:Y:S04]  /*477c0*/  STS.U8 [R39+UR4+0xe0], R6 ;  /* 0x0000e00627007988 */ /* 0x0041e80008000004 */
[----:B------:R1:W-:Y:S04]  /*477d0*/  STS.U8 [R39+UR4+0x1a0], R7 ;  /* 0x0001a00727007988 */ /* 0x0003e80008000004 */
[----:B------:R2:W-:Y:S04]  /*477e0*/  STS.U8 [R39+UR4+0x180], R8 ;  /* 0x0001800827007988 */ /* 0x0005e80008000004 */
[----:B------:R0:W-:Y:S04]  /*477f0*/  STS.U8 [R39+UR4+0x1e0], R9 ;  /* 0x0001e00927007988 */ /* 0x0001e80008000004 */
[----:B------:R1:W-:Y:S04]  /*47800*/  STS.U8 [R39+UR4+0x1c0], R14 ;  /* 0x0001c00e27007988 */ /* 0x0003e80008000004 */
[----:B------:R2:W-:Y:S04]  /*47810*/  STS.U8 [R39+UR4+0x280], R15 ;  /* 0x0002800f27007988 */ /* 0x0005e80008000004 */
[----:B0-----:R-:W4:Y:S04]  /*47820*/  LDL.LU R6, [R1+0x320] ;  /* 0x0003200001067983 */ /* 0x001f280000300800 */
[----:B-1----:R-:W4:Y:S04]  /*47830*/  LDL.LU R7, [R1+0x31c] ;  /* 0x00031c0001077983 */ /* 0x002f280000300800 */
[----:B--2---:R-:W2:Y:S04]  /*47840*/  LDL.LU R8, [R1+0x308] ;  /* 0x0003080001087983 */ /* 0x004ea80000300800 */
[----:B------:R-:W2:Y:S04]  /*47850*/  LDL.LU R9, [R1+0x304] ;  /* 0x0003040001097983 */ /* 0x000ea80000300800 */
[----:B------:R-:W2:Y:S04]  /*47860*/  LDL.LU R14, [R1+0x300] ;  /* 0x00030000010e7983 */ /* 0x000ea80000300800 */
[----:B------:R0:W-:Y:S04]  /*47870*/  STS.U8 [R39+UR4+0x2a0], R16 ;  /* 0x0002a01027007988 */ /* 0x0001e80008000004 */
        /* <DEDUP_REMOVED lines=24> */
[----:B---3--:R-:W3:Y:S04]  /*47a00*/  LDL.LU R49, [R1+0x28c] ;  /* 0x00028c0001317983 */ /* 0x008ee80000300800 */
        /* <DEDUP_REMOVED lines=9> */
[----:B------:R-:W3:Y:S04]  /*47aa0*/  LDL.LU R59, [R1+0x258] ;  /* 0x00025800013b7983 */ /* 0x000ee80000300800 */
[----:B------:R0:W-:Y:S04]  /*47ab0*/  STS.U8 [R39+UR4+0x6e0], R47 ;  /* 0x0006e02f27007988 */ /* 0x0001e80008000004 */
[----:B------:R-:W3:Y:S04]  /*47ac0*/  LDL.LU R46, [R1+0x254] ;  /* 0x00025400012e7983 */ /* 0x000ee80000300800 */
        /* <DEDUP_REMOVED lines=11> */
[----:B------:R-:W4:Y:S04]  /*47b80*/  LDL.LU R44, [R1+0x22c] ;  /* 0x00022c00012c7983 */ /* 0x000f280000300800 */
[----:B0-----:R-:W4:Y:S04]  /*47b90*/  LDL.LU R45, [R1+0x218] ;  /* 0x00021800012d7983 */ /* 0x001f280000300800 */
[----:B--2---:R0:W-:Y:S04]  /*47ba0*/  STS.U8 [R39+UR4+0xdc0], R58 ;  /* 0x000dc03a27007988 */ /* 0x0041e80008000004 */
[----:B---3--:R1:W-:Y:S04]  /*47bb0*/  STS.U8 [R39+UR4+0xe80], R59 ;  /* 0x000e803b27007988 */ /* 0x0083e80008000004 */
[----:B------:R2:W-:Y:S04]  /*47bc0*/  STS.U8 [R39+UR4+0xea0], R46 ;  /* 0x000ea02e27007988 */ /* 0x0005e80008000004 */
[----:B0-----:R-:W3:Y:S04]  /*47bd0*/  LDL.LU R58, [R1+0x214] ;  /* 0x00021400013a7983 */ /* 0x001ee80000300800 */
[----:B-1----:R-:W3:Y:S04]  /*47be0*/  LDL.LU R59, [R1+0x210] ;  /* 0x00021000013b7983 */ /* 0x002ee80000300800 */
[----:B------:R0:W-:Y:S04]  /*47bf0*/  STS.U8 [R39+UR4+0xec0], R47 ;  /* 0x000ec02f27007988 */ /* 0x0001e80008000004 */
[----:B--2---:R-:W2:Y:S04]  /*47c00*/  LDL.LU R46, [R1+0x20c] ;  /* 0x00020c00012e7983 */ /* 0x004ea80000300800 */
[----:B------:R1:W-:Y:S04]  /*47c10*/  STS.U8 [R39+UR4+0xee0], R52 ;  /* 0x000ee03427007988 */ /* 0x0003e80008000004 */
[----:B------:R0:W-:Y:S04]  /*47c20*/  STS.U8 [R39+UR4+0xfa0], R53 ;  /* 0x000fa03527007988 */ /* 0x0001e80008000004 */
[----:B------:R0:W-:Y:S04]  /*47c30*/  STS.U8 [R39+UR4+0xf80], R54 ;  /* 0x000f803627007988 */ /* 0x0001e80008000004 */
[----:B------:R1:W-:Y:S04]  /*47c40*/  STS.U8 [R39+UR4+0xfe0], R55 ;  /* 0x000fe03727007988 */ /* 0x0003e80008000004 */
[----:B----4-:R4:W-:Y:S04]  /*47c50*/  STS.U8 [R39+UR4+0xfc0], R44 ;  /* 0x000fc02c27007988 */ /* 0x0109e80008000004 */
[----:B0-----:R-:W2:Y:S04]  /*47c60*/  LDL.LU R47, [R1+0x1f8] ;  /* 0x0001f800012f7983 */ /* 0x001ea80000300800 */
[----:B-1----:R-:W2:Y:S04]  /*47c70*/  LDL.LU R52, [R1+0x1f4] ;  /* 0x0001f40001347983 */ /* 0x002ea80000300800 */
[----:B------:R-:W2:Y:S04]  /*47c80*/  LDL.LU R53, [R1+0x1f0] ;  /* 0x0001f00001357983 */ /* 0x000ea80000300800 */
[----:B------:R-:W2:Y:S04]  /*47c90*/  LDL.LU R54, [R1+0x19c] ;  /* 0x00019c0001367983 */ /* 0x000ea80000300800 */
[----:B------:R-:W2:Y:S04]  /*47ca0*/  LDL.LU R55, [R1+0x188] ;  /* 0x0001880001377983 */ /* 0x000ea80000300800 */
[----:B------:R0:W-:Y:S04]  /*47cb0*/  STS.U8 [R39+UR4+0x1080], R45 ;  /* 0x0010802d27007988 */ /* 0x0001e80008000004 */
[----:B----4-:R-:W4:Y:S04]  /*47cc0*/  LDL.LU R44, [R1+0x184] ;  /* 0x00018400012c7983 */ /* 0x010f280000300800 */
[----:B0-----:R-:W4:Y:S04]  /*47cd0*/  LDL.LU R45, [R1+0x180] ;  /* 0x00018000012d7983 */ /* 0x001f280000300800 */
        /* <DEDUP_REMOVED lines=39> */
[----:B0-----:R-:W4:Y:S04]  /*47f50*/  LDL.LU R50, [R1+0xd4] ;  /* 0x0000d40001327983 */ /* 0x001f280000300800 */
[----:B-1----:R-:W4:Y:S04]  /*47f60*/  LDL.LU R51, [R1+0xd0] ;  /* 0x0000d00001337983 */ /* 0x002f280000300800 */
[----:B------:R-:W4:Y:S04]  /*47f70*/  LDL.LU R61, [R1+0xbc] ;  /* 0x0000bc00013d7983 */ /* 0x000f280000300800 */
[----:B---3--:R0:W-:Y:S04]  /*47f80*/  STS.U8 [R39+UR4+0x10a0], R58 ;  /* 0x0010a03a27007988 */ /* 0x0081e80008000004 */
[----:B------:R1:W-:Y:S04]  /*47f90*/  STS.U8 [R39+UR4+0x10c0], R59 ;  /* 0x0010c03b27007988 */ /* 0x0003e80008000004 */
[----:B--2---:R2:W-:Y:S04]  /*47fa0*/  STS.U8 [R39+UR4+0x10e0], R46 ;  /* 0x0010e02e27007988 */ /* 0x0045e80008000004 */
[----:B0-----:R-:W3:Y:S04]  /*47fb0*/  LDL.LU R58, [R1+0x37e0] ;  /* 0x0037e000013a7983 */ /* 0x001ee80000300800 */
[----:B-1----:R-:W3:Y:S04]  /*47fc0*/  LDL.LU R59, [R1+0x37dc] ;  /* 0x0037dc00013b7983 */ /* 0x002ee80000300800 */
[----:B--2---:R-:W2:Y:S04]  /*47fd0*/  LDL.LU R46, [R1+0x37d8] ;  /* 0x0037d800012e7983 */ /* 0x004ea80000300800 */
[----:B------:R0:W-:Y:S04]  /*47fe0*/  STS.U8 [R39+UR4+0x11a0], R47 ;  /* 0x0011a02f27007988 */ /* 0x0001e80008000004 */
        /* <DEDUP_REMOVED lines=10> */
[----:B----4-:R-:W4:Y:S04]  /*48090*/  LDL.LU R44, [R1+0x37c0] ;  /* 0x0037c000012c7983 */ /* 0x010f280000300800 */
[----:B------:R0:W-:Y:S04]  /*480a0*/  STS.U8 [R39+UR4+0x12c0], R45 ;  /* 0x0012c02d27007988 */ /* 0x0001e80008000004 */
[----:B0-----:R-:W2:Y:S04]  /*480b0*/  LDL.LU R45, [R1+0x37bc] ;  /* 0x0037bc00012d7983 */ /* 0x001ea80000300800 */
[----:B----4-:R-:W-:Y:S04]  /*480c0*/  STS.U8 [R39+UR4+0x18a0], R44 ;  /* 0x0018a02c27007988 */ /* 0x010fe80008000004 */
[----:B--2---:R0:W-:Y:S04]  /*480d0*/  STS.U8 [R39+UR4+0x1880], R45 ;  /* 0x0018802d27007988 */ /* 0x0041e80008000004 */
[----:B0-----:R-:W2:Y:S04]  /*480e0*/  LDL.LU R45, [R1+0x37b8] ;  /* 0x0037b800012d7983 */ /* 0x001ea80000300800 */
[----:B------:R-:W4:Y:S04]  /*480f0*/  LDL.LU R44, [R1+0x37b4] ;  /* 0x0037b400012c7983 */ /* 0x000f280000300800 */
[----:B------:R0:W-:Y:S02]  /*48100*/  STS.U8 [R39+UR4+0x1780], R50 ;  /* 0x0017803227007988 */ /* 0x0001e40008000004 */
[----:B0-----:R-:W0:Y:S02]  /*48110*/  S2R R50, SR_TID.X ;  /* 0x0000000000327919 */ /* 0x001e240000002100 */
        /* <DEDUP_REMOVED lines=17> */
[----:B------:R-:W-:Y:S04]  /*48230*/  STS.U8 [R39+UR4+0x17a0], R49 ;  /* 0x0017a03127007988 */ /* 0x000fe80008000004 */
[----:B------:R1:W-:Y:S04]  /*48240*/  STS.U8 [R39+UR4+0x17e0], R51 ;  /* 0x0017e03327007988 */ /* 0x0003e80008000004 */
[----:B------:R0:W-:Y:S04]  /*48250*/  STS.U8 [R39+UR4+0x17c0], R61 ;  /* 0x0017c03d27007988 */ /* 0x0001e80008000004 */
[----:B------:R0:W-:Y:S04]  /*48260*/  STS.U8 [R39+UR4+0x18c0], R55 ;  /* 0x0018c03727007988 */ /* 0x0001e80008000004 */
[----:B------:R0:W-:Y:S04]  /*48270*/  STS.U8 [R39+UR4+0x18e0], R54 ;  /* 0x0018e03627007988 */ /* 0x0001e80008000004 */
[----:B------:R0:W-:Y:S04]  /*48280*/  STS.U8 [R39+UR4+0x19a0], R53 ;  /* 0x0019a03527007988 */ /* 0x0001e80008000004 */
[----:B------:R0:W-:Y:S04]  /*48290*/  STS.U8 [R39+UR4+0x1980], R52 ;  /* 0x0019803427007988 */ /* 0x0001e80008000004 */
[----:B------:R0:W-:Y:S04]  /*482a0*/  STS.U8 [R39+UR4+0x19e0], R47 ;  /* 0x0019e02f27007988 */ /* 0x0001e80008000004 */
[----:B------:R0:W-:Y:S04]  /*482b0*/  STS.U8 [R39+UR4+0x19c0], R46 ;  /* 0x0019c02e27007988 */ /* 0x0001e80008000004 */
[----:B---3--:R-:W-:Y:S04]  /*482c0*/  STS.U8 [R39+UR4+0x1a80], R59 ;  /* 0x001a803b27007988 */ /* 0x008fe80008000004 */
        /* <DEDUP_REMOVED lines=21> */
[----:B0-----:R-:W-:-:S02]  /*48420*/  IMAD.SHL.U32 R48, R50, 0x40, RZ ;  /* 0x0000004032307824 */ /* 0x001fc400078e00ff */
[C---:B-1----:R-:W-:Y:S02]  /*48430*/  IMAD.SHL.U32 R51, R50.reuse, 0x8, RZ ;  /* 0x0000000832337824 */ /* 0x042fe400078e00ff */
[----:B------:R-:W-:Y:S01]  /*48440*/  IMAD.SHL.U32 R61, R50, 0x2, RZ ;  /* 0x00000002323d7824 */ /* 0x000fe200078e00ff */
[----:B------:R-:W4:Y:S04]  /*48450*/  LDL.LU R55, [R1+0x37b0] ;  /* 0x0037b00001377983 */ /* 0x000f280000300800 */
[----:B------:R-:W4:Y:S01]  /*48460*/  LDL.LU R54, [R1+0x37ac] ;  /* 0x0037ac0001367983 */ /* 0x000f220000300800 */
[----:B------:R-:W-:-:S03]  /*48470*/  LOP3.LUT R48, R48, 0x1c0, RZ, 0xc0, !PT ;  /* 0x000001c030307812 */ /* 0x000fc600078ec0ff */
[----:B------:R-:W4:Y:S04]  /*48480*/  LDL.LU R53, [R1+0x37a8] ;  /* 0x0037a80001357983 */ /* 0x000f280000300800 */
[----:B------:R-:W4:Y:S04]  /*48490*/  LDL.LU R52, [R1+0x37a4] ;  /* 0x0037a40001347983 */ /* 0x000f280000300800 */
[----:B------:R-:W4:Y:S01]  /*484a0*/  LDL.LU R47, [R1+0x37a0] ;  /* 0x0037a000012f7983 */ /* 0x000f220000300800 */
[----:B------:R-:W-:-:S03]  /*484b0*/  LOP3.LUT R48, R48, 0x30, R51, 0xf8, !PT ;  /* 0x0000003030307812 */ /* 0x000fc600078ef833 */
[----:B------:R-:W4:Y:S01]  /*484c0*/  LDL.LU R46, [R1+0x379c] ;  /* 0x00379c00012e7983 */ /* 0x000f220000300800 */
[----:B------:R-:W-:Y:S01]  /*484d0*/  LOP3.LUT R48, R48, 0x30, R61, 0x78, !PT ;  /* 0x0000003030307812 */ /* 0x000fe200078e783d */
[----:B---3--:R-:W-:Y:S02]  /*484e0*/  IMAD R29, R42, 0x100, R43 ;  /* 0x000001002a1d7824 */ /* 0x008fe400078e022b */
[----:B------:R-:W-:Y:S01]  /*484f0*/  IMAD R30, R40, 0x100, R41 ;  /* 0x00000100281e7824 */ /* 0x000fe200078e0229 */
[----:B--2---:R0:W-:Y:S04]  /*48500*/  STS.U8 [R39+UR4+0x1fe0], R45 ;  /* 0x001fe02d27007988 */ /* 0x0041e80008000004 */
[----:B----4-:R1:W-:Y:S01]  /*48510*/  STS.U8 [R39+UR4+0x1fc0], R44 ;  /* 0x001fc02c27007988 */ /* 0x0103e20008000004 */
[----:B------:R-:W-:Y:S06]  /*48520*/  BAR.SYNC.DEFER_BLOCKING 0x0 ;  /* 0x0000000000007b1d */ /* 0x000fec0000010000 */
[----:B0-----:R-:W2:Y:S04]  /*48530*/  LDL.LU R45, [R1+0x3798] ;  /* 0x00379800012d7983 */ /* 0x001ea80000300800 */
[----:B-1----:R-:W2:Y:S04]  /*48540*/  LDL.LU R44, [R1+0x3794] ;  /* 0x00379400012c7983 */ /* 0x002ea80000300800 */
[----:B------:R-:W0:Y:S04]  /*48550*/  LDSM.16.M88.4 R8, [R48+UR4] ;  /* 0x000000043008783b */ /* 0x000e280008000200 */
[----:B------:R-:W-:Y:S04]  /*48560*/  LDSM.16.M88.4 R56, [R48+UR4+0x1a00] ;  /* 0x001a00043038783b */ /* 0x000fe80008000200 */
[----:B0-----:R-:W-:Y:S01]  /*48570*/  STL.64 [R1+0x1780], R8 ;  /* 0x0017800801007387 */ /* 0x001fe20000100a00 */
[----:B------:R-:W-:-:S03]  /*48580*/  IMAD.MOV.U32 R5, RZ, RZ, R8 ;  /* 0x000000ffff057224 */ /* 0x000fc600078e0008 */
[----:B------:R-:W-:Y:S01]  /*48590*/  STL.64 [R1+0x1788], R10 ;  /* 0x0017880a01007387 */ /* 0x000fe20000100a00 */
[----:B------:R-:W-:-:S03]  /*485a0*/  IMAD.MOV.U32 R4, RZ, RZ, R9 ;  /* 0x000000ffff047224 */ /* 0x000fc600078e0009 */
[----:B------:R-:W0:Y:S04]  /*485b0*/  LDSM.16.M88.4 R8, [R48+UR4+0x200] ;  /* 0x000200043008783b */ /* 0x000e280008000200 */
        /* <DEDUP_REMOVED lines=9> */
[----:B------:R-:W3:Y:S04]  /*48650*/  LDL.LU R43, [R1+0x3790] ;  /* 0x00379000012b7983 */ /* 0x000ee80000300800 */
[----:B------:R-:W0:Y:S04]  /*48660*/  LDSM.16.M88.4 R8, [R48+UR4+0x600] ;  /* 0x000600043008783b */ /* 0x000e280008000200 */
[----:B------:R-:W3:Y:S04]  /*48670*/  LDL.LU R42, [R1+0x378c] ;  /* 0x00378c00012a7983 */ /* 0x000ee80000300800 */
[----:B------:R-:W3:Y:S04]  /*48680*/  LDL.LU R41, [R1+0x3788] ;  /* 0x0037880001297983 */ /* 0x000ee80000300800 */
[----:B------:R-:W3:Y:S04]  /*48690*/  LDL.LU R40, [R1+0x3784] ;  /* 0x0037840001287983 */ /* 0x000ee80000300800 */
        /* <DEDUP_REMOVED lines=29> */
[----:B------:R-:W0:Y:S01]  /*48870*/  LDSM.16.M88.4 R8, [R48+UR4+0x1200] ;  /* 0x001200043008783b */ /* 0x000e220008000200 */
[----:B------:R-:W-:Y:S02]  /*48880*/  F2FP.F16.E4M3.UNPACK_B R36, R5 ;  /* 0x00000005ff24723e */ /* 0x000fe400020006ff */
[----:B------:R-:W-:Y:S02]  /*48890*/  F2FP.F16.E4M3.UNPACK_B R37, R4 ;  /* 0x00000004ff25723e */ /* 0x000fe400020006ff */
[----:B------:R-:W-:Y:S04]  /*488a0*/  LDSM.16.M88.4 R4, [R48+UR4+0x1600] ;  /* 0x001600043004783b */ /* 0x000fe80008000200 */
[----:B0-----:R-:W-:Y:S01]  /*488b0*/  STL.64 [R1+0x1810], R8 ;  /* 0x0018100801007387 */ /* 0x001fe20000100a00 */
[----:B------:R-:W-:-:S03]  /*488c0*/  IMAD.MOV.U32 R14, RZ, RZ, R8 ;  /* 0x000000ffff0e7224 */ /* 0x000fc600078e0008 */
[----:B------:R-:W-:Y:S01]  /*488d0*/  STL.64 [R1+0x1818], R10 ;  /* 0x0018180a01007387 */ /* 0x000fe20000100a00 */
[----:B------:R-:W-:-:S03]  /*488e0*/  IMAD.MOV.U32 R15, RZ, RZ, R9 ;  /* 0x000000ffff0f7224 */ /* 0x000fc600078e0009 */
[----:B------:R-:W0:Y:S04]  /*488f0*/  LDSM.16.M88.4 R8, [R48+UR4+0x1400] ;  /* 0x001400043008783b */ /* 0x000e280008000200 */
[----:B0-----:R-:W-:Y:S04]  /*48900*/  STL.64 [R1+0x1820], R8 ;  /* 0x0018200801007387 */ /* 0x001fe80000100a00 */
[----:B------:R0:W-:Y:S04]  /*48910*/  STL.64 [R1+0x1828], R10 ;  /* 0x0018280a01007387 */ /* 0x0001e80000100a00 */
[----:B------:R-:W-:Y:S04]  /*48920*/  STL.64 [R1+0x1830], R4 ;  /* 0x0018300401007387 */ /* 0x000fe80000100a00 */
[----:B------:R-:W-:Y:S01]  /*48930*/  STL.64 [R1+0x1838], R6 ;  /* 0x0018380601007387 */ /* 0x000fe20000100a00 */
[----:B0-----:R-:W-:-:S02]  /*48940*/  IMAD.MOV.U32 R10, RZ, RZ, R4 ;  /* 0x000000ffff0a7224 */ /* 0x001fc400078e0004 */
[----:B------:R-:W-:Y:S02]  /*48950*/  IMAD.MOV.U32 R11, RZ, RZ, R5 ;  /* 0x000000ffff0b7224 */ /* 0x000fe400078e0005 */
[----:B------:R-:W0:Y:S01]  /*48960*/  LDSM.16.M88.4 R4, [R48+UR4+0x1800] ;  /* 0x001800043004783b */ /* 0x000e220008000200 */
[----:B------:R-:W-:Y:S02]  /*48970*/  IMAD R31, R38, 0x100, R60 ;  /* 0x00000100261f7824 */ /* 0x000fe400078e023c */
[----:B------:R-:W1:Y:S01]  /*48980*/  LDC R60, c[0x0][0x3ac] ;  /* 0x0000eb00ff3c7b82 */ /* 0x000e620000000800 */
[----:B0-----:R-:W-:Y:S04]  /*48990*/  STL.64 [R1+0x1840], R4 ;  /* 0x0018400401007387 */ /* 0x001fe80000100a00 */
[----:B------:R0:W-:Y:S04]  /*489a0*/  STL.64 [R1+0x1848], R6 ;  /* 0x0018480601007387 */ /* 0x0001e80000100a00 */
[----:B------:R-:W-:Y:S04]  /*489b0*/  STL.64 [R1+0x1850], R56 ;  /* 0x0018503801007387 */ /* 0x000fe80000100a00 */
[----:B------:R-:W-:Y:S01]  /*489c0*/  STL.64 [R1+0x1858], R58 ;  /* 0x0018583a01007387 */ /* 0x000fe20000100a00 */
[----:B0-----:R-:W-:-:S02]  /*489d0*/  IMAD.MOV.U32 R6, RZ, RZ, R56 ;  /* 0x000000ffff067224 */ /* 0x001fc400078e0038 */
[----:B------:R-:W-:Y:S02]  /*489e0*/  IMAD.MOV.U32 R7, RZ, RZ, R57 ;  /* 0x000000ffff077224 */ /* 0x000fe400078e0039 */
[----:B------:R-:W0:Y:S04]  /*489f0*/  LDSM.16.M88.4 R56, [R48+UR4+0x1c00] ;  /* 0x001c00043038783b */ /* 0x000e280008000200 */
[----:B------:R-:W4:Y:S01]  /*48a00*/  LDSM.16.M88.4 R48, [R48+UR4+0x1e00] ;  /* 0x001e00043030783b */ /* 0x000f220008000200 */
[----:B------:R-:W-:Y:S02]  /*48a10*/  IMAD R28, R2, 0x100, R3 ;  /* 0x00000100021c7824 */ /* 0x000fe400078e0203 */
[----:B-1----:R-:W-:Y:S02]  /*48a20*/  IMAD.SHL.U32 R60, R60, 0x40, RZ ;  /* 0x000000403c3c7824 */ /* 0x002fe400078e00ff */
[----:B------:R-:W-:-:S02]  /*48a30*/  IMAD.MOV.U32 R12, RZ, RZ, R8 ;  /* 0x000000ffff0c7224 */ /* 0x000fc400078e0008 */
[----:B------:R-:W-:Y:S02]  /*48a40*/  IMAD.MOV.U32 R13, RZ, RZ, R9 ;  /* 0x000000ffff0d7224 */ /* 0x000fe400078e0009 */
[----:B------:R-:W-:Y:S02]  /*48a50*/  IMAD.MOV.U32 R8, RZ, RZ, R4 ;  /* 0x000000ffff087224 */ /* 0x000fe400078e0004 */
[----:B------:R-:W-:Y:S01]  /*48a60*/  IMAD.MOV.U32 R9, RZ, RZ, R5 ;  /* 0x000000ffff097224 */ /* 0x000fe200078e0005 */
[----:B------:R-:W-:Y:S02]  /*48a70*/  SHF.R.S32.HI R38, RZ, 0x1f, R60 ;  /* 0x0000001fff267819 */ /* 0x000fe4000001143c */
[----:B------:R-:W-:Y:S02]  /*48a80*/  F2FP.F16.E4M3.UNPACK_B R28, R28 ;  /* 0x0000001cff1c723e */ /* 0x000fe400020006ff */
[----:B------:R-:W-:Y:S02]  /*48a90*/  F2FP.F16.E4M3.UNPACK_B R29, R29 ;  /* 0x0000001dff1d723e */ /* 0x000fe400020006ff */
[----:B------:R-:W-:-:S02]  /*48aa0*/  F2FP.F16.E4M3.UNPACK_B R30, R30 ;  /* 0x0000001eff1e723e */ /* 0x000fc400020006ff */
[----:B------:R-:W-:Y:S01]  /*48ab0*/  F2FP.F16.E4M3.UNPACK_B R31, R31 ;  /* 0x0000001fff1f723e */ /* 0x000fe200020006ff */
[----:B0-----:R-:W-:Y:S04]  /*48ac0*/  STL.64 [R1+0x1860], R56 ;  /* 0x0018603801007387 */ /* 0x001fe80000100a00 */
[----:B------:R-:W-:Y:S04]  /*48ad0*/  STL.64 [R1+0x1868], R58 ;  /* 0x0018683a01007387 */ /* 0x000fe80000100a00 */
[----:B----4-:R0:W-:Y:S04]  /*48ae0*/  STL.64 [R1+0x1870], R48 ;  /* 0x0018703001007387 */ /* 0x0101e80000100a00 */
[----:B------:R1:W-:Y:S01]  /*48af0*/  STL.64 [R1+0x1878], R50 ;  /* 0x0018783201007387 */ /* 0x0003e20000100a00 */
[----:B------:R-:W-:-:S02]  /*48b00*/  IMAD.MOV.U32 R4, RZ, RZ, R56 ;  /* 0x000000ffff047224 */ /* 0x000fc400078e0038 */
[----:B------:R-:W-:Y:S02]  /*48b10*/  IMAD.MOV.U32 R5, RZ, RZ, R57 ;  /* 0x000000ffff057224 */ /* 0x000fe400078e0039 */
[----:B------:R-:W-:Y:S02]  /*48b20*/  IMAD.MOV.U32 R2, RZ, RZ, R48 ;  /* 0x000000ffff027224 */ /* 0x000fe400078e0030 */
[----:B------:R-:W-:Y:S02]  /*48b30*/  IMAD.MOV.U32 R3, RZ, RZ, R49 ;  /* 0x000000ffff037224 */ /* 0x000fe400078e0031 */
[----:B0-----:R-:W4:Y:S04]  /*48b40*/  LDL.LU.64 R48, [R1] ;  /* 0x0000000001307983 */ /* 0x001f280000300a00 */
[----:B-1----:R-:W4:Y:S01]  /*48b50*/  LDL.LU.64 R50, [R1+0x8] ;  /* 0x0000080001327983 */ /* 0x002f220000300a00 */
[----:B------:R-:W-:-:S02]  /*48b60*/  F2FP.F16.E4M3.UNPACK_B R34, R34 ;  /* 0x00000022ff22723e */ /* 0x000fc400020006ff */
[----:B------:R-:W-:Y:S01]  /*48b70*/  F2FP.F16.E4M3.UNPACK_B R35, R35 ;  /* 0x00000023ff23723e */ /* 0x000fe200020006ff */
[C---:B---3--:R-:W-:Y:S01]  /*48b80*/  HMMA.16816.F32 R40, R28.reuse, R36, R40 ;  /* 0x000000241c28723c */ /* 0x048fe20000001828 */
[----:B------:R-:W-:Y:S01]  /*48b90*/  F2FP.F16.E4M3.UNPACK_B R32, R32 ;  /* 0x00000020ff20723e */ /* 0x000fe200020006ff */
[----:B------:R-:W3:Y:S01]  /*48ba0*/  LDL.LU.64 R56, [R1+0x10] ;  /* 0x0000100001387983 */ /* 0x000ee20000300a00 */
[----:B------:R-:W-:Y:S02]  /*48bb0*/  F2FP.F16.E4M3.UNPACK_B R33, R33 ;  /* 0x00000021ff21723e */ /* 0x000fe400020006ff */
[----:B------:R-:W-:Y:S01]  /*48bc0*/  F2FP.F16.E4M3.UNPACK_B R26, R26 ;  /* 0x0000001aff1a723e */ /* 0x000fe200020006ff */
[----:B------:R-:W3:Y:S01]  /*48bd0*/  LDL.LU.64 R58, [R1+0x18] ;  /* 0x00001800013a7983 */ /* 0x000ee20000300a00 */
[----:B------:R-:W-:Y:S01]  /*48be0*/  F2FP.F16.E4M3.UNPACK_B R27, R27 ;  /* 0x0000001bff1b723e */ /* 0x000fe200020006ff */
[C---:B--2---:R-:W-:Y:S02]  /*48bf0*/  HMMA.16816.F32 R44, R28.reuse, R34, R44 ;  /* 0x000000221c2c723c */ /* 0x044fe4000000182c */
[----:B------:R-:W-:Y:S06]  /*48c00*/  STL [R1+0x37a8], R0 ;  /* 0x0037a80001007387 */ /* 0x000fec0000100800 */
[C---:B------:R-:W-:Y:S03]  /*48c10*/  HMMA.16816.F32 R52, R28.reuse, R32, R52 ;  /* 0x000000201c34723c */ /* 0x040fe60000001834 */
[----:B------:R-:W-:Y:S04]  /*48c20*/  STL.64 [R1+0x4df8], R42 ;  /* 0x004df82a01007387 */ /* 0x000fe80000100a00 */
[----:B------:R-:W-:Y:S04]  /*48c30*/  STL.64 [R1+0x4df0], R40 ;  /* 0x004df02801007387 */ /* 0x000fe80000100a00 */
[----:B------:R-:W-:Y:S04]  /*48c40*/  STL.64 [R1+0x4e08], R46 ;  /* 0x004e082e01007387 */ /* 0x000fe80000100a00 */
[----:B------:R0:W-:Y:S04]  /*48c50*/  STL.64 [R1+0x4e00], R44 ;  /* 0x004e002c01007387 */ /* 0x0001e80000100a00 */
[----:B------:R-:W-:Y:S04]  /*48c60*/  STL.64 [R1+0x4e18], R54 ;  /* 0x004e183601007387 */ /* 0x000fe80000100a00 */
[----:B------:R-:W-:Y:S04]  /*48c70*/  STL.64 [R1+0x4e10], R52 ;  /* 0x004e103401007387 */ /* 0x000fe80000100a00 */
[----:B0-----:R-:W2:Y:S04]  /*48c80*/  LDL.LU.64 R44, [R1+0x30] ;  /* 0x00003000012c7983 */ /* 0x001ea80000300a00 */
[----:B------:R-:W2:Y:S01]  /*48c90*/  LDL.LU.64 R46, [R1+0x38] ;  /* 0x00003800012e7983 */ /* 0x000ea20000300a00 */
[----:B----4-:R-:W-:-:S15]  /*48ca0*/  HMMA.16816.F32 R48, R28, R26, R48 ;  /* 0x0000001a1c30723c */ /* 0x010fde0000001830 */
[----:B------:R-:W-:-:S04]  /*48cb0*/  NOP ;  /* 0x0000000000007918 */ /* 0x000fc80000000000 */
[----:B------:R-:W-:Y:S04]  /*48cc0*/  STL [R1+0x4dcc], R48 ;  /* 0x004dcc3001007387 */ /* 0x000fe80000100800 */
[----:B------:R0:W-:Y:S04]  /*48cd0*/  STL [R1+0x4dc8], R49 ;  /* 0x004dc83101007387 */ /* 0x0001e80000100800 */
[----:B------:R-:W-:Y:S04]  /*48ce0*/  STL [R1+0x4dc4], R50 ;  /* 0x004dc43201007387 */ /* 0x000fe80000100800 */
[----:B------:R1:W-:Y:S04]  /*48cf0*/  STL [R1+0x4dc0], R51 ;  /* 0x004dc03301007387 */ /* 0x0003e80000100800 */
[----:B0-----:R-:W4:Y:S04]  /*48d00*/  LDL.LU.64 R48, [R1+0x50] ;  /* 0x0000500001307983 */ /* 0x001f280000300a00 */
[----:B-1----:R-:W4:Y:S04]  /*48d10*/  LDL.LU.64 R50, [R1+0x58] ;  /* 0x0000580001327983 */ /* 0x002f280000300a00 */
[----:B------:R-:W4:Y:S04]  /*48d20*/  LDL.LU.64 R40, [R1+0x70] ;  /* 0x0000700001287983 */ /* 0x000f280000300a00 */
[----:B------:R-:W4:Y:S01]  /*48d30*/  LDL.LU.64 R42, [R1+0x78] ;  /* 0x00007800012a7983 */ /* 0x000f220000300a00 */
[----:B------:R-:W-:-:S02]  /*48d40*/  F2FP.F16.E4M3.UNPACK_B R24, R24 ;  /* 0x00000018ff18723e */ /* 0x000fc400020006ff */
[----:B------:R-:W-:Y:S02]  /*48d50*/  F2FP.F16.E4M3.UNPACK_B R25, R25 ;  /* 0x00000019ff19723e */ /* 0x000fe400020006ff */
[----:B------:R-:W-:Y:S02]  /*48d60*/  F2FP.F16.E4M3.UNPACK_B R22, R22 ;  /* 0x00000016ff16723e */ /* 0x000fe400020006ff */
[----:B------:R-:W-:-:S03]  /*48d70*/  F2FP.F16.E4M3.UNPACK_B R23, R23 ;  /* 0x00000017ff17723e */ /* 0x000fc600020006ff */
[----:B---3--:R-:W-:Y:S01]  /*48d80*/  HMMA.16816.F32 R56, R28, R24, R56 ;  /* 0x000000181c38723c */ /* 0x008fe20000001838 */
[----:B------:R-:W-:Y:S02]  /*48d90*/  F2FP.F16.E4M3.UNPACK_B R20, R20 ;  /* 0x00000014ff14723e */ /* 0x000fe400020006ff */
[----:B------:R-:W-:-:S05]  /*48da0*/  F2FP.F16.E4M3.UNPACK_B R21, R21 ;  /* 0x00000015ff15723e */ /* 0x000fca00020006ff */
[----:B--2---:R-:W-:Y:S01]  /*48db0*/  HMMA.16816.F32 R44, R28, R22, R44 ;  /* 0x000000161c2c723c */ /* 0x004fe2000000182c */
[----:B------:R-:W-:Y:S02]  /*48dc0*/  F2FP.F16.E4M3.UNPACK_B R18, R18 ;  /* 0x00000012ff12723e */ /* 0x000fe400020006ff */
[----:B------:R-:W-:-:S08]  /*48dd0*/  F2FP.F16.E4M3.UNPACK_B R19, R19 ;  /* 0x00000013ff13723e */ /* 0x000fd000020006ff */
[----:B------:R-:W-:Y:S04]  /*48de0*/  STL [R1+0x4dd4], R56 ;  /* 0x004dd43801007387 */ /* 0x000fe80000100800 */
[----:B------:R-:W-:Y:S04]  /*48df0*/  STL [R1+0x4dd0], R57 ;  /* 0x004dd03901007387 */ /* 0x000fe80000100800 */
[----:B------:R0:W-:Y:S04]  /*48e00*/  STL [R1+0x4dbc], R58 ;  /* 0x004dbc3a01007387 */ /* 0x0001e80000100800 */
[----:B------:R1:W-:Y:S04]  /*48e10*/  STL [R1+0x4db8], R59 ;  /* 0x004db83b01007387 */ /* 0x0003e80000100800 */
[----:B------:R2:W-:Y:S01]  /*48e20*/  STL.64 [R1+0x8], R46 ;  /* 0x0000082e01007387 */ /* 0x0005e20000100a00 */
[----:B0-----:R-:W-:-:S02]  /*48e30*/  IMAD.MOV.U32 R58, RZ, RZ, R44 ;  /* 0x000000ffff3a7224 */ /* 0x001fc400078e002c */
[----:B-1----:R-:W-:Y:S02]  /*48e40*/  IMAD.MOV.U32 R59, RZ, RZ, R45 ;  /* 0x000000ffff3b7224 */ /* 0x002fe400078e002d */
[----:B------:R-:W3:Y:S04]  /*48e50*/  LDL.LU.64 R44, [R1+0x90] ;  /* 0x00009000012c7983 */ /* 0x000ee80000300a00 */
[----:B--2---:R-:W3:Y:S04]  /*48e60*/  LDL.LU.64 R46, [R1+0x98] ;  /* 0x00009800012e7983 */ /* 0x004ee80000300a00 */
[----:B------:R-:W-:Y:S04]  /*48e70*/  STL [R1+0x4ddc], R59 ;  /* 0x004ddc3b01007387 */ /* 0x000fe80000100800 */
[----:B------:R-:W-:Y:S04]  /*48e80*/  STL [R1+0x4dd8], R58 ;  /* 0x004dd83a01007387 */ /* 0x000fe80000100800 */
[----:B------:R-:W-:Y:S04]  /*48e90*/  STL.64 [R1+0x5208], R22 ;  /* 0x0052081601007387 */ /* 0x000fe80000100a00 */
[----:B------:R0:W-:Y:S01]  /*48ea0*/  STL.64 [R1+0x5200], R20 ;  /* 0x0052001401007387 */ /* 0x0001e20000100a00 */
[C---:B----4-:R-:W-:Y:S08]  /*48eb0*/  HMMA.16816.F32 R48, R28.reuse, R20, R48 ;  /* 0x000000141c30723c */ /* 0x050ff00000001830 */
[----:B0-----:R-:W-:Y:S11]  /*48ec0*/  HMMA.16816.F32 R20, R28, R18, R40 ;  /* 0x000000121c14723c */ /* 0x001ff60000001828 */
[----:B------:R-:W-:Y:S04]  /*48ed0*/  STL.64 [R1+0x10], R48 ;  /* 0x0000103001007387 */ /* 0x000fe80000100a00 */
[----:B------:R-:W-:Y:S04]  /*48ee0*/  STL.64 [R1+0x18], R50 ;  /* 0x0000183201007387 */ /* 0x000fe80000100a00 */
[----:B------:R-:W2:Y:S04]  /*48ef0*/  LDL.LU.64 R40, [R1+0xa0] ;  /* 0x0000a00001287983 */ /* 0x000ea80000300a00 */
[----:B------:R-:W2:Y:S04]  /*48f00*/  LDL.LU.64 R42, [R1+0xa8] ;  /* 0x0000a800012a7983 */ /* 0x000ea80000300a00 */
[----:B------:R0:W-:Y:S04]  /*48f10*/  STL.64 [R1+0x20], R20 ;  /* 0x0000201401007387 */ /* 0x0001e80000100a00 */
[----:B------:R1:W-:Y:S04]  /*48f20*/  STL.64 [R1+0x28], R22 ;  /* 0x0000281601007387 */ /* 0x0003e80000100a00 */
[----:B0-----:R-:W4:Y:S04]  /*48f30*/  LDL.LU.64 R20, [R1+0xc0] ;  /* 0x0000c00001147983 */ /* 0x001f280000300a00 */
[----:B-1----:R-:W4:Y:S01]  /*48f40*/  LDL.LU.64 R22, [R1+0xc8] ;  /* 0x0000c80001167983 */ /* 0x002f220000300a00 */
[----:B------:R-:W-:-:S02]  /*48f50*/  F2FP.F16.E4M3.UNPACK_B R16, R16 ;  /* 0x00000010ff10723e */ /* 0x000fc400020006ff */
[----:B------:R-:W-:Y:S02]  /*48f60*/  F2FP.F16.E4M3.UNPACK_B R17, R17 ;  /* 0x00000011ff11723e */ /* 0x000fe400020006ff */
[----:B------:R-:W-:Y:S02]  /*48f70*/  F2FP.F16.E4M3.UNPACK_B R14, R14 ;  /* 0x0000000eff0e723e */ /* 0x000fe400020006ff */
[----:B------:R-:W-:-:S03]  /*48f80*/  F2FP.F16.E4M3.UNPACK_B R15, R15 ;  /* 0x0000000fff0f723e */ /* 0x000fc600020006ff */
[----:B---3--:R-:W-:Y:S01]  /*48f90*/  HMMA.16816.F32 R44, R28, R16, R44 ;  /* 0x000000101c2c723c */ /* 0x008fe2000000182c */
[----:B------:R-:W-:Y:S04]  /*48fa0*/  STL.64 [R1+0x51e8], R18 ;  /* 0x0051e81201007387 */ /* 0x000fe80000100a00 */
[----:B------:R2:W-:Y:S01]  /*48fb0*/  STL.64 [R1+0x51e0], R16 ;  /* 0x0051e01001007387 */ /* 0x0005e20000100a00 */
[----:B------:R-:W-:Y:S02]  /*48fc0*/  F2FP.F16.E4M3.UNPACK_B R12, R12 ;  /* 0x0000000cff0c723e */ /* 0x000fe400020006ff */
[----:B------:R-:W-:-:S11]  /*48fd0*/  F2FP.F16.E4M3.UNPACK_B R13, R13 ;  /* 0x0000000dff0d723e */ /* 0x000fd600020006ff */
[----:B------:R-:W-:Y:S02]  /*48fe0*/  IMAD.MOV.U32 R57, RZ, RZ, R47 ;  /* 0x000000ffff397224 */ /* 0x000fe400078e002f */
[----:B------:R-:W-:Y:S02]  /*48ff0*/  IMAD.MOV.U32 R56, RZ, RZ, R46 ;  /* 0x000000ffff387224 */ /* 0x000fe400078e002e */
[----:B------:R-:W-:Y:S02]  /*49000*/  IMAD.MOV.U32 R58, RZ, RZ, R45 ;  /* 0x000000ffff3a7224 */ /* 0x000fe400078e002d */
[----:B------:R-:W-:Y:S01]  /*49010*/  IMAD.MOV.U32 R59, RZ, RZ, R44 ;  /* 0x000000ffff3b7224 */ /* 0x000fe200078e002c */
[----:B------:R0:W-:Y:S04]  /*49020*/  STL [R1+0x4dec], R57 ;  /* 0x004dec3901007387 */ /* 0x0001e80000100800 */
[----:B------:R1:W-:Y:S04]  /*49030*/  STL [R1+0x4de8], R56 ;  /* 0x004de83801007387 */ /* 0x0003e80000100800 */
[----:B------:R3:W-:Y:S04]  /*49040*/  STL [R1+0x4de4], R58 ;  /* 0x004de43a01007387 */ /* 0x0007e80000100800 */
[----:B------:R0:W-:Y:S01]  /*49050*/  STL [R1+0x4de0], R59 ;  /* 0x004de03b01007387 */ /* 0x0001e20000100800 */
[----:B--2---:R-:W-:-:S15]  /*49060*/  HMMA.16816.F32 R16, R28, R14, R40 ;  /* 0x0000000e1c10723c */ /* 0x004fde0000001828 */
[----:B------:R-:W-:-:S04]  /*49070*/  NOP ;  /* 0x0000000000007918 */ /* 0x000fc80000000000 */
[----:B0-----:R-:W-:Y:S02]  /*49080*/  IMAD.MOV.U32 R57, RZ, RZ, R16 ;  /* 0x000000ffff397224 */ /* 0x001fe400078e0010 */
[----:B-1----:R-:W-:Y:S02]  /*49090*/  IMAD.MOV.U32 R56, RZ, RZ, R17 ;  /* 0x000000ffff387224 */ /* 0x002fe400078e0011 */
[----:B---3--:R-:W-:Y:S02]  /*490a0*/  IMAD.MOV.U32 R58, RZ, RZ, R18 ;  /* 0x000000ffff3a7224 */ /* 0x008fe400078e0012 */
[----:B------:R-:W-:Y:S02]  /*490b0*/  IMAD.MOV.U32 R59, RZ, RZ, R19 ;  /* 0x000000ffff3b7224 */ /* 0x000fe400078e0013 */
[----:B----4-:R-:W-:Y:S03]  /*490c0*/  HMMA.16816.F32 R16, R28, R12, R20 ;  /* 0x0000000c1c10723c */ /* 0x010fe60000001814 */
[----:B------:R-:W-:Y:S04]  /*490d0*/  STL.64 [R1+0x4e28], R58 ;  /* 0x004e283a01007387 */ /* 0x000fe80000100a00 */
[----:B------:R-:W-:-:S12]  /*490e0*/  STL.64 [R1+0x4e20], R56 ;  /* 0x004e203801007387 */ /* 0x000fd80000100a00 */
[----:B------:R-:W-:Y:S02]  /*490f0*/  IMAD.MOV.U32 R48, RZ, RZ, R16 ;  /* 0x000000ffff307224 */ /* 0x000fe400078e0010 */
[----:B------:R-:W-:Y:S02]  /*49100*/  IMAD.MOV.U32 R49, RZ, RZ, R17 ;  /* 0x000000ffff317224 */ /* 0x000fe400078e0011 */
[----:B------:R-:W-:Y:S01]  /*49110*/  IMAD.MOV.U32 R50, RZ, RZ, R18 ;  /* 0x000000ffff327224 */ /* 0x000fe200078e0012 */
[----:B------:R-:W2:Y:S01]  /*49120*/  LDL.LU.64 R16, [R1+0x130] ;  /* 0x0001300001107983 */ /* 0x000ea20000300a00 */
[----:B------:R-:W-:-:S03]  /*49130*/  IMAD.MOV.U32 R51, RZ, RZ, R19 ;  /* 0x000000ffff337224 */ /* 0x000fc600078e0013 */
[----:B------:R-:W2:Y:S04]  /*49140*/  LDL.LU.64 R18, [R1+0x138] ;  /* 0x0001380001127983 */ /* 0x000ea80000300a00 */
[----:B------:R-:W3:Y:S04]  /*49150*/  LDL.LU.64 R52, [R1+0x1a0] ;  /* 0x0001a00001347983 */ /* 0x000ee80000300a00 */
[----:B------:R-:W3:Y:S04]  /*49160*/  LDL.LU.64 R54, [R1+0x1a8] ;  /* 0x0001a80001367983 */ /* 0x000ee80000300a00 */
[----:B------:R-:W4:Y:S04]  /*49170*/  LDL.LU.64 R44, [R1+0x1b0] ;  /* 0x0001b000012c7983 */ /* 0x000f280000300a00 */
[----:B------:R-:W4:Y:S04]  /*49180*/  LDL.LU.64 R46, [R1+0x1b8] ;  /* 0x0001b800012e7983 */ /* 0x000f280000300a00 */
[----:B------:R-:W3:Y:S04]  /*49190*/  LDL.LU.64 R20, [R1+0x1d0] ;  /* 0x0001d00001147983 */ /* 0x000ee80000300a00 */
[----:B------:R-:W3:Y:S04]  /*491a0*/  LDL.LU.64 R22, [R1+0x1d8] ;  /* 0x0001d80001167983 */ /* 0x000ee80000300a00 */
[----:B------:R-:W3:Y:S01]  /*491b0*/  LDL.LU R41, [R1+0x460] ;  /* 0x0004600001297983 */ /* 0x000ee20000300800 */
[----:B------:R-:W-:-:S03]  /*491c0*/  F2FP.F16.E4M3.UNPACK_B R10, R10 ;  /* 0x0000000aff0a723e */ /* 0x000fc600020006ff */
[----:B------:R-:W3:Y:S01]  /*491d0*/  LDL.LU R42, [R1+0x45c] ;  /* 0x00045c00012a7983 */ /* 0x000ee20000300800 */
[----:B------:R-:W-:-:S03]  /*491e0*/  F2FP.F16.E4M3.UNPACK_B R11, R11 ;  /* 0x0000000bff0b723e */ /* 0x000fc600020006ff */
[----:B------:R-:W4:Y:S04]  /*491f0*/  LDL.LU R43, [R1+0x468] ;  /* 0x00046800012b7983 */ /* 0x000f280000300800 */
[----:B------:R-:W4:Y:S04]  /*49200*/  LDL.LU R0, [R1+0x464] ;  /* 0x0004640001007983 */ /* 0x000f280000300800 */
[----:B------:R-:W4:Y:S04]  /*49210*/  LDL.LU R39, [R1+0x470] ;  /* 0x0004700001277983 */ /* 0x000f280000300800 */
[----:B------:R-:W4:Y:S04]  /*49220*/  LDL.LU R60, [R1+0x46c] ;  /* 0x00046c00013c7983 */ /* 0x000f280000300800 */
[----:B------:R-:W4:Y:S04]  /*49230*/  LDL.LU R38, [R1+0x478] ;  /* 0x0004780001267983 */ /* 0x000f280000300800 */
[----:B------:R-:W4:Y:S04]  /*49240*/  LDL.LU R61, [R1+0x474] ;  /* 0x00047400013d7983 */ /* 0x000f280000300800 */
[----:B------:R-:W-:Y:S04]  /*49250*/  STL.64 [R1+0x51d0], R14 ;  /* 0x0051d00e01007387 */ /* 0x000fe80000100a00 */
[----:B------:R2:W-:Y:S04]  /*49260*/  STL.64 [R1+0x51c8], R12 ;  /* 0x0051c80c01007387 */ /* 0x0005e80000100a00 */
[----:B------:R-:W-:Y:S04]  /*49270*/  STL.64 [R1+0x4e38], R50 ;  /* 0x004e383201007387 */ /* 0x000fe80000100a00 */
[----:B------:R-:W-:Y:S01]  /*49280*/  STL.64 [R1+0x4e30], R48 ;  /* 0x004e303001007387 */ /* 0x000fe20000100a00 */
[----:B--2---:R-:W-:Y:S03]  /*49290*/  HMMA.16816.F32 R12, R28, R10, R16 ;  /* 0x0000000a1c0c723c */ /* 0x004fe60000001810 */
[----:B------:R-:W2:Y:S04]  /*492a0*/  LDL.LU.64 R16, [R1+0x1c0] ;  /* 0x0001c00001107983 */ /* 0x000ea80000300a00 */
[----:B------:R-:W2:Y:S01]  /*492b0*/  LDL.LU.64 R18, [R1+0x1c8] ;  /* 0x0001c80001127983 */ /* 0x000ea20000300a00 */
[----:B------:R-:W-:-:S02]  /*492c0*/  F2FP.F16.E4M3.UNPACK_B R8, R8 ;  /* 0x00000008ff08723e */ /* 0x000fc400020006ff */
[----:B------:R-:W-:Y:S02]  /*492d0*/  F2FP.F16.E4M3.UNPACK_B R9, R9 ;  /* 0x00000009ff09723e */ /* 0x000fe400020006ff */
[----:B------:R-:W-:Y:S02]  /*492e0*/  F2FP.F16.E4M3.UNPACK_B R6, R6 ;  /* 0x00000006ff06723e */ /* 0x000fe400020006ff */
[----:B------:R-:W-:-:S05]  /*492f0*/  F2FP.F16.E4M3.UNPACK_B R7, R7 ;  /* 0x00000007ff07723e */ /* 0x000fca00020006ff */
[----:B------:R-:W-:Y:S04]  /*49300*/  STL.64 [R1+0x60], R12 ;  /* 0x0000600c01007387 */ /* 0x000fe80000100a00 */
[----:B------:R3:W-:Y:S04]  /*49310*/  STL.64 [R1+0x68], R14 ;  /* 0x0000680e01007387 */ /* 0x0007e80000100a00 */
[----:B------:R-:W-:Y:S04]  /*49320*/  STL.64 [R1+0x51b8], R10 ;  /* 0x0051b80a01007387 */ /* 0x000fe80000100a00 */
[----:B------:R4:W-:Y:S01]  /*49330*/  STL.64 [R1+0x51b0], R8 ;  /* 0x0051b00801007387 */ /* 0x0009e20000100a00 */
[C---:B---3--:R-:W-:Y:S08]  /*49340*/  HMMA.16816.F32 R12, R28.reuse, R8, R52 ;  /* 0x000000081c0c723c */ /* 0x048ff00000001834 */
[----:B----4-:R-:W-:Y:S01]  /*49350*/  HMMA.16816.F32 R8, R28, R6, R44 ;  /* 0x000000061c08723c */ /* 0x010fe2000000182c */
[----:B------:R-:W-:-:S02]  /*49360*/  F2FP.F16.E4M3.UNPACK_B R4, R4 ;  /* 0x00000004ff04723e */ /* 0x000fc400020006ff */
[----:B------:R-:W-:-:S08]  /*49370*/  F2FP.F16.E4M3.UNPACK_B R5, R5 ;  /* 0x00000005ff05723e */ /* 0x000fd000020006ff */
[----:B------:R0:W-:Y:S04]  /*49380*/  STL.64 [R1+0x70], R12 ;  /* 0x0000700c01007387 */ /* 0x0001e80000100a00 */
[----:B------:R1:W-:Y:S04]  /*49390*/  STL.64 [R1+0x78], R14 ;  /* 0x0000780e01007387 */ /* 0x0003e80000100a00 */
[----:B------:R-:W-:Y:S04]  /*493a0*/  STL.64 [R1+0xc0], R8 ;  /* 0x0000c00801007387 */ /* 0x000fe80000100a00 */
[----:B------:R3:W-:Y:S01]  /*493b0*/  STL.64 [R1+0xc8], R10 ;  /* 0x0000c80a01007387 */ /* 0x0007e20000100a00 */
[----:B------:R-:W-:-:S02]  /*493c0*/  F2FP.F16.E4M3.UNPACK_B R2, R2 ;  /* 0x00000002ff02723e */ /* 0x000fc400020006ff */
[----:B------:R-:W-:Y:S01]  /*493d0*/  F2FP.F16.E4M3.UNPACK_B R3, R3 ;  /* 0x00000003ff03723e */ /* 0x000fe200020006ff */
[----:B0-----:R-:W4:Y:S04]  /*493e0*/  LDL.LU.64 R12, [R1+0x2e0] ;  /* 0x0002e000010c7983 */ /* 0x001f280000300a00 */
[----:B-1----:R-:W4:Y:S01]  /*493f0*/  LDL.LU.64 R14, [R1+0x2e8] ;  /* 0x0002e800010e7983 */ /* 0x002f220000300a00 */
[----:B---3--:R-:W-:-:S15]  /*49400*/  HMMA.16816.F32 R8, R28, R4, R20 ;  /* 0x000000041c08723c */ /* 0x008fde0000001814 */
[----:B------:R-:W-:-:S04]  /*49410*/  NOP ;  /* 0x0000000000007918 */ /* 0x000fc80000000000 */
[----:B------:R0:W-:Y:S04]  /*49420*/  STL.64 [R1+0x2b0], R8 ;  /* 0x0002b00801007387 */ /* 0x0001e80000100a00 */
[----:B------:R1:W-:Y:S04]  /*49430*/  STL.64 [R1+0x2b8], R10 ;  /* 0x0002b80a01007387 */ /* 0x0003e80000100a00 */
[----:B------:R-:W-:Y:S04]  /*49440*/  STL.64 [R1+0x51a8], R6 ;  /* 0x0051a80601007387 */ /* 0x000fe80000100a00 */
[----:B------:R2:W-:Y:S04]  /*49450*/  STL.64 [R1+0x51a0], R4 ;  /* 0x0051a00401007387 */ /* 0x0005e80000100a00 */
[----:B0-----:R-:W3:Y:S04]  /*49460*/  LDL.LU.64 R8, [R1+0x1e0] ;  /* 0x0001e00001087983 */ /* 0x001ee80000300a00 */
[----:B-1----:R-:W3:Y:S01]  /*49470*/  LDL.LU.64 R10, [R1+0x1e8] ;  /* 0x0001e800010a7983 */ /* 0x002ee20000300a00 */
[----:B--2---:R-:W-:Y:S01]  /*49480*/  HMMA.16816.F32 R4, R28, R2, R16 ;  /* 0x000000021c04723c */ /* 0x004fe20000001810 */
[----:B------:R-:W-:-:S02]  /*49490*/  IMAD R28, R42, 0x100, R41 ;  /* 0x000001002a1c7824 */ /* 0x000fc400078e0229 */
[----:B------:R-:W-:-:S15]  /*494a0*/  IMAD R29, R0, 0x100, R43 ;  /* 0x00000100001d7824 */ /* 0x000fde00078e022b */
[----:B------:R-:W-:Y:S01]  /*494b0*/  NOP ;  /* 0x0000000000007918 */ /* 0x000fe20000000000 */
[----:B------:R0:W-:Y:S04]  /*494c0*/  STL.64 [R1+0xb0], R4 ;  /* 0x0000b00401007387 */ /* 0x0001e80000100a00 */
[----:B------:R1:W-:Y:S04]  /*494d0*/  STL.64 [R1+0xb8], R6 ;  /* 0x0000b80601007387 */ /* 0x0003e80000100a00 */
[----:B0-----:R-:W2:Y:S04]  /*494e0*/  LDL.LU.64 R4, [R1+0x5f0] ;  /* 0x0005f00001047983 */ /* 0x001ea80000300a00 */
[----:B-1----:R-:W2:Y:S04]  /*494f0*/  LDL.LU.64 R6, [R1+0x5f8] ;  /* 0x0005f80001067983 */ /* 0x002ea80000300a00 */
[----:B------:R-:W2:Y:S04]  /*49500*/  LDL.LU R42, [R1+0x480] ;  /* 0x00048000012a7983 */ /* 0x000ea80000300800 */
[----:B------:R-:W2:Y:S01]  /*49510*/  LDL.LU R43, [R1+0x47c] ;  /* 0x00047c00012b7983 */ /* 0x000ea20000300800 */
[----:B------:R-:W-:-:S02]  /*49520*/  IMAD R30, R60, 0x100, R39 ;  /* 0x000001003c1e7824 */ /* 0x000fc400078e0227 */
[----:B------:R-:W-:Y:S01]  /*49530*/  IMAD R31, R61, 0x100, R38 ;  /* 0x000001003d1f7824 */ /* 0x000fe200078e0226 */
[----:B------:R-:W-:Y:S02]  /*49540*/  F2FP.F16.E4M3.UNPACK_B R28, R28 ;  /* 0x0000001cff1c723e */ /* 0x000fe400020006ff */
[----:B------:R-:W-:Y:S02]  /*49550*/  F2FP.F16.E4M3.UNPACK_B R29, R29 ;  /* 0x0000001dff1d723e */ /* 0x000fe400020006ff */
[----:B------:R-:W-:Y:S02]  /*49560*/  F2FP.F16.E4M3.UNPACK_B R30, R30 ;  /* 0x0000001eff1e723e */ /* 0x000fe400020006ff */
[----:B------:R-:W-:Y:S01]  /*49570*/  F2FP.F16.E4M3.UNPACK_B R31, R31 ;  /* 0x0000001fff1f723e */ /* 0x000fe200020006ff */
[----:B--2---:R-:W-:Y:S04]  /*49580*/  STL.64 [R1+0x51c0], R42 ;  /* 0x0051c02a01007387 */ /* 0x004fe80000100a00 */
[----:B------:R-:W2:Y:S02]  /*49590*/  LDL.LU R47, [R1+0x488] ;  /* 0x00048800012f7983 */ /* 0x000ea40000300800 */
[C---:B----4-:R-:W-:Y:S08]  /*495a0*/  HMMA.16816.F32 R12, R28.reuse, R36, R12 ;  /* 0x000000241c0c723c */ /* 0x050ff0000000180c */
[C---:B---3--:R-:W-:Y:S01]  /*495b0*/  HMMA.16816.F32 R8, R28.reuse, R34, R8 ;  /* 0x000000221c08723c */ /* 0x048fe20000001808 */
[----:B--2---:R-:W-:Y:S10]  /*495c0*/  STL [R1+0x51d8], R47 ;  /* 0x0051d82f01007387 */ /* 0x004ff40000100800 */
[----:B------:R-:W-:Y:S04]  /*495d0*/  STL.64 [R1+0x2a0], R12 ;  /* 0x0002a00c01007387 */ /* 0x000fe80000100a00 */
[----:B------:R-:W-:Y:S04]  /*495e0*/  STL.64 [R1+0x2a8], R14 ;  /* 0x0002a80e01007387 */ /* 0x000fe80000100a00 */
[----:B------:R-:W2:Y:S04]  /*495f0*/  LDL.LU R0, [R1+0x484] ;  /* 0x0004840001007983 */ /* 0x000ea80000300800 */
[----:B------:R-:W3:Y:S04]  /*49600*/  LDL.LU R39, [R1+0x490] ;  /* 0x0004900001277983 */ /* 0x000ee80000300800 */
[----:B------:R-:W4:Y:S04]  /*49610*/  LDL.LU R60, [R1+0x48c] ;  /* 0x00048c00013c7983 */ /* 0x000f280000300800 */
[----:B------:R-:W3:Y:S01]  /*49620*/  LDL.LU R38, [R1+0x498] ;  /* 0x0004980001267983 */ /* 0x000ee20000300800 */
[C---:B------:R-:W-:Y:S03]  /*49630*/  HMMA.16816.F32 R4, R28.reuse, R32, R4 ;  /* 0x000000201c04723c */ /* 0x040fe60000001804 */
[----:B---3--:R-:W-:Y:S04]  /*49640*/  STL.64 [R1+0x51f8], R38 ;  /* 0x0051f82601007387 */ /* 0x008fe80000100a00 */
[----:B------:R-:W-:Y:S04]  /*49650*/  STL.64 [R1+0x51f0], R36 ;  /* 0x0051f02401007387 */ /* 0x000fe80000100a00 */
[----:B------:R-:W3:Y:S04]  /*49660*/  LDL.LU R61, [R1+0x494] ;  /* 0x00049400013d7983 */ /* 0x000ee80000300800 */
[----:B------:R-:W2:Y:S04]  /*49670*/  LDL.LU.64 R20, [R1+0xe30] ;  /* 0x000e300001147983 */ /* 0x000ea80000300a00 */
[----:B------:R-:W-:Y:S04]  /*49680*/  STL.64 [R1+0x290], R8 ;  /* 0x0002900801007387 */ /* 0x000fe80000100a00 */
[----:B------:R-:W-:Y:S04]  /*49690*/  STL.64 [R1+0x298], R10 ;  /* 0x0002980a01007387 */ /* 0x000fe80000100a00 */
[----:B------:R-:W2:Y:S04]  /*496a0*/  LDL.LU.64 R22, [R1+0xe38] ;  /* 0x000e380001167983 */ /* 0x000ea80000300a00 */
[----:B------:R-:W-:Y:S04]  /*496b0*/  STL.64 [R1+0x280], R4 ;  /* 0x0002800401007387 */ /* 0x000fe80000100a00 */
[----:B------:R-:W-:Y:S04]  /*496c0*/  STL.64 [R1+0x288], R6 ;  /* 0x0002880601007387 */ /* 0x000fe80000100a00 */
[----:B--2---:R-:W-:Y:S04]  /*496d0*/  STL.64 [R1+0x5218], R22 ;  /* 0x0052181601007387 */ /* 0x004fe80000100a00 */
[----:B------:R0:W-:Y:S04]  /*496e0*/  STL.64 [R1+0x5210], R20 ;  /* 0x0052101401007387 */ /* 0x0001e80000100a00 */
[----:B0-----:R-:W2:Y:S04]  /*496f0*/  LDL.LU.64 R20, [R1+0xf30] ;  /* 0x000f300001147983 */ /* 0x001ea80000300a00 */
[----:B------:R-:W2:Y:S04]  /*49700*/  LDL.LU.64 R22, [R1+0xf38] ;  /* 0x000f380001167983 */ /* 0x000ea80000300a00 */
[----:B------:R-:W3:Y:S04]  /*49710*/  LDL.LU.64 R36, [R1+0x15f0] ;  /* 0x0015f00001247983 */ /* 0x000ee80000300a00 */
        /* <DEDUP_REMOVED lines=19> */
[----:B------:R-:W-:Y:S04]  /*49850*/  STL.64 [R1+0x5198], R34 ;  /* 0x0051982201007387 */ /* 0x000fe80000100a00 */
[----:B------:R0:W-:Y:S04]  /*49860*/  STL.64 [R1+0x5190], R32 ;  /* 0x0051902001007387 */ /* 0x0001e80000100a00 */
[----:B0-----:R-:W3:Y:S04]  /*49870*/  LDL.LU.64 R32, [R1+0x1580] ;  /* 0x0015800001207983 */ /* 0x001ee80000300a00 */
[----:B------:R-:W3:Y:S01]  /*49880*/  LDL.LU.64 R34, [R1+0x1588] ;  /* 0x0015880001227983 */ /* 0x000ee20000300a00 */
[----:B--2---:R-:W-:-:S15]  /*49890*/  HMMA.16816.F32 R20, R28, R26, R20 ;  /* 0x0000001a1c14723c */ /* 0x004fde0000001814 */
[----:B------:R-:W-:-:S04]  /*498a0*/  NOP ;  /* 0x0000000000007918 */ /* 0x000fc80000000000 */
[----:B------:R-:W-:Y:S04]  /*498b0*/  STL.64 [R1+0x270], R20 ;  /* 0x0002701401007387 */ /* 0x000fe80000100a00 */
[----:B------:R0:W-:Y:S04]  /*498c0*/  STL.64 [R1+0x278], R22 ;  /* 0x0002781601007387 */ /* 0x0001e80000100a00 */
[----:B0-----:R-:W2:Y:S04]  /*498d0*/  LDL.LU.64 R22, [R1+0x5218] ;  /* 0x0052180001167983 */ /* 0x001ea80000300a00 */
[----:B------:R-:W2:Y:S02]  /*498e0*/  LDL.LU.64 R20, [R1+0x5210] ;  /* 0x0052100001147983 */ /* 0x000ea40000300a00 */
[----:B--2---:R-:W-:-:S15]  /*498f0*/  HMMA.16816.F32 R20, R28, R24, R20 ;  /* 0x000000181c14723c */ /* 0x004fde0000001814 */
[----:B------:R-:W-:-:S04]  /*49900*/  NOP ;  /* 0x0000000000007918 */ /* 0x000fc80000000000 */
[----:B------:R-:W-:Y:S04]  /*49910*/  STL.64 [R1+0x260], R20 ;  /* 0x0002601401007387 */ /* 0x000fe80000100a00 */
[----:B------:R0:W-:Y:S04]  /*49920*/  STL.64 [R1+0x268], R22 ;  /* 0x0002681601007387 */ /* 0x0001e80000100a00 */
[----:B0-----:R-:W3:Y:S04]  /*49930*/  LDL.LU.64 R22, [R1+0x5208] ;  /* 0x0052080001167983 */ /* 0x001ee80000300a00 */
[----:B------:R-:W2:Y:S01]  /*49940*/  LDL.LU.64 R20, [R1+0x5200] ;  /* 0x0052000001147983 */ /* 0x000ea20000300a00 */
[C---:B---3--:R-:W-:Y:S08]  /*49950*/  HMMA.16816.F32 R36, R28.reuse, R22, R36 ;  /* 0x000000161c24723c */ /* 0x048ff00000001824 */
[C---:B--2---:R-:W-:Y:S11]  /*49960*/  HMMA.16816.F32 R16, R28.reuse, R20, R16 ;  /* 0x000000141c10723c */ /* 0x044ff60000001810 */
[----:B------:R-:W-:Y:S04]  /*49970*/  STL.64 [R1+0x250], R36 ;  /* 0x0002502401007387 */ /* 0x000fe80000100a00 */
[----:B------:R0:W-:Y:S04]  /*49980*/  STL.64 [R1+0x258], R38 ;  /* 0x0002582601007387 */ /* 0x0001e80000100a00 */
[----:B0-----:R-:W4:Y:S04]  /*49990*/  LDL.LU.64 R38, [R1+0x51f8] ;  /* 0x0051f80001267983 */ /* 0x001f280000300a00 */
[----:B------:R-:W2:Y:S04]  /*499a0*/  LDL.LU.64 R36, [R1+0x51f0] ;  /* 0x0051f00001247983 */ /* 0x000ea80000300a00 */
        /* <DEDUP_REMOVED lines=8> */
[----:B0-----:R-:W2:Y:S04]  /*49a30*/  LDL.LU R47, [R1+0x51d8] ;  /* 0x0051d800012f7983 */ /* 0x001ea80000300800 */
        /* <DEDUP_REMOVED lines=8> */
[----:B0-----:R-:W2:Y:S04]  /*49ac0*/  LDL.LU.64 R42, [R1+0x51c0] ;  /* 0x0051c000012a7983 */ /* 0x001ea80000300a00 */
[----:B------:R-:W-:Y:S04]  /*49ad0*/  STL.64 [R1+0x200], R8 ;  /* 0x0002000801007387 */ /* 0x000fe80000100a00 */
[----:B------:R0:W-:Y:S04]  /*49ae0*/  STL.64 [R1+0x208], R10 ;  /* 0x0002080a01007387 */ /* 0x0001e80000100a00 */
[----:B0-----:R-:W3:Y:S04]  /*49af0*/  LDL.LU.64 R10, [R1+0x51b8] ;  /* 0x0051b800010a7983 */ /* 0x001ee80000300a00 */
[----:B------:R-:W2:Y:S01]  /*49b00*/  LDL.LU.64 R8, [R1+0x51b0] ;  /* 0x0051b00001087983 */ /* 0x000ea20000300a00 */
[----:B---3--:R-:W-:-:S15]  /*49b10*/  HMMA.16816.F32 R4, R28, R10, R4 ;  /* 0x0000000a1c04723c */ /* 0x008fde0000001804 */
[----:B------:R-:W-:-:S04]  /*49b20*/  NOP ;  /* 0x0000000000007918 */ /* 0x000fc80000000000 */
[----:B------:R-:W-:Y:S04]  /*49b30*/  STL.64 [R1+0x1f0], R4 ;  /* 0x0001f00401007387 */ /* 0x000fe80000100a00 */
[----:B------:R0:W-:Y:S04]  /*49b40*/  STL.64 [R1+0x1f8], R6 ;  /* 0x0001f80601007387 */ /* 0x0001e80000100a00 */
[----:B0-----:R-:W3:Y:S04]  /*49b50*/  LDL.LU.64 R6, [R1+0x51a8] ;  /* 0x0051a80001067983 */ /* 0x001ee80000300a00 */
[----:B------:R-:W4:Y:S01]  /*49b60*/  LDL.LU.64 R4, [R1+0x51a0] ;  /* 0x0051a00001047983 */ /* 0x000f220000300a00 */
[----:B--2---:R-:W-:Y:S03]  /*49b70*/  HMMA.16816.F32 R32, R28, R8, R32 ;  /* 0x000000081c20723c */ /* 0x004fe60000001820 */
[----:B------:R-:W-:Y:S04]  /*49b80*/  STL.64 [R1+0x5188], R10 ;  /* 0x0051880a01007387 */ /* 0x000fe80000100a00 */
[----:B------:R0:W-:-:S12]  /*49b90*/  STL.64 [R1+0x5180], R8 ;  /* 0x0051800801007387 */ /* 0x0001d80000100a00 */
[----:B------:R-:W-:Y:S04]  /*49ba0*/  STL.64 [R1+0x1e0], R32 ;  /* 0x0001e02001007387 */ /* 0x000fe80000100a00 */
[----:B------:R4:W-:Y:S01]  /*49bb0*/  STL.64 [R1+0x1e8], R34 ;  /* 0x0001e82201007387 */ /* 0x0009e20000100a00 */
[C---:B0-----:R-:W-:Y:S08]  /*49bc0*/  HMMA.16816.F32 R8, R28.reuse, R2, R48 ;  /* 0x000000021c08723c */ /* 0x041ff00000001830 */
[C---:B---3--:R-:W-:Y:S08]  /*49bd0*/  HMMA.16816.F32 R56, R28.reuse, R6, R56 ;  /* 0x000000061c38723c */ /* 0x048ff00000001838 */
[----:B----4-:R-:W-:Y:S11]  /*49be0*/  HMMA.16816.F32 R32, R28, R4, R52 ;  /* 0x000000041c20723c */ /* 0x010ff60000001834 */
[----:B------:R-:W-:Y:S04]  /*49bf0*/  STL.64 [R1+0x1d0], R56 ;  /* 0x0001d03801007387 */ /* 0x000fe80000100a00 */
[----:B------:R-:W-:Y:S04]  /*49c00*/  STL.64 [R1+0x1d8], R58 ;  /* 0x0001d83a01007387 */ /* 0x000fe80000100a00 */
[----:B------:R0:W-:Y:S04]  /*49c10*/  STL.64 [R1+0x1c0], R32 ;  /* 0x0001c02001007387 */ /* 0x0001e80000100a00 */
[----:B------:R1:W-:Y:S04]  /*49c20*/  STL.64 [R1+0x1c8], R34 ;  /* 0x0001c82201007387 */ /* 0x0003e80000100a00 */
[----:B0-----:R-:W2:Y:S04]  /*49c30*/  LDL.LU.64 R32, [R1+0xe20] ;  /* 0x000e200001207983 */ /* 0x001ea80000300a00 */
[----:B------:R0:W-:Y:S04]  /*49c40*/  STL.64 [R1+0xa0], R8 ;  /* 0x0000a00801007387 */ /* 0x0001e80000100a00 */
[----:B------:R3:W-:Y:S04]  /*49c50*/  STL.64 [R1+0xa8], R10 ;  /* 0x0000a80a01007387 */ /* 0x0007e80000100a00 */
[----:B-1----:R-:W2:Y:S01]  /*49c60*/  LDL.LU.64 R34, [R1+0xe28] ;  /* 0x000e280001227983 */ /* 0x002ea20000300a00 */
[----:B------:R-:W-:-:S02]  /*49c70*/  IMAD R28, R43, 0x100, R42 ;  /* 0x000001002b1c7824 */ /* 0x000fc400078e022a */
[----:B------:R-:W-:Y:S01]  /*49c80*/  IMAD R29, R0, 0x100, R47 ;  /* 0x00000100001d7824 */ /* 0x000fe200078e022f */
[----:B------:R-:W4:Y:S01]  /*49c90*/  LDL.LU.64 R56, [R1+0x1550] ;  /* 0x0015500001387983 */ /* 0x000f220000300a00 */
[----:B------:R-:W-:Y:S02]  /*49ca0*/  IMAD R30, R60, 0x100, R39 ;  /* 0x000001003c1e7824 */ /* 0x000fe400078e0227 */
[----:B------:R-:W-:Y:S01]  /*49cb0*/  IMAD R31, R61, 0x100, R38 ;  /* 0x000001003d1f7824 */ /* 0x000fe200078e0226 */
[----:B------:R-:W-:Y:S01]  /*49cc0*/  F2FP.F16.E4M3.UNPACK_B R28, R28 ;  /* 0x0000001cff1c723e */ /* 0x000fe200020006ff */
[----:B------:R-:W4:Y:S01]  /*49cd0*/  LDL.LU.64 R58, [R1+0x1558] ;  /* 0x00155800013a7983 */ /* 0x000f220000300a00 */
[----:B------:R-:W-:Y:S02]  /*49ce0*/  F2FP.F16.E4M3.UNPACK_B R29, R29 ;  /* 0x0000001dff1d723e */ /* 0x000fe400020006ff */
[----:B------:R-:W-:Y:S01]  /*49cf0*/  F2FP.F16.E4M3.UNPACK_B R30, R30 ;  /* 0x0000001eff1e723e */ /* 0x000fe200020006ff */
[----:B------:R-:W4:Y:S01]  /*49d00*/  LDL.LU.64 R48, [R1+0x1540] ;  /* 0x0015400001307983 */ /* 0x000f220000300a00 */
[----:B------:R-:W-:-:S03]  /*49d10*/  F2FP.F16.E4M3.UNPACK_B R31, R31 ;  /* 0x0000001fff1f723e */ /* 0x000fc600020006ff */
[----:B------:R-:W4:Y:S04]  /*49d20*/  LDL.LU.64 R50, [R1+0x1548] ;  /* 0x0015480001327983 */ /* 0x000f280000300a00 */
[----:B------:R-:W4:Y:S04]  /*49d30*/  LDL.LU.64 R40, [R1+0x1530] ;  /* 0x0015300001287983 */ /* 0x000f280000300a00 */
[----:B------:R-:W4:Y:S04]  /*49d40*/  LDL.LU.64 R42, [R1+0x1538] ;  /* 0x00153800012a7983 */ /* 0x000f280000300a00 */
[----:B------:R-:W4:Y:S04]  /*49d50*/  LDL.LU.64 R52, [R1+0x1520] ;  /* 0x0015200001347983 */ /* 0x000f280000300a00 */
[----:B------:R-:W4:Y:S04]  /*49d60*/  LDL.LU.64 R54, [R1+0x1528] ;  /* 0x0015280001367983 */ /* 0x000f280000300a00 */
[----:B------:R-:W4:Y:S04]  /*49d70*/  LDL.LU.64 R44, [R1+0x1510] ;  /* 0x00151000012c7983 */ /* 0x000f280000300a00 */
[----:B------:R-:W4:Y:S04]  /*49d80*/  LDL.LU.64 R46, [R1+0x1518] ;  /* 0x00151800012e7983 */ /* 0x000f280000300a00 */
[----:B0-----:R-:W4:Y:S04]  /*49d90*/  LDL.LU.64 R8, [R1+0x1500] ;  /* 0x0015000001087983 */ /* 0x001f280000300a00 */
[----:B---3--:R-:W3:Y:S01]  /*49da0*/  LDL.LU.64 R10, [R1+0x1508] ;  /* 0x00150800010a7983 */ /* 0x008ee20000300a00 */
[----:B--2---:R-:W-:-:S15]  /*49db0*/  HMMA.16816.F32 R32, R28, R36, R32 ;  /* 0x000000241c20723c */ /* 0x004fde0000001820 */
[----:B------:R-:W-:-:S04]  /*49dc0*/  NOP ;  /* 0x0000000000007918 */ /* 0x000fc80000000000 */
[----:B------:R-:W-:Y:S04]  /*49dd0*/  STL.64 [R1+0x1b0], R32 ;  /* 0x0001b02001007387 */ /* 0x000fe80000100a00 */
[----:B------:R0:W-:Y:S04]  /*49de0*/  STL.64 [R1+0x1b8], R34 ;  /* 0x0001b82201007387 */ /* 0x0001e80000100a00 */
[----:B0-----:R-:W2:Y:S04]  /*49df0*/  LDL.LU.64 R34, [R1+0x5198] ;  /* 0x0051980001227983 */ /* 0x001ea80000300a00 */
[----:B------:R-:W3:Y:S01]  /*49e00*/  LDL.LU.64 R32, [R1+0x5190] ;  /* 0x0051900001207983 */ /* 0x000ee20000300a00 */
[C---:B----4-:R-:W-:Y:S08]  /*49e10*/  HMMA.16816.F32 R40, R28.reuse, R26, R40 ;  /* 0x0000001a1c28723c */ /* 0x050ff00000001828 */
[----:B--2---:R-:W-:-:S15]  /*49e20*/  HMMA.16816.F32 R56, R28, R34, R56 ;  /* 0x000000221c38723c */ /* 0x004fde0000001838 */
[----:B------:R-:W-:-:S04]  /*49e30*/  NOP ;  /* 0x0000000000007918 */ /* 0x000fc80000000000 */
[----:B------:R-:W-:Y:S04]  /*49e40*/  STL.64 [R1+0x1a0], R56 ;  /* 0x0001a03801007387 */ /* 0x000fe80000100a00 */
[----:B------:R3:W-:Y:S02]  /*49e50*/  STL.64 [R1+0x1a8], R58 ;  /* 0x0001a83a01007387 */ /* 0x0007e40000100a00 */
[----:B---3--:R-:W-:Y:S02]  /*49e60*/  HMMA.16816.F32 R56, R28, R32, R48 ;  /* 0x000000201c38723c */ /* 0x008fe40000001830 */
[----:B------:R-:W2:-:S15]  /*49e70*/  LDL.LU.64 R48, [R1+0x14f0] ;  /* 0x0014f00001307983 */ /* 0x000e9e0000300a00 */
[----:B------:R-:W-:Y:S02]  /*49e80*/  NOP ;  /* 0x0000000000007918 */ /* 0x000fe40000000000 */
[----:B------:R-:W-:Y:S04]  /*49e90*/  STL.64 [R1+0x190], R56 ;  /* 0x0001903801007387 */ /* 0x000fe80000100a00 */
[----:B------:R0:W-:Y:S04]  /*49ea0*/  STL.64 [R1+0x198], R58 ;  /* 0x0001983a01007387 */ /* 0x0001e80000100a00 */
[----:B------:R-:W2:Y:S01]  /*49eb0*/  LDL.LU.64 R50, [R1+0x14f8] ;  /* 0x0014f80001327983 */ /* 0x000ea20000300a00 */
[C---:B0-----:R-:W-:Y:S08]  /*49ec0*/  HMMA.16816.F32 R56, R28.reuse, R24, R52 ;  /* 0x000000181c38723c */ /* 0x041ff00000001834 */
[C---:B------:R-:W-:Y:S01]  /*49ed0*/  HMMA.16816.F32 R52, R28.reuse, R22, R44 ;  /* 0x000000161c34723c */ /* 0x040fe2000000182c */
[----:B------:R-:W-:Y:S07]  /*49ee0*/  STL.64 [R1+0x180], R40 ;  /* 0x0001802801007387 */ /* 0x000fee0000100a00 */
[C---:B------:R-:W-:Y:S01]  /*49ef0*/  HMMA.16816.F32 R44, R28.reuse, R20, R8 ;  /* 0x000000141c2c723c */ /* 0x040fe20000001808 */
[----:B------:R0:W-:Y:S04]  /*49f00*/  STL.64 [R1+0x188], R42 ;  /* 0x0001882a01007387 */ /* 0x0001e80000100a00 */
[----:B0-----:R-:W3:Y:S04]  /*49f10*/  LDL.LU R43, [R1+0x4a0] ;  /* 0x0004a000012b7983 */ /* 0x001ee80000300800 */
[----:B------:R-:W3:Y:S04]  /*49f20*/  LDL.LU R0, [R1+0x49c] ;  /* 0x00049c0001007983 */ /* 0x000ee80000300800 */
[----:B------:R-:W4:Y:S04]  /*49f30*/  LDL.LU R39, [R1+0x4a8] ;  /* 0x0004a80001277983 */ /* 0x000f280000300800 */
[----:B------:R-:W4:Y:S04]  /*49f40*/  LDL.LU R60, [R1+0x4a4] ;  /* 0x0004a400013c7983 */ /* 0x000f280000300800 */
[----:B------:R-:W3:Y:S04]  /*49f50*/  LDL.LU R38, [R1+0x4b0] ;  /* 0x0004b00001267983 */ /* 0x000ee80000300800 */
[----:B------:R-:W3:Y:S04]  /*49f60*/  LDL.LU R61, [R1+0x4ac] ;  /* 0x0004ac00013d7983 */ /* 0x000ee80000300800 */
[----:B------:R-:W-:Y:S04]  /*49f70*/  STL.64 [R1+0x170], R56 ;  /* 0x0001703801007387 */ /* 0x000fe80000100a00 */
[----:B------:R-:W-:Y:S04]  /*49f80*/  STL.64 [R1+0x178], R58 ;  /* 0x0001783a01007387 */ /* 0x000fe80000100a00 */
[----:B------:R-:W3:Y:S04]  /*49f90*/  LDL.LU.64 R8, [R1+0x14d0] ;  /* 0x0014d00001087983 */ /* 0x000ee80000300a00 */
[----:B------:R-:W-:Y:S04]  /*49fa0*/  STL.64 [R1+0x160], R52 ;  /* 0x0001603401007387 */ /* 0x000fe80000100a00 */
[----:B------:R-:W-:Y:S04]  /*49fb0*/  STL.64 [R1+0x168], R54 ;  /* 0x0001683601007387 */ /* 0x000fe80000100a00 */
[----:B------:R-:W3:Y:S04]  /*49fc0*/  LDL.LU.64 R10, [R1+0x14d8] ;  /* 0x0014d800010a7983 */ /* 0x000ee80000300a00 */
[----:B------:R0:W-:Y:S04]  /*49fd0*/  STL.64 [R1+0x150], R44 ;  /* 0x0001502c01007387 */ /* 0x0001e80000100a00 */
[----:B------:R1:W-:Y:S04]  /*49fe0*/  STL.64 [R1+0x158], R46 ;  /* 0x0001582e01007387 */ /* 0x0003e80000100a00 */
[----:B0-----:R-:W4:Y:S04]  /*49ff0*/  LDL.LU.64 R44, [R1+0x14c0] ;  /* 0x0014c000012c7983 */ /* 0x001f280000300a00 */
[----:B-1----:R-:W4:Y:S04]  /*4a000*/  LDL.LU.64 R46, [R1+0x14c8] ;  /* 0x0014c800012e7983 */ /* 0x002f280000300a00 */
[----:B------:R-:W-:Y:S04]  /*4a010*/  STL.64 [R1+0x5168], R22 ;  /* 0x0051681601007387 */ /* 0x000fe80000100a00 */
[----:B------:R0:W-:Y:S04]  /*4a020*/  STL.64 [R1+0x5160], R20 ;  /* 0x0051601401007387 */ /* 0x0001e80000100a00 */
[----:B0-----:R-:W4:Y:S04]  /*4a030*/  LDL.LU.64 R20, [R1+0x14e0] ;  /* 0x0014e00001147983 */ /* 0x001f280000300a00 */
[----:B------:R-:W4:Y:S04]  /*4a040*/  LDL.LU.64 R22, [R1+0x14e8] ;  /* 0x0014e80001167983 */ /* 0x000f280000300a00 */
[----:B------:R-:W4:Y:S04]  /*4a050*/  LDL.LU.64 R56, [R1+0x14a0] ;  /* 0x0014a00001387983 */ /* 0x000f280000300a00 */
[----:B------:R-:W4:Y:S01]  /*4a060*/  LDL.LU.64 R58, [R1+0x14a8] ;  /* 0x0014a800013a7983 */ /* 0x000f220000300a00 */
[----:B--2---:R-:W-:-:S15]  /*4a070*/  HMMA.16816.F32 R48, R28, R18, R48 ;  /* 0x000000121c30723c */ /* 0x004fde0000001830 */
[----:B------:R-:W-:-:S04]  /*4a080*/  NOP ;  /* 0x0000000000007918 */ /* 0x000fc80000000000 */
[----:B------:R0:W-:Y:S04]  /*4a090*/  STL.64 [R1+0x140], R48 ;  /* 0x0001403001007387 */ /* 0x0001e80000100a00 */
[----:B------:R1:W-:Y:S04]  /*4a0a0*/  STL.64 [R1+0x148], R50 ;  /* 0x0001483201007387 */ /* 0x0003e80000100a00 */
[----:B------:R-:W2:Y:S04]  /*4a0b0*/  LDL.LU.64 R52, [R1+0x1490] ;  /* 0x0014900001347983 */ /* 0x000ea80000300a00 */
[----:B------:R-:W2:Y:S04]  /*4a0c0*/  LDL.LU.64 R54, [R1+0x1498] ;  /* 0x0014980001367983 */ /* 0x000ea80000300a00 */
[----:B0-----:R-:W2:Y:S04]  /*4a0d0*/  LDL.LU.64 R48, [R1+0x1480] ;  /* 0x0014800001307983 */ /* 0x001ea80000300a00 */
[----:B-1----:R-:W2:Y:S01]  /*4a0e0*/  LDL.LU.64 R50, [R1+0x1488] ;  /* 0x0014880001327983 */ /* 0x002ea20000300a00 */
[C---:B---3--:R-:W-:Y:S08]  /*4a0f0*/  HMMA.16816.F32 R8, R28.reuse, R14, R8 ;  /* 0x0000000e1c08723c */ /* 0x048ff00000001808 */
[----:B----4-:R-:W-:-:S15]  /*4a100*/  HMMA.16816.F32 R20, R28, R16, R20 ;  /* 0x000000101c14723c */ /* 0x010fde0000001814 */
[----:B------:R-:W-:-:S04]  /*4a110*/  NOP ;  /* 0x0000000000007918 */ /* 0x000fc80000000000 */
[----:B------:R0:W-:Y:S04]  /*4a120*/  STL.64 [R1+0x130], R20 ;  /* 0x0001301401007387 */ /* 0x0001e80000100a00 */
[----:B------:R1:W-:Y:S04]  /*4a130*/  STL.64 [R1+0x138], R22 ;  /* 0x0001381601007387 */ /* 0x0003e80000100a00 */
[----:B0-----:R-:W3:Y:S04]  /*4a140*/  LDL.LU.64 R20, [R1+0xe80] ;  /* 0x000e800001147983 */ /* 0x001ee80000300a00 */
[----:B-1----:R-:W3:Y:S04]  /*4a150*/  LDL.LU.64 R22, [R1+0xe88] ;  /* 0x000e880001167983 */ /* 0x002ee80000300a00 */
[----:B------:R-:W-:Y:S04]  /*4a160*/  STL.64 [R1+0x5148], R18 ;  /* 0x0051481201007387 */ /* 0x000fe80000100a00 */
[----:B------:R0:W-:Y:S04]  /*4a170*/  STL.64 [R1+0x5140], R16 ;  /* 0x0051401001007387 */ /* 0x0001e80000100a00 */
[----:B0-----:R-:W4:Y:S04]  /*4a180*/  LDL.LU.64 R16, [R1+0x14b0] ;  /* 0x0014b00001107983 */ /* 0x001f280000300a00 */
[----:B------:R-:W4:Y:S04]  /*4a190*/  LDL.LU.64 R18, [R1+0x14b8] ;  /* 0x0014b80001127983 */ /* 0x000f280000300a00 */
[----:B------:R-:W-:Y:S04]  /*4a1a0*/  STL.64 [R1+0x120], R8 ;  /* 0x0001200801007387 */ /* 0x000fe80000100a00 */
[----:B------:R0:W-:Y:S04]  /*4a1b0*/  STL.64 [R1+0x128], R10 ;  /* 0x0001280a01007387 */ /* 0x0001e80000100a00 */
[----:B0-----:R-:W4:Y:S04]  /*4a1c0*/  LDL.LU.64 R10, [R1+0x5188] ;  /* 0x00518800010a7983 */ /* 0x001f280000300a00 */
[----:B------:R-:W2:Y:S01]  /*4a1d0*/  LDL.LU.64 R8, [R1+0x5180] ;  /* 0x0051800001087983 */ /* 0x000ea20000300a00 */
[----:B------:R-:W-:-:S15]  /*4a1e0*/  HMMA.16816.F32 R44, R28, R12, R44 ;  /* 0x0000000c1c2c723c */ /* 0x000fde000000182c */
[----:B------:R-:W-:-:S04]  /*4a1f0*/  NOP ;  /* 0x0000000000007918 */ /* 0x000fc80000000000 */
[----:B------:R-:W-:Y:S04]  /*4a200*/  STL.64 [R1+0x110], R44 ;  /* 0x0001102c01007387 */ /* 0x000fe80000100a00 */
[----:B------:R0:W-:Y:S04]  /*4a210*/  STL.64 [R1+0x118], R46 ;  /* 0x0001182e01007387 */ /* 0x0001e80000100a00 */
[----:B0-----:R-:W3:Y:S04]  /*4a220*/  LDL.LU R47, [R1+0x4b8] ;  /* 0x0004b800012f7983 */ /* 0x001ee80000300800 */
[----:B------:R-:W3:Y:S04]  /*4a230*/  LDL.LU R40, [R1+0x4b4] ;  /* 0x0004b40001287983 */ /* 0x000ee80000300800 */
[----:B------:R-:W-:Y:S04]  /*4a240*/  STL.64 [R1+0x5128], R14 ;  /* 0x0051280e01007387 */ /* 0x000fe80000100a00 */
[----:B------:R2:W-:Y:S01]  /*4a250*/  STL.64 [R1+0x5120], R12 ;  /* 0x0051200c01007387 */ /* 0x0005e20000100a00 */
[C---:B----4-:R-:W-:Y:S08]  /*4a260*/  HMMA.16816.F32 R16, R28.reuse, R10, R16 ;  /* 0x0000000a1c10723c */ /* 0x050ff00000001810 */
[C---:B--2---:R-:W-:Y:S01]  /*4a270*/  HMMA.16816.F32 R12, R28.reuse, R8, R56 ;  /* 0x000000081c0c723c */ /* 0x044fe20000001838 */
[----:B------:R-:W-:Y:S10]  /*4a280*/  STL.64 [R1+0x5108], R10 ;  /* 0x0051080a01007387 */ /* 0x000ff40000100a00 */
[----:B------:R-:W-:Y:S04]  /*4a290*/  STL.64 [R1+0x100], R16 ;  /* 0x0001001001007387 */ /* 0x000fe80000100a00 */
[----:B------:R-:W-:Y:S04]  /*4a2a0*/  STL.64 [R1+0x108], R18 ;  /* 0x0001081201007387 */ /* 0x000fe80000100a00 */
[----:B------:R-:W-:Y:S04]  /*4a2b0*/  STL.64 [R1+0x5100], R8 ;  /* 0x0051000801007387 */ /* 0x000fe80000100a00 */
[----:B------:R-:W-:Y:S04]  /*4a2c0*/  STL.64 [R1+0xf0], R12 ;  /* 0x0000f00c01007387 */ /* 0x000fe80000100a00 */
[----:B------:R0:W-:Y:S02]  /*4a2d0*/  STL.64 [R1+0xf8], R14 ;  /* 0x0000f80e01007387 */ /* 0x0001e40000100a00 */
[C---:B0-----:R-:W-:Y:S02]  /*4a2e0*/  HMMA.16816.F32 R12, R28.reuse, R6, R52 ;  /* 0x000000061c0c723c */ /* 0x041fe40000001834 */
[----:B------:R-:W-:Y:S06]  /*4a2f0*/  STL.64 [R1+0x5118], R6 ;  /* 0x0051180601007387 */ /* 0x000fec0000100a00 */
[C---:B------:R-:W-:Y:S11]  /*4a300*/  HMMA.16816.F32 R8, R28.reuse, R4, R48 ;  /* 0x000000041c08723c */ /* 0x040ff60000001830 */
[----:B------:R-:W-:Y:S04]  /*4a310*/  STL.64 [R1+0xe0], R12 ;  /* 0x0000e00c01007387 */ /* 0x000fe80000100a00 */
[----:B------:R-:W-:Y:S04]  /*4a320*/  STL.64 [R1+0xe8], R14 ;  /* 0x0000e80e01007387 */ /* 0x000fe80000100a00 */
[----:B------:R3:W-:Y:S02]  /*4a330*/  STL.64 [R1+0x5110], R4 ;  /* 0x0051100401007387 */ /* 0x0007e40000100a00 */
[----:B---3--:R-:W-:Y:S02]  /*4a340*/  HMMA.16816.F32 R4, R28, R2, R20 ;  /* 0x000000021c04723c */ /* 0x008fe40000001814 */
[----:B------:R0:W-:Y:S04]  /*4a350*/  STL.64 [R1+0xd0], R8 ;  /* 0x0000d00801007387 */ /* 0x0001e80000100a00 */
[----:B------:R1:W-:Y:S04]  /*4a360*/  STL.64 [R1+0xd8], R10 ;  /* 0x0000d80a01007387 */ /* 0x0003e80000100a00 */
[----:B------:R-:W2:Y:S04]  /*4a370*/  LDL.LU.64 R12, [R1+0xc20] ;  /* 0x000c2000010c7983 */ /* 0x000ea80000300a00 */
[----:B------:R-:W2:Y:S05]  /*4a380*/  LDL.LU.64 R14, [R1+0xc28] ;  /* 0x000c2800010e7983 */ /* 0x000eaa0000300a00 */
[----:B------:R3:W-:Y:S04]  /*4a390*/  STL.64 [R1+0x90], R4 ;  /* 0x0000900401007387 */ /* 0x0007e80000100a00 */
[----:B------:R4:W-:Y:S04]  /*4a3a0*/  STL.64 [R1+0x98], R6 ;  /* 0x0000980601007387 */ /* 0x0009e80000100a00 */
[----:B0-----:R-:W2:Y:S04]  /*4a3b0*/  LDL.LU.64 R8, [R1+0x1470] ;  /* 0x0014700001087983 */ /* 0x001ea80000300a00 */
[----:B-1----:R-:W2:Y:S01]  /*4a3c0*/  LDL.LU.64 R10, [R1+0x1478] ;  /* 0x00147800010a7983 */ /* 0x002ea20000300a00 */
[----:B------:R-:W-:-:S03]  /*4a3d0*/  IMAD R28, R0, 0x100, R43 ;  /* 0x00000100001c7824 */ /* 0x000fc600078e022b */
[----:B---3--:R-:W3:Y:S04]  /*4a3e0*/  LDL.LU.64 R4, [R1+0x1460] ;  /* 0x0014600001047983 */ /* 0x008ee80000300a00 */
[----:B----4-:R-:W3:Y:S04]  /*4a3f0*/  LDL.LU.64 R6, [R1+0x1468] ;  /* 0x0014680001067983 */ /* 0x010ee80000300a00 */
[----:B------:R-:W4:Y:S04]  /*4a400*/  LDL.LU R41, [R1+0x4c0] ;  /* 0x0004c00001297983 */ /* 0x000f280000300800 */
[----:B------:R-:W2:Y:S04]  /*4a410*/  LDL.LU R42, [R1+0x4bc] ;  /* 0x0004bc00012a7983 */ /* 0x000ea80000300800 */
[----:B------:R-:W2:Y:S01]  /*4a420*/  LDL.LU R43, [R1+0x4c8] ;  /* 0x0004c800012b7983 */ /* 0x000ea20000300800 */
[----:B------:R-:W-:-:S02]  /*4a430*/  IMAD R29, R60, 0x100, R39 ;  /* 0x000001003c1d7824 */ /* 0x000fc400078e0227 */
[----:B------:R-:W-:Y:S02]  /*4a440*/  IMAD R30, R61, 0x100, R38 ;  /* 0x000001003d1e7824 */ /* 0x000fe400078e0226 */
[----:B------:R-:W-:Y:S01]  /*4a450*/  IMAD R31, R40, 0x100, R47 ;  /* 0x00000100281f7824 */ /* 0x000fe200078e022f */
[----:B------:R-:W-:Y:S02]  /*4a460*/  F2FP.F16.E4M3.UNPACK_B R28, R28 ;  /* 0x0000001cff1c723e */ /* 0x000fe400020006ff */
[----:B------:R-:W-:Y:S02]  /*4a470*/  F2FP.F16.E4M3.UNPACK_B R29, R29 ;  /* 0x0000001dff1d723e */ /* 0x000fe400020006ff */
[----:B------:R-:W-:Y:S02]  /*4a480*/  F2FP.F16.E4M3.UNPACK_B R30, R30 ;  /* 0x0000001eff1e723e */ /* 0x000fe400020006ff */
[----:B------:R-:W-:Y:S01]  /*4a490*/  F2FP.F16.E4M3.UNPACK_B R31, R31 ;  /* 0x0000001fff1f723e */ /* 0x000fe200020006ff */
[----:B--2---:R-:W-:Y:S04]  /*4a4a0*/  STL.64 [R1+0x5138], R42 ;  /* 0x0051382a01007387 */ /* 0x004fe80000100a00 */
[----:B----4-:R-:W-:Y:S04]  /*4a4b0*/  STL [R1+0x5130], R41 ;  /* 0x0051302901007387 */ /* 0x010fe80000100800 */
[----:B------:R-:W2:Y:S04]  /*4a4c0*/  LDL.LU R0, [R1+0x4c4] ;  /* 0x0004c40001007983 */ /* 0x000ea80000300800 */
[----:B------:R-:W4:Y:S04]  /*4a4d0*/  LDL.LU R39, [R1+0x4d0] ;  /* 0x0004d00001277983 */ /* 0x000f280000300800 */
[----:B------:R-:W2:Y:S04]  /*4a4e0*/  LDL.LU R60, [R1+0x4cc] ;  /* 0x0004cc00013c7983 */ /* 0x000ea80000300800 */
[----:B------:R-:W4:Y:S01]  /*4a4f0*/  LDL.LU R38, [R1+0x4d8] ;  /* 0x0004d80001267983 */ /* 0x000f220000300800 */
[C---:B------:R-:W-:Y:S03]  /*4a500*/  HMMA.16816.F32 R12, R28.reuse, R36, R12 ;  /* 0x000000241c0c723c */ /* 0x040fe6000000180c */
[----:B------:R-:W2:Y:S05]  /*4a510*/  LDL.LU R61, [R1+0x4d4] ;  /* 0x0004d400013d7983 */ /* 0x000eaa0000300800 */
[C---:B------:R-:W-:Y:S08]  /*4a520*/  HMMA.16816.F32 R8, R28.reuse, R34, R8 ;  /* 0x000000221c08723c */ /* 0x040ff00000001808 */
[C---:B---3--:R-:W-:Y:S01]  /*4a530*/  HMMA.16816.F32 R4, R28.reuse, R32, R4 ;  /* 0x000000201c04723c */ /* 0x048fe20000001804 */
[----:B----4-:R-:W-:Y:S04]  /*4a540*/  STL.64 [R1+0x5158], R38 ;  /* 0x0051582601007387 */ /* 0x010fe80000100a00 */
[----:B------:R-:W-:Y:S04]  /*4a550*/  STL.64 [R1+0x5150], R36 ;  /* 0x0051502401007387 */ /* 0x000fe80000100a00 */
[----:B------:R-:W-:Y:S04]  /*4a560*/  STL.64 [R1+0x3b0], R12 ;  /* 0x0003b00c01007387 */ /* 0x000fe80000100a00 */
[----:B------:R-:W-:Y:S04]  /*4a570*/  STL.64 [R1+0x3b8], R14 ;  /* 0x0003b80e01007387 */ /* 0x000fe80000100a00 */
[----:B------:R-:W-:Y:S04]  /*4a580*/  STL.64 [R1+0x5178], R34 ;  /* 0x0051782201007387 */ /* 0x000fe80000100a00 */
[----:B------:R-:W-:Y:S04]  /*4a590*/  STL.64 [R1+0x3a0], R8 ;  /* 0x0003a00801007387 */ /* 0x000fe80000100a00 */
[----:B------:R-:W-:Y:S04]  /*4a5a0*/  STL.64 [R1+0x3a8], R10 ;  /* 0x0003a80a01007387 */ /* 0x000fe80000100a00 */
[----:B------:R0:W-:Y:S04]  /*4a5b0*/  STL.64 [R1+0x5170], R32 ;  /* 0x0051702001007387 */ /* 0x0001e80000100a00 */
[----:B------:R1:W-:Y:S04]  /*4a5c0*/  STL.64 [R1+0x390], R4 ;  /* 0x0003900401007387 */ /* 0x0003e80000100a00 */
[----:B------:R3:W-:Y:S04]  /*4a5d0*/  STL.64 [R1+0x398], R6 ;  /* 0x0003980601007387 */ /* 0x0007e80000100a00 */
[----:B0-----:R-:W4:Y:S04]  /*4a5e0*/  LDL.LU.64 R32, [R1+0x1450] ;  /* 0x0014500001207983 */ /* 0x001f280000300a00 */
[----:B------:R-:W4:Y:S04]  /*4a5f0*/  LDL.LU.64 R34, [R1+0x1458] ;  /* 0x0014580001227983 */ /* 0x000f280000300a00 */
[----:B------:R-:W2:Y:S04]  /*4a600*/  LDL.LU.64 R20, [R1+0x1440] ;  /* 0x0014400001147983 */ /* 0x000ea80000300a00 */
        /* <DEDUP_REMOVED lines=9> */
[----:B-1----:R-:W2:Y:S04]  /*4a6a0*/  LDL.LU.64 R4, [R1+0x13f0] ;  /* 0x0013f00001047983 */ /* 0x002ea80000300a00 */
[----:B---3--:R-:W3:Y:S04]  /*4a6b0*/  LDL.LU.64 R6, [R1+0x13f8] ;  /* 0x0013f80001067983 */ /* 0x008ee80000300a00 */
        /* <DEDUP_REMOVED lines=9> */
[----:B------:R-:W3:Y:S01]  /*4a750*/  LDL.LU.64 R46, [R1+0xd28] ;  /* 0x000d2800012e7983 */ /* 0x000ee20000300a00 */
[C---:B----4-:R-:W-:Y:S08]  /*4a760*/  HMMA.16816.F32 R32, R28.reuse, R26, R32 ;  /* 0x0000001a1c20723c */ /* 0x050ff00000001820 */
[C---:B--2---:R-:W-:Y:S11]  /*4a770*/  HMMA.16816.F32 R20, R28.reuse, R24, R20 ;  /* 0x000000181c14723c */ /* 0x044ff60000001814 */
[----:B------:R-:W-:Y:S04]  /*4a780*/  STL.64 [R1+0x380], R32 ;  /* 0x0003802001007387 */ /* 0x000fe80000100a00 */
[----:B------:R0:W-:Y:S04]  /*4a790*/  STL.64 [R1+0x388], R34 ;  /* 0x0003882201007387 */ /* 0x0001e80000100a00 */
[----:B0-----:R-:W2:Y:S04]  /*4a7a0*/  LDL.LU.64 R34, [R1+0x5178] ;  /* 0x0051780001227983 */ /* 0x001ea80000300a00 */
[----:B------:R-:W4:Y:S04]  /*4a7b0*/  LDL.LU.64 R32, [R1+0x5170] ;  /* 0x0051700001207983 */ /* 0x000f280000300a00 */
[----:B------:R-:W-:Y:S04]  /*4a7c0*/  STL.64 [R1+0x370], R20 ;  /* 0x0003701401007387 */ /* 0x000fe80000100a00 */
[----:B------:R0:W-:Y:S04]  /*4a7d0*/  STL.64 [R1+0x378], R22 ;  /* 0x0003781601007387 */ /* 0x0001e80000100a00 */
[----:B0-----:R-:W2:Y:S04]  /*4a7e0*/  LDL.LU.64 R22, [R1+0x5168] ;  /* 0x0051680001167983 */ /* 0x001ea80000300a00 */
[----:B------:R-:W3:Y:S04]  /*4a7f0*/  LDL.LU.64 R20, [R1+0x5160] ;  /* 0x0051600001147983 */ /* 0x000ee80000300a00 */
[----:B------:R-:W-:Y:S04]  /*4a800*/  STL.64 [R1+0x50f8], R26 ;  /* 0x0050f81a01007387 */ /* 0x000fe80000100a00 */
[----:B------:R0:W-:Y:S04]  /*4a810*/  STL.64 [R1+0x50f0], R24 ;  /* 0x0050f01801007387 */ /* 0x0001e80000100a00 */
[----:B0-----:R-:W4:Y:S04]  /*4a820*/  LDL.LU.64 R24, [R1+0x13d0] ;  /* 0x0013d00001187983 */ /* 0x001f280000300a00 */
[----:B------:R-:W4:Y:S01]  /*4a830*/  LDL.LU.64 R26, [R1+0x13d8] ;  /* 0x0013d800011a7983 */ /* 0x000f220000300a00 */
[C---:B--2---:R-:W-:Y:S08]  /*4a840*/  HMMA.16816.F32 R36, R28.reuse, R22, R36 ;  /* 0x000000161c24723c */ /* 0x044ff00000001824 */
[C---:B---3--:R-:W-:Y:S11]  /*4a850*/  HMMA.16816.F32 R16, R28.reuse, R20, R16 ;  /* 0x000000141c10723c */ /* 0x048ff60000001810 */
[----:B------:R-:W-:Y:S04]  /*4a860*/  STL.64 [R1+0x360], R36 ;  /* 0x0003602401007387 */ /* 0x000fe80000100a00 */
[----:B------:R0:W-:Y:S04]  /*4a870*/  STL.64 [R1+0x368], R38 ;  /* 0x0003682601007387 */ /* 0x0001e80000100a00 */
[----:B0-----:R-:W2:Y:S04]  /*4a880*/  LDL.LU.64 R38, [R1+0x5158] ;  /* 0x0051580001267983 */ /* 0x001ea80000300a00 */
[----:B------:R-:W3:Y:S04]  /*4a890*/  LDL.LU.64 R36, [R1+0x5150] ;  /* 0x0051500001247983 */ /* 0x000ee80000300a00 */
[----:B------:R-:W-:Y:S04]  /*4a8a0*/  STL.64 [R1+0x350], R16 ;  /* 0x0003501001007387 */ /* 0x000fe80000100a00 */
[----:B------:R0:W-:Y:S04]  /*4a8b0*/  STL.64 [R1+0x358], R18 ;  /* 0x0003581201007387 */ /* 0x0001e80000100a00 */
[----:B0-----:R-:W2:Y:S04]  /*4a8c0*/  LDL.LU.64 R18, [R1+0x5148] ;  /* 0x0051480001127983 */ /* 0x001ea80000300a00 */
[----:B------:R-:W3:Y:S01]  /*4a8d0*/  LDL.LU.64 R16, [R1+0x5140] ;  /* 0x0051400001107983 */ /* 0x000ee20000300a00 */
[C---:B--2---:R-:W-:Y:S08]  /*4a8e0*/  HMMA.16816.F32 R40, R28.reuse, R18, R40 ;  /* 0x000000121c28723c */ /* 0x044ff00000001828 */
[C---:B---3--:R-:W-:Y:S11]  /*4a8f0*/  HMMA.16816.F32 R12, R28.reuse, R16, R12 ;  /* 0x000000101c0c723c */ /* 0x048ff6000000180c */
[----:B------:R-:W-:Y:S04]  /*4a900*/  STL.64 [R1+0x340], R40 ;  /* 0x0003402801007387 */ /* 0x000fe80000100a00 */
[----:B------:R0:W-:Y:S04]  /*4a910*/  STL.64 [R1+0x348], R42 ;  /* 0x0003482a01007387 */ /* 0x0001e80000100a00 */
[----:B0-----:R-:W2:Y:S04]  /*4a920*/  LDL.LU.64 R42, [R1+0x5138] ;  /* 0x00513800012a7983 */ /* 0x001ea80000300a00 */
[----:B------:R-:W2:Y:S04]  /*4a930*/  LDL.LU R41, [R1+0x5130] ;  /* 0x0051300001297983 */ /* 0x000ea80000300800 */
        /* <DEDUP_REMOVED lines=9> */
[----:B------:R-:W3:Y:S04]  /*4a9d0*/  LDL.LU.64 R4, [R1+0x5110] ;  /* 0x0051100001047983 */ /* 0x000ee80000300a00 */
[----:B------:R-:W-:Y:S04]  /*4a9e0*/  STL.64 [R1+0x310], R8 ;  /* 0x0003100801007387 */ /* 0x000fe80000100a00 */
[----:B------:R0:W-:Y:S04]  /*4a9f0*/  STL.64 [R1+0x318], R10 ;  /* 0x0003180a01007387 */ /* 0x0001e80000100a00 */
[----:B0-----:R-:W4:Y:S04]  /*4aa00*/  LDL.LU.64 R10, [R1+0x5108] ;  /* 0x00510800010a7983 */ /* 0x001f280000300a00 */
[----:B------:R-:W2:Y:S01]  /*4aa10*/  LDL.LU.64 R8, [R1+0x5100] ;  /* 0x0051000001087983 */ /* 0x000ea20000300a00 */
[----:B----4-:R-:W-:-:S15]  /*4aa20*/  HMMA.16816.F32 R24, R28, R10, R24 ;  /* 0x0000000a1c18723c */ /* 0x010fde0000001818 */
[----:B------:R-:W-:-:S04]  /*4aa30*/  NOP ;  /* 0x0000000000007918 */ /* 0x000fc80000000000 */
[----:B------:R-:W-:Y:S04]  /*4aa40*/  STL.64 [R1+0x300], R24 ;  /* 0x0003001801007387 */ /* 0x000fe80000100a00 */
[----:B------:R2:W-:Y:S02]  /*4aa50*/  STL.64 [R1+0x308], R26 ;  /* 0x0003081a01007387 */ /* 0x0005e40000100a00 */
[C---:B--2---:R-:W-:Y:S02]  /*4aa60*/  HMMA.16816.F32 R24, R28.reuse, R8, R56 ;  /* 0x000000081c18723c */ /* 0x044fe40000001838 */
[----:B------:R-:W-:Y:S04]  /*4aa70*/  STL.64 [R1+0x50e8], R10 ;  /* 0x0050e80a01007387 */ /* 0x000fe80000100a00 */
[----:B------:R0:W-:Y:S02]  /*4aa80*/  STL.64 [R1+0x50e0], R8 ;  /* 0x0050e00801007387 */ /* 0x0001e40000100a00 */
[C---:B------:R-:W-:Y:S11]  /*4aa90*/  HMMA.16816.F32 R52, R28.reuse, R6, R52 ;  /* 0x000000061c34723c */ /* 0x040ff60000001834 */
[----:B------:R-:W-:Y:S01]  /*4aaa0*/  STL.64 [R1+0x2f0], R24 ;  /* 0x0002f01801007387 */ /* 0x000fe20000100a00 */
[C---:B0-----:R-:W-:Y:S03]  /*4aab0*/  HMMA.16816.F32 R8, R28.reuse, R2, R44 ;  /* 0x000000021c08723c */ /* 0x041fe6000000182c */
[----:B------:R3:W-:Y:S05]  /*4aac0*/  STL.64 [R1+0x2f8], R26 ;  /* 0x0002f81a01007387 */ /* 0x0007ea0000100a00 */
[----:B---3--:R-:W-:Y:S01]  /*4aad0*/  HMMA.16816.F32 R24, R28, R4, R48 ;  /* 0x000000041c18723c */ /* 0x008fe20000001830 */
[----:B------:R-:W-:Y:S04]  /*4aae0*/  STL.64 [R1+0x2e0], R52 ;  /* 0x0002e03401007387 */ /* 0x000fe80000100a00 */
[----:B------:R-:W-:-:S14]  /*4aaf0*/  STL.64 [R1+0x2e8], R54 ;  /* 0x0002e83601007387 */ /* 0x000fdc0000100a00 */
[----:B------:R-:W-:Y:S04]  /*4ab00*/  STL.64 [R1+0x2d0], R24 ;  /* 0x0002d01801007387 */ /* 0x000fe80000100a00 */
[----:B------:R-:W-:Y:S04]  /*4ab10*/  STL.64 [R1+0x2d8], R26 ;  /* 0x0002d81a01007387 */ /* 0x000fe80000100a00 */
[----:B------:R0:W-:Y:S04]  /*4ab20*/  STL.64 [R1+0x80], R8 ;  /* 0x0000800801007387 */ /* 0x0001e80000100a00 */
[----:B------:R1:W-:Y:S04]  /*4ab30*/  STL.64 [R1+0x88], R10 ;  /* 0x0000880a01007387 */ /* 0x0003e80000100a00 */
[----:B0-----:R-:W2:Y:S04]  /*4ab40*/  LDL.LU.64 R8, [R1+0xc10] ;  /* 0x000c100001087983 */ /* 0x001ea80000300a00 */
[----:B-1----:R-:W2:Y:S04]  /*4ab50*/  LDL.LU.64 R10, [R1+0xc18] ;  /* 0x000c1800010a7983 */ /* 0x002ea80000300a00 */
[----:B------:R-:W3:Y:S04]  /*4ab60*/  LDL.LU.64 R24, [R1+0x1390] ;  /* 0x0013900001187983 */ /* 0x000ee80000300a00 */
[----:B------:R-:W3:Y:S01]  /*4ab70*/  LDL.LU.64 R26, [R1+0x1398] ;  /* 0x00139800011a7983 */ /* 0x000ee20000300a00 */
        /* <DEDUP_REMOVED lines=17> */
[----:B------:R-:W4:Y:S01]  /*4ac90*/  LDL.LU.64 R46, [R1+0x1348] ;  /* 0x00134800012e7983 */ /* 0x000f220000300a00 */
[C---:B--2---:R-:W-:Y:S08]  /*4aca0*/  HMMA.16816.F32 R8, R28.reuse, R36, R8 ;  /* 0x000000241c08723c */ /* 0x044ff00000001808 */
[C---:B---3--:R-:W-:Y:S11]  /*4acb0*/  HMMA.16816.F32 R24, R28.reuse, R34, R24 ;  /* 0x000000221c18723c */ /* 0x048ff60000001818 */
[----:B------:R0:W-:Y:S04]  /*4acc0*/  STL.64 [R1+0x4b0], R8 ;  /* 0x0004b00801007387 */ /* 0x0001e80000100a00 */
[----:B------:R1:W-:Y:S04]  /*4acd0*/  STL.64 [R1+0x4b8], R10 ;  /* 0x0004b80a01007387 */ /* 0x0003e80000100a00 */
[----:B0-----:R-:W2:Y:S04]  /*4ace0*/  LDL.LU.64 R8, [R1+0x1330] ;  /* 0x0013300001087983 */ /* 0x001ea80000300a00 */
[----:B-1----:R-:W2:Y:S04]  /*4acf0*/  LDL.LU.64 R10, [R1+0x1338] ;  /* 0x00133800010a7983 */ /* 0x002ea80000300a00 */
[----:B------:R-:W-:Y:S04]  /*4ad00*/  STL.64 [R1+0x4a0], R24 ;  /* 0x0004a01801007387 */ /* 0x000fe80000100a00 */
[----:B------:R0:W-:Y:S04]  /*4ad10*/  STL.64 [R1+0x4a8], R26 ;  /* 0x0004a81a01007387 */ /* 0x0001e80000100a00 */
[----:B0-----:R-:W3:Y:S04]  /*4ad20*/  LDL.LU.64 R26, [R1+0x50f8] ;  /* 0x0050f800011a7983 */ /* 0x001ee80000300a00 */
[----:B------:R-:W2:Y:S01]  /*4ad30*/  LDL.LU.64 R24, [R1+0x50f0] ;  /* 0x0050f00001187983 */ /* 0x000ea20000300a00 */
[----:B----4-:R-:W-:Y:S03]  /*4ad40*/  HMMA.16816.F32 R56, R28, R32, R56 ;  /* 0x000000201c38723c */ /* 0x010fe60000001838 */
[----:B------:R-:W4:Y:S04]  /*4ad50*/  LDL.LU R39, [R1+0x4e0] ;  /* 0x0004e00001277983 */ /* 0x000f280000300800 */
[----:B------:R-:W4:-:S12]  /*4ad60*/  LDL.LU R60, [R1+0x4dc] ;  /* 0x0004dc00013c7983 */ /* 0x000f180000300800 */
[----:B------:R-:W-:Y:S04]  /*4ad70*/  STL.64 [R1+0x490], R56 ;  /* 0x0004903801007387 */ /* 0x000fe80000100a00 */
[----:B------:R-:W-:Y:S04]  /*4ad80*/  STL.64 [R1+0x498], R58 ;  /* 0x0004983a01007387 */ /* 0x000fe80000100a00 */
[----:B------:R-:W4:Y:S04]  /*4ad90*/  LDL.LU R38, [R1+0x4e8] ;  /* 0x0004e80001267983 */ /* 0x000f280000300800 */
[----:B------:R-:W4:Y:S04]  /*4ada0*/  LDL.LU R61, [R1+0x4e4] ;  /* 0x0004e400013d7983 */ /* 0x000f280000300800 */
[----:B------:R-:W-:Y:S04]  /*4adb0*/  STL.64 [R1+0x50d8], R34 ;  /* 0x0050d82201007387 */ /* 0x000fe80000100a00 */
[----:B------:R0:W-:Y:S02]  /*4adc0*/  STL.64 [R1+0x50d0], R32 ;  /* 0x0050d02001007387 */ /* 0x0001e40000100a00 */
[C---:B0-----:R-:W-:Y:S08]  /*4add0*/  HMMA.16816.F32 R32, R28.reuse, R22, R40 ;  /* 0x000000161c20723c */ /* 0x041ff00000001828 */
[C---:B---3--:R-:W-:Y:S08]  /*4ade0*/  HMMA.16816.F32 R52, R28.reuse, R26, R52 ;  /* 0x0000001a1c34723c */ /* 0x048ff00000001834 */
[C---:B--2---:R-:W-:Y:S11]  /*4adf0*/  HMMA.16816.F32 R48, R28.reuse, R24, R48 ;  /* 0x000000181c30723c */ /* 0x044ff60000001830 */
[----:B------:R-:W-:Y:S04]  /*4ae00*/  STL.64 [R1+0x480], R52 ;  /* 0x0004803401007387 */ /* 0x000fe80000100a00 */
[----:B------:R-:W-:Y:S04]  /*4ae10*/  STL.64 [R1+0x488], R54 ;  /* 0x0004883601007387 */ /* 0x000fe80000100a00 */
[----:B------:R-:W2:Y:S04]  /*4ae20*/  LDL.LU.64 R40, [R1+0x1320] ;  /* 0x0013200001287983 */ /* 0x000ea80000300a00 */
[----:B------:R-:W-:Y:S04]  /*4ae30*/  STL.64 [R1+0x470], R48 ;  /* 0x0004703001007387 */ /* 0x000fe80000100a00 */
[----:B------:R-:W-:Y:S04]  /*4ae40*/  STL.64 [R1+0x478], R50 ;  /* 0x0004783201007387 */ /* 0x000fe80000100a00 */
[----:B------:R-:W2:Y:S04]  /*4ae50*/  LDL.LU.64 R42, [R1+0x1328] ;  /* 0x00132800012a7983 */ /* 0x000ea80000300a00 */
[----:B------:R-:W-:Y:S04]  /*4ae60*/  STL.64 [R1+0x460], R32 ;  /* 0x0004602001007387 */ /* 0x000fe80000100a00 */
[----:B------:R0:W-:Y:S02]  /*4ae70*/  STL.64 [R1+0x468], R34 ;  /* 0x0004682201007387 */ /* 0x0001e40000100a00 */
[C---:B0-----:R-:W-:Y:S02]  /*4ae80*/  HMMA.16816.F32 R32, R28.reuse, R20, R44 ;  /* 0x000000141c20723c */ /* 0x041fe4000000182c */
[----:B------:R-:W-:Y:S04]  /*4ae90*/  STL.64 [R1+0x50c8], R22 ;  /* 0x0050c81601007387 */ /* 0x000fe80000100a00 */
[----:B------:R0:W-:Y:S02]  /*4aea0*/  STL.64 [R1+0x50c0], R20 ;  /* 0x0050c01401007387 */ /* 0x0001e40000100a00 */
[C---:B0-----:R-:W-:Y:S11]  /*4aeb0*/  HMMA.16816.F32 R20, R28.reuse, R18, R8 ;  /* 0x000000121c14723c */ /* 0x041ff60000001808 */
[----:B------:R0:W-:Y:S04]  /*4aec0*/  STL.64 [R1+0x450], R32 ;  /* 0x0004502001007387 */ /* 0x0001e80000100a00 */
[----:B------:R1:W-:Y:S04]  /*4aed0*/  STL.64 [R1+0x458], R34 ;  /* 0x0004582201007387 */ /* 0x0003e80000100a00 */
[----:B------:R-:W3:Y:S04]  /*4aee0*/  LDL.LU.64 R8, [R1+0x1310] ;  /* 0x0013100001087983 */ /* 0x000ee80000300a00 */
[----:B------:R-:W3:Y:S04]  /*4aef0*/  LDL.LU.64 R10, [R1+0x1318] ;  /* 0x00131800010a7983 */ /* 0x000ee80000300a00 */
[----:B------:R0:W-:Y:S04]  /*4af00*/  STL.64 [R1+0x440], R20 ;  /* 0x0004401401007387 */ /* 0x0001e80000100a00 */
[----:B------:R0:W-:Y:S04]  /*4af10*/  STL.64 [R1+0x448], R22 ;  /* 0x0004481601007387 */ /* 0x0001e80000100a00 */
[----:B------:R-:W4:Y:S04]  /*4af20*/  LDL.LU.64 R56, [R1+0x12f0] ;  /* 0x0012f00001387983 */ /* 0x000f280000300a00 */
[----:B------:R-:W4:Y:S04]  /*4af30*/  LDL.LU.64 R58, [R1+0x12f8] ;  /* 0x0012f800013a7983 */ /* 0x000f280000300a00 */
[----:B------:R-:W4:Y:S04]  /*4af40*/  LDL.LU.64 R52, [R1+0x12e0] ;  /* 0x0012e00001347983 */ /* 0x000f280000300a00 */
[----:B------:R-:W4:Y:S04]  /*4af50*/  LDL.LU.64 R54, [R1+0x12e8] ;  /* 0x0012e80001367983 */ /* 0x000f280000300a00 */
[----:B------:R-:W4:Y:S04]  /*4af60*/  LDL.LU.64 R48, [R1+0x12d0] ;  /* 0x0012d00001307983 */ /* 0x000f280000300a00 */
[----:B------:R-:W4:Y:S04]  /*4af70*/  LDL.LU.64 R50, [R1+0x12d8] ;  /* 0x0012d80001327983 */ /* 0x000f280000300a00 */
[----:B0-----:R-:W4:Y:S04]  /*4af80*/  LDL.LU.64 R32, [R1+0x12c0] ;  /* 0x0012c00001207983 */ /* 0x001f280000300a00 */
[----:B-1----:R-:W4:Y:S04]  /*4af90*/  LDL.LU.64 R34, [R1+0x12c8] ;  /* 0x0012c80001227983 */ /* 0x002f280000300a00 */
[----:B------:R-:W4:Y:S04]  /*4afa0*/  LDL.LU R45, [R1+0x4f0] ;  /* 0x0004f000012d7983 */ /* 0x000f280000300800 */
[----:B------:R-:W4:Y:S04]  /*4afb0*/  LDL.LU R46, [R1+0x4ec] ;  /* 0x0004ec00012e7983 */ /* 0x000f280000300800 */
[----:B------:R-:W4:Y:S04]  /*4afc0*/  LDL.LU.64 R20, [R1+0xc30] ;  /* 0x000c300001147983 */ /* 0x000f280000300a00 */
[----:B------:R-:W4:Y:S01]  /*4afd0*/  LDL.LU.64 R22, [R1+0xc38] ;  /* 0x000c380001167983 */ /* 0x000f220000300a00 */
[----:B--2---:R-:W-:-:S15]  /*4afe0*/  HMMA.16816.F32 R40, R28, R16, R40 ;  /* 0x000000101c28723c */ /* 0x004fde0000001828 */
[----:B------:R-:W-:-:S04]  /*4aff0*/  NOP ;  /* 0x0000000000007918 */ /* 0x000fc80000000000 */
[----:B------:R0:W-:Y:S04]  /*4b000*/  STL.64 [R1+0x430], R40 ;  /* 0x0004302801007387 */ /* 0x0001e80000100a00 */
[----:B------:R-:W-:Y:S04]  /*4b010*/  STL.64 [R1+0x438], R42 ;  /* 0x0004382a01007387 */ /* 0x000fe80000100a00 */
[----:B------:R-:W2:Y:S04]  /*4b020*/  LDL.LU R47, [R1+0x4f8] ;  /* 0x0004f800012f7983 */ /* 0x000ea80000300800 */
[----:B0-----:R-:W2:Y:S04]  /*4b030*/  LDL.LU R40, [R1+0x4f4] ;  /* 0x0004f40001287983 */ /* 0x001ea80000300800 */
[----:B------:R-:W-:Y:S04]  /*4b040*/  STL.64 [R1+0x50a8], R18 ;  /* 0x0050a81201007387 */ /* 0x000fe80000100a00 */
[----:B------:R0:W-:Y:S04]  /*4b050*/  STL.64 [R1+0x50a0], R16 ;  /* 0x0050a01001007387 */ /* 0x0001e80000100a00 */
[----:B0-----:R-:W2:Y:S01]  /*4b060*/  LDL.LU.64 R16, [R1+0x1300] ;  /* 0x0013000001107983 */ /* 0x001ea20000300a00 */
[----:B---3--:R-:W-:Y:S03]  /*4b070*/  HMMA.16816.F32 R8, R28, R14, R8 ;  /* 0x0000000e1c08723c */ /* 0x008fe60000001808 */
[----:B------:R-:W2:-:S15]  /*4b080*/  LDL.LU.64 R18, [R1+0x1308] ;  /* 0x0013080001127983 */ /* 0x000e9e0000300a00 */
[----:B------:R-:W-:Y:S01]  /*4b090*/  NOP ;  /* 0x0000000000007918 */ /* 0x000fe20000000000 */
[----:B------:R-:W-:Y:S04]  /*4b0a0*/  STL.64 [R1+0x420], R8 ;  /* 0x0004200801007387 */ /* 0x000fe80000100a00 */
[----:B------:R0:W-:Y:S04]  /*4b0b0*/  STL.64 [R1+0x428], R10 ;  /* 0x0004280a01007387 */ /* 0x0001e80000100a00 */
[----:B0-----:R-:W4:Y:S04]  /*4b0c0*/  LDL.LU.64 R10, [R1+0x50e8] ;  /* 0x0050e800010a7983 */ /* 0x001f280000300a00 */
[----:B------:R-:W3:Y:S04]  /*4b0d0*/  LDL.LU.64 R8, [R1+0x50e0] ;  /* 0x0050e00001087983 */ /* 0x000ee80000300a00 */
[----:B------:R-:W-:Y:S04]  /*4b0e0*/  STL.64 [R1+0x5088], R14 ;  /* 0x0050880e01007387 */ /* 0x000fe80000100a00 */
[----:B------:R-:W-:Y:S01]  /*4b0f0*/  STL.64 [R1+0x5080], R12 ;  /* 0x0050800c01007387 */ /* 0x000fe20000100a00 */
[----:B--2---:R-:W-:-:S15]  /*4b100*/  HMMA.16816.F32 R16, R28, R12, R16 ;  /* 0x0000000c1c10723c */ /* 0x004fde0000001810 */
[----:B------:R-:W-:-:S04]  /*4b110*/  NOP ;  /* 0x0000000000007918 */ /* 0x000fc80000000000 */
[----:B------:R-:W-:Y:S04]  /*4b120*/  STL.64 [R1+0x410], R16 ;  /* 0x0004101001007387 */ /* 0x000fe80000100a00 */
[----:B------:R4:W-:Y:S02]  /*4b130*/  STL.64 [R1+0x418], R18 ;  /* 0x0004181201007387 */ /* 0x0009e40000100a00 */
[C---:B----4-:R-:W-:Y:S08]  /*4b140*/  HMMA.16816.F32 R16, R28.reuse, R10, R56 ;  /* 0x0000000a1c10723c */ /* 0x050ff00000001838 */
[C---:B---3--:R-:W-:Y:S01]  /*4b150*/  HMMA.16816.F32 R12, R28.reuse, R8, R52 ;  /* 0x000000081c0c723c */ /* 0x048fe20000001834 */
        /* <DEDUP_REMOVED lines=12> */
[----:B0-----:R-:W-:Y:S02]  /*4b220*/  HMMA.16816.F32 R4, R28, R2, R20 ;  /* 0x000000021c04723c */ /* 0x001fe40000001814 */
[----:B------:R-:W-:Y:S01]  /*4b230*/  STL.64 [R1+0x3d0], R8 ;  /* 0x0003d00801007387 */ /* 0x000fe20000100a00 */
[----:B------:R-:W-:-:S03]  /*4b240*/  IMAD R29, R61, 0x100, R38 ;  /* 0x000001003d1d7824 */ /* 0x000fc600078e0226 */
[----:B------:R-:W-:-:S13]  /*4b250*/  STL.64 [R1+0x3d8], R10 ;  /* 0x0003d80a01007387 */ /* 0x000fda0000100a00 */
[----:B------:R-:W-:Y:S04]  /*4b260*/  STL.64 [R1+0x2c0], R4 ;  /* 0x0002c00401007387 */ /* 0x000fe80000100a00 */
[----:B------:R-:W-:Y:S04]  /*4b270*/  STL.64 [R1+0x2c8], R6 ;  /* 0x0002c80601007387 */ /* 0x000fe80000100a00 */
[----:B------:R-:W2:Y:S04]  /*4b280*/  LDL.LU R41, [R1+0x5c4] ;  /* 0x0005c40001297983 */ /* 0x000ea80000300800 */
[----:B------:R-:W3:Y:S04]  /*4b290*/  LDL.LU R61, [R1+0x5c0] ;  /* 0x0005c000013d7983 */ /* 0x000ee80000300800 */
[----:B------:R-:W4:Y:S04]  /*4b2a0*/  LDL.LU R42, [R1+0x5cc] ;  /* 0x0005cc00012a7983 */ /* 0x000f280000300800 */
[----:B------:R-:W4:Y:S01]  /*4b2b0*/  LDL.LU R43, [R1+0x5c8] ;  /* 0x0005c800012b7983 */ /* 0x000f220000300800 */
[----:B------:R-:W-:-:S02]  /*4b2c0*/  IMAD R28, R60, 0x100, R39 ;  /* 0x000001003c1c7824 */ /* 0x000fc400078e0227 */
[----:B------:R-:W-:Y:S02]  /*4b2d0*/  IMAD R30, R46, 0x100, R45 ;  /* 0x000001002e1e7824 */ /* 0x000fe400078e022d */
[----:B------:R-:W-:Y:S01]  /*4b2e0*/  IMAD R31, R40, 0x100, R47 ;  /* 0x00000100281f7824 */ /* 0x000fe200078e022f */
[----:B----4-:R-:W-:Y:S04]  /*4b2f0*/  STL.64 [R1+0x50b8], R42 ;  /* 0x0050b82a01007387 */ /* 0x010fe80000100a00 */
[----:B--2---:R0:W-:Y:S04]  /*4b300*/  STL [R1+0x50b0], R41 ;  /* 0x0050b02901007387 */ /* 0x0041e80000100800 */
[----:B------:R-:W2:Y:S04]  /*4b310*/  LDL.LU R0, [R1+0x5d4] ;  /* 0x0005d40001007983 */ /* 0x000ea80000300800 */
[----:B------:R-:W2:Y:S04]  /*4b320*/  LDL.LU R39, [R1+0x5d0] ;  /* 0x0005d00001277983 */ /* 0x000ea80000300800 */
[----:B------:R-:W4:Y:S04]  /*4b330*/  LDL.LU R60, [R1+0x5dc] ;  /* 0x0005dc00013c7983 */ /* 0x000f280000300800 */
[----:B------:R-:W4:Y:S04]  /*4b340*/  LDL.LU R38, [R1+0x5d8] ;  /* 0x0005d80001267983 */ /* 0x000f280000300800 */
[----:B------:R-:W2:Y:S04]  /*4b350*/  LDL.LU.64 R32, [R1+0xa10] ;  /* 0x000a100001207983 */ /* 0x000ea80000300a00 */
[----:B------:R-:W2:Y:S01]  /*4b360*/  LDL.LU.64 R34, [R1+0xa18] ;  /* 0x000a180001227983 */ /* 0x000ea20000300a00 */
[----:B------:R-:W-:-:S02]  /*4b370*/  F2FP.F16.E4M3.UNPACK_B R28, R28 ;  /* 0x0000001cff1c723e */ /* 0x000fc400020006ff */
[----:B------:R-:W-:Y:S01]  /*4b380*/  F2FP.F16.E4M3.UNPACK_B R29, R29 ;  /* 0x0000001dff1d723e */ /* 0x000fe200020006ff */
[----:B------:R-:W3:Y:S01]  /*4b390*/  LDL.LU.64 R56, [R1+0x12b0] ;  /* 0x0012b00001387983 */ /* 0x000ee20000300a00 */
[----:B------:R-:W-:Y:S02]  /*4b3a0*/  F2FP.F16.E4M3.UNPACK_B R30, R30 ;  /* 0x0000001eff1e723e */ /* 0x000fe400020006ff */
[----:B------:R-:W-:Y:S01]  /*4b3b0*/  F2FP.F16.E4M3.UNPACK_B R31, R31 ;  /* 0x0000001fff1f723e */ /* 0x000fe200020006ff */
[----:B------:R-:W3:Y:S04]  /*4b3c0*/  LDL.LU.64 R58, [R1+0x12b8] ;  /* 0x0012b800013a7983 */ /* 0x000ee80000300a00 */
[----:B------:R-:W3:Y:S04]  /*4b3d0*/  LDL.LU.64 R52, [R1+0x12a0] ;  /* 0x0012a00001347983 */ /* 0x000ee80000300a00 */
[----:B------:R-:W3:Y:S04]  /*4b3e0*/  LDL.LU.64 R54, [R1+0x12a8] ;  /* 0x0012a80001367983 */ /* 0x000ee80000300a00 */
[----:B------:R-:W3:Y:S04]  /*4b3f0*/  LDL.LU.64 R48, [R1+0x1290] ;  /* 0x0012900001307983 */ /* 0x000ee80000300a00 */
[----:B------:R-:W3:Y:S04]  /*4b400*/  LDL.LU.64 R50, [R1+0x1298] ;  /* 0x0012980001327983 */ /* 0x000ee80000300a00 */
[----:B------:R-:W3:Y:S04]  /*4b410*/  LDL.LU.64 R20, [R1+0x1280] ;  /* 0x0012800001147983 */ /* 0x000ee80000300a00 */
[----:B------:R-:W3:Y:S04]  /*4b420*/  LDL.LU.64 R22, [R1+0x1288] ;  /* 0x0012880001167983 */ /* 0x000ee80000300a00 */
[----:B0-----:R-:W3:Y:S04]  /*4b430*/  LDL.LU.64 R40, [R1+0x1270] ;  /* 0x0012700001287983 */ /* 0x001ee80000300a00 */
[----:B------:R-:W3:Y:S04]  /*4b440*/  LDL.LU.64 R42, [R1+0x1278] ;  /* 0x00127800012a7983 */ /* 0x000ee80000300a00 */
[----:B------:R-:W4:Y:S04]  /*4b450*/  LDL.LU.64 R16, [R1+0x1260] ;  /* 0x0012600001107983 */ /* 0x000f280000300a00 */
        /* <DEDUP_REMOVED lines=8> */
[----:B------:R-:W4:Y:S01]  /*4b4e0*/  LDL.LU.64 R46, [R1+0x1228] ;  /* 0x00122800012e7983 */ /* 0x000f220000300a00 */
[----:B--2---:R-:W-:-:S15]  /*4b4f0*/  HMMA.16816.F32 R32, R28, R36, R32 ;  /* 0x000000241c20723c */ /* 0x004fde0000001820 */
[----:B------:R-:W-:-:S04]  /*4b500*/  NOP ;  /* 0x0000000000007918 */ /* 0x000fc80000000000 */
[----:B------:R-:W-:Y:S04]  /*4b510*/  STL.64 [R1+0x5b0], R32 ;  /* 0x0005b02001007387 */ /* 0x000fe80000100a00 */
[----:B------:R0:W-:Y:S04]  /*4b520*/  STL.64 [R1+0x5b8], R34 ;  /* 0x0005b82201007387 */ /* 0x0001e80000100a00 */
[----:B0-----:R-:W2:Y:S04]  /*4b530*/  LDL.LU.64 R34, [R1+0x50d8] ;  /* 0x0050d80001227983 */ /* 0x001ea80000300a00 */
[----:B------:R-:W4:Y:S01]  /*4b540*/  LDL.LU.64 R32, [R1+0x50d0] ;  /* 0x0050d00001207983 */ /* 0x000f220000300a00 */
[C---:B---3--:R-:W-:Y:S08]  /*4b550*/  HMMA.16816.F32 R48, R28.reuse, R26, R48 ;  /* 0x0000001a1c30723c */ /* 0x048ff00000001830 */
[C---:B------:R-:W-:Y:S08]  /*4b560*/  HMMA.16816.F32 R20, R28.reuse, R24, R20 ;  /* 0x000000181c14723c */ /* 0x040ff00000001814 */
[C---:B--2---:R-:W-:Y:S08]  /*4b570*/  HMMA.16816.F32 R56, R28.reuse, R34, R56 ;  /* 0x000000221c38723c */ /* 0x044ff00000001838 */
[C---:B----4-:R-:W-:Y:S11]  /*4b580*/  HMMA.16816.F32 R52, R28.reuse, R32, R52 ;  /* 0x000000201c34723c */ /* 0x050ff60000001834 */
[----:B------:R0:W-:Y:S04]  /*4b590*/  STL.64 [R1+0x5a0], R56 ;  /* 0x0005a03801007387 */ /* 0x0001e80000100a00 */
[----:B------:R1:W-:Y:S04]  /*4b5a0*/  STL.64 [R1+0x5a8], R58 ;  /* 0x0005a83a01007387 */ /* 0x0003e80000100a00 */
[----:B0-----:R-:W2:Y:S04]  /*4b5b0*/  LDL.LU.64 R56, [R1+0x1200] ;  /* 0x0012000001387983 */ /* 0x001ea80000300a00 */
[----:B------:R0:W-:Y:S04]  /*4b5c0*/  STL.64 [R1+0x590], R52 ;  /* 0x0005903401007387 */ /* 0x0001e80000100a00 */
[----:B------:R3:W-:Y:S04]  /*4b5d0*/  STL.64 [R1+0x598], R54 ;  /* 0x0005983601007387 */ /* 0x0007e80000100a00 */
[----:B-1----:R-:W2:Y:S04]  /*4b5e0*/  LDL.LU.64 R58, [R1+0x1208] ;  /* 0x00120800013a7983 */ /* 0x002ea80000300a00 */
[----:B------:R1:W-:Y:S04]  /*4b5f0*/  STL.64 [R1+0x580], R48 ;  /* 0x0005803001007387 */ /* 0x0003e80000100a00 */
[----:B------:R4:W-:Y:S04]  /*4b600*/  STL.64 [R1+0x588], R50 ;  /* 0x0005883201007387 */ /* 0x0009e80000100a00 */
[----:B0-----:R-:W2:Y:S04]  /*4b610*/  LDL.LU.64 R52, [R1+0x11f0] ;  /* 0x0011f00001347983 */ /* 0x001ea80000300a00 */
[----:B---3--:R-:W3:Y:S04]  /*4b620*/  LDL.LU.64 R54, [R1+0x11f8] ;  /* 0x0011f80001367983 */ /* 0x008ee80000300a00 */
[----:B-1----:R-:W2:Y:S04]  /*4b630*/  LDL.LU.64 R48, [R1+0x11e0] ;  /* 0x0011e00001307983 */ /* 0x002ea80000300a00 */
[----:B----4-:R-:W4:Y:S04]  /*4b640*/  LDL.LU.64 R50, [R1+0x11e8] ;  /* 0x0011e80001327983 */ /* 0x010f280000300a00 */
        /* <DEDUP_REMOVED lines=9> */
[----:B------:R-:W3:Y:S04]  /*4b6e0*/  LDL.LU R41, [R1+0x50b0] ;  /* 0x0050b00001297983 */ /* 0x000ee80000300800 */
        /* <DEDUP_REMOVED lines=9> */
[----:B------:R-:W4:Y:S04]  /*4b780*/  LDL.LU.64 R4, [R1+0x5090] ;  /* 0x0050900001047983 */ /* 0x000f280000300a00 */
        /* <DEDUP_REMOVED lines=10> */
[----:B------:R0:W-:Y:S04]  /*4b830*/  STL.64 [R1+0x510], R44 ;  /* 0x0005102c01007387 */ /* 0x0001e80000100a00 */
[----:B------:R1:W-:Y:S04]  /*4b840*/  STL.64 [R1+0x518], R46 ;  /* 0x0005182e01007387 */ /* 0x0003e80000100a00 */
[----:B0-----:R-:W2:Y:S04]  /*4b850*/  LDL.LU.64 R44, [R1+0xb10] ;  /* 0x000b1000012c7983 */ /* 0x001ea80000300a00 */
[----:B-1----:R-:W2:Y:S04]  /*4b860*/  LDL.LU.64 R46, [R1+0xb18] ;  /* 0x000b1800012e7983 */ /* 0x002ea80000300a00 */
[----:B------:R-:W-:Y:S04]  /*4b870*/  STL.64 [R1+0x5058], R14 ;  /* 0x0050580e01007387 */ /* 0x000fe80000100a00 */
[----:B------:R0:W-:Y:S04]  /*4b880*/  STL.64 [R1+0x5050], R12 ;  /* 0x0050500c01007387 */ /* 0x0001e80000100a00 */
[----:B0-----:R-:W2:Y:S04]  /*4b890*/  LDL.LU.64 R12, [R1+0x1210] ;  /* 0x00121000010c7983 */ /* 0x001ea80000300a00 */
[----:B------:R-:W2:Y:S01]  /*4b8a0*/  LDL.LU.64 R14, [R1+0x1218] ;  /* 0x00121800010e7983 */ /* 0x000ea20000300a00 */
[----:B------:R-:W-:Y:S01]  /*4b8b0*/  IMAD R61, R61, 0x100, R41 ;  /* 0x000001003d3d7824 */ /* 0x000fe200078e0229 */
[----:B--2---:R-:W-:-:S15]  /*4b8c0*/  HMMA.16816.F32 R12, R28, R10, R12 ;  /* 0x0000000a1c0c723c */ /* 0x004fde000000180c */
[----:B------:R-:W-:-:S04]  /*4b8d0*/  NOP ;  /* 0x0000000000007918 */ /* 0x000fc80000000000 */
[----:B------:R-:W-:Y:S04]  /*4b8e0*/  STL.64 [R1+0x500], R12 ;  /* 0x0005000c01007387 */ /* 0x000fe80000100a00 */
[----:B------:R3:W-:Y:S02]  /*4b8f0*/  STL.64 [R1+0x508], R14 ;  /* 0x0005080e01007387 */ /* 0x0007e40000100a00 */
[C---:B---3--:R-:W-:Y:S02]  /*4b900*/  HMMA.16816.F32 R12, R28.reuse, R8, R56 ;  /* 0x000000081c0c723c */ /* 0x048fe40000001838 */
[----:B------:R-:W-:Y:S04]  /*4b910*/  STL.64 [R1+0x5068], R10 ;  /* 0x0050680a01007387 */ /* 0x000fe80000100a00 */
[----:B------:R0:W-:Y:S02]  /*4b920*/  STL.64 [R1+0x5060], R8 ;  /* 0x0050600801007387 */ /* 0x0001e40000100a00 */
[C---:B0-----:R-:W-:Y:S11]  /*4b930*/  HMMA.16816.F32 R8, R28.reuse, R6, R52 ;  /* 0x000000061c08723c */ /* 0x041ff60000001834 */
[----:B------:R-:W-:Y:S04]  /*4b940*/  STL.64 [R1+0x4f0], R12 ;  /* 0x0004f00c01007387 */ /* 0x000fe80000100a00 */
[----:B------:R4:W-:Y:S02]  /*4b950*/  STL.64 [R1+0x4f8], R14 ;  /* 0x0004f80e01007387 */ /* 0x0009e40000100a00 */
[----:B----4-:R-:W-:Y:S02]  /*4b960*/  HMMA.16816.F32 R12, R28, R4, R48 ;  /* 0x000000041c0c723c */ /* 0x010fe40000001830 */
[----:B------:R-:W-:Y:S04]  /*4b970*/  STL.64 [R1+0x4e0], R8 ;  /* 0x0004e00801007387 */ /* 0x000fe80000100a00 */
[----:B------:R-:W-:-:S13]  /*4b980*/  STL.64 [R1+0x4e8], R10 ;  /* 0x0004e80a01007387 */ /* 0x000fda0000100a00 */
[----:B------:R-:W-:Y:S04]  /*4b990*/  STL.64 [R1+0x4d0], R12 ;  /* 0x0004d00c01007387 */ /* 0x000fe80000100a00 */
[----:B------:R0:W-:Y:S04]  /*4b9a0*/  STL.64 [R1+0x4d8], R14 ;  /* 0x0004d80e01007387 */ /* 0x0001e80000100a00 */
[----:B------:R-:W2:Y:S04]  /*4b9b0*/  LDL.LU.64 R56, [R1+0xa00] ;  /* 0x000a000001387983 */ /* 0x000ea80000300a00 */
[----:B------:R-:W2:Y:S01]  /*4b9c0*/  LDL.LU.64 R58, [R1+0xa08] ;  /* 0x000a0800013a7983 */ /* 0x000ea20000300a00 */
[----:B0-----:R-:W-:Y:S01]  /*4b9d0*/  HMMA.16816.F32 R12, R28, R2, R44 ;  /* 0x000000021c0c723c */ /* 0x001fe2000000182c */
[----:B------:R-:W-:-:S02]  /*4b9e0*/  IMAD R9, R43, 0x100, R42 ;  /* 0x000001002b097824 */ /* 0x000fc400078e022a */
[----:B------:R-:W3:Y:S04]  /*4b9f0*/  LDL.LU.64 R40, [R1+0x11d0] ;  /* 0x0011d00001287983 */ /* 0x000ee80000300a00 */
[----:B------:R-:W3:-:S12]  /*4ba00*/  LDL.LU.64 R42, [R1+0x11d8] ;  /* 0x0011d800012a7983 */ /* 0x000ed80000300a00 */
[----:B------:R0:W-:Y:S04]  /*4ba10*/  STL.64 [R1+0x3c0], R12 ;  /* 0x0003c00c01007387 */ /* 0x0001e80000100a00 */
[----:B------:R1:W-:Y:S04]  /*4ba20*/  STL.64 [R1+0x3c8], R14 ;  /* 0x0003c80e01007387 */ /* 0x0003e80000100a00 */
[----:B0-----:R-:W4:Y:S04]  /*4ba30*/  LDL.LU.64 R12, [R1+0x11c0] ;  /* 0x0011c000010c7983 */ /* 0x001f280000300a00 */
[----:B-1----:R-:W4:Y:S01]  /*4ba40*/  LDL.LU.64 R14, [R1+0x11c8] ;  /* 0x0011c800010e7983 */ /* 0x002f220000300a00 */
[----:B------:R-:W-:Y:S01]  /*4ba50*/  IMAD R8, R39, 0x100, R0 ;  /* 0x0000010027087824 */ /* 0x000fe200078e0200 */
[----:B------:R-:W-:-:S04]  /*4ba60*/  F2FP.F16.E4M3.UNPACK_B R29, R9 ;  /* 0x00000009ff1d723e */ /* 0x000fc800020006ff */
[----:B------:R-:W-:Y:S02]  /*4ba70*/  F2FP.F16.E4M3.UNPACK_B R30, R8 ;  /* 0x00000008ff1e723e */ /* 0x000fe400020006ff */
[----:B------:R-:W4:Y:S04]  /*4ba80*/  LDL.LU.64 R8, [R1+0x11b0] ;  /* 0x0011b00001087983 */ /* 0x000f280000300a00 */
[----:B------:R-:W4:Y:S01]  /*4ba90*/  LDL.LU.64 R10, [R1+0x11b8] ;  /* 0x0011b800010a7983 */ /* 0x000f220000300a00 */
[----:B------:R-:W-:Y:S01]  /*4baa0*/  IMAD R0, R38, 0x100, R60 ;  /* 0x0000010026007824 */ /* 0x000fe200078e023c */
[----:B------:R-:W-:Y:S02]  /*4bab0*/  F2FP.F16.E4M3.UNPACK_B R28, R61 ;  /* 0x0000003dff1c723e */ /* 0x000fe400020006ff */
[----:B------:R-:W4:Y:S02]  /*4bac0*/  LDL.LU.64 R52, [R1+0x11a0] ;  /* 0x0011a00001347983 */ /* 0x000f240000300a00 */
[----:B------:R-:W-:-:S02]  /*4bad0*/  F2FP.F16.E4M3.UNPACK_B R31, R0 ;  /* 0x00000000ff1f723e */ /* 0x000fc400020006ff */
        /* <DEDUP_REMOVED lines=8> */
[----:B------:R3:W-:Y:S02]  /*4bb60*/  STL.64 [R1+0x6b8], R58 ;  /* 0x0006b83a01007387 */ /* 0x0007e40000100a00 */
[C---:B---3--:R-:W-:Y:S02]  /*4bb70*/  HMMA.16816.F32 R56, R28.reuse, R34, R40 ;  /* 0x000000221c38723c */ /* 0x048fe40000001828 */
[----:B------:R-:W2:Y:S04]  /*4bb80*/  LDL.LU R40, [R1+0x6c4] ;  /* 0x0006c40001287983 */ /* 0x000ea80000300800 */
[----:B------:R-:W2:Y:S02]  /*4bb90*/  LDL.LU R41, [R1+0x6c0] ;  /* 0x0006c00001297983 */ /* 0x000ea40000300800 */
[C---:B----4-:R-:W-:Y:S11]  /*4bba0*/  HMMA.16816.F32 R12, R28.reuse, R32, R12 ;  /* 0x000000201c0c723c */ /* 0x050ff6000000180c */
[----:B------:R-:W-:Y:S04]  /*4bbb0*/  STL.64 [R1+0x6a0], R56 ;  /* 0x0006a03801007387 */ /* 0x000fe80000100a00 */
[----:B------:R-:W-:Y:S04]  /*4bbc0*/  STL.64 [R1+0x6a8], R58 ;  /* 0x0006a83a01007387 */ /* 0x000fe80000100a00 */
[----:B------:R-:W3:Y:S04]  /*4bbd0*/  LDL.LU R0, [R1+0x6cc] ;  /* 0x0006cc0001007983 */ /* 0x000ee80000300800 */
[----:B------:R-:W3:Y:S04]  /*4bbe0*/  LDL.LU R39, [R1+0x6c8] ;  /* 0x0006c80001277983 */ /* 0x000ee80000300800 */
[----:B------:R-:W4:Y:S04]  /*4bbf0*/  LDL.LU R60, [R1+0x6d4] ;  /* 0x0006d400013c7983 */ /* 0x000f280000300800 */
[----:B------:R-:W4:Y:S04]  /*4bc00*/  LDL.LU R38, [R1+0x6d0] ;  /* 0x0006d00001267983 */ /* 0x000f280000300800 */
[----:B------:R-:W-:Y:S04]  /*4bc10*/  STL.64 [R1+0x690], R12 ;  /* 0x0006900c01007387 */ /* 0x000fe80000100a00 */
[----:B------:R0:W-:Y:S02]  /*4bc20*/  STL.64 [R1+0x698], R14 ;  /* 0x0006980e01007387 */ /* 0x0001e40000100a00 */
[----:B0-----:R-:W-:Y:S02]  /*4bc30*/  HMMA.16816.F32 R12, R28, R26, R8 ;  /* 0x0000001a1c0c723c */ /* 0x001fe40000001808 */
[----:B------:R-:W2:Y:S04]  /*4bc40*/  LDL.LU.64 R8, [R1+0x1170] ;  /* 0x0011700001087983 */ /* 0x000ea80000300a00 */
[----:B------:R-:W2:-:S13]  /*4bc50*/  LDL.LU.64 R10, [R1+0x1178] ;  /* 0x00117800010a7983 */ /* 0x000e9a0000300a00 */
[----:B------:R0:W-:Y:S04]  /*4bc60*/  STL.64 [R1+0x680], R12 ;  /* 0x0006800c01007387 */ /* 0x0001e80000100a00 */
[----:B------:R1:W-:Y:S04]  /*4bc70*/  STL.64 [R1+0x688], R14 ;  /* 0x0006880e01007387 */ /* 0x0003e80000100a00 */
[----:B0-----:R-:W3:Y:S04]  /*4bc80*/  LDL.LU.64 R12, [R1+0x1160] ;  /* 0x00116000010c7983 */ /* 0x001ee80000300a00 */
[----:B-1----:R-:W3:Y:S01]  /*4bc90*/  LDL.LU.64 R14, [R1+0x1168] ;  /* 0x00116800010e7983 */ /* 0x002ee20000300a00 */
[C---:B------:R-:W-:Y:S08]  /*4bca0*/  HMMA.16816.F32 R52, R28.reuse, R24, R52 ;  /* 0x000000181c34723c */ /* 0x040ff00000001834 */
[C---:B------:R-:W-:Y:S08]  /*4bcb0*/  HMMA.16816.F32 R48, R28.reuse, R22, R48 ;  /* 0x000000161c30723c */ /* 0x040ff00000001830 */
[C---:B------:R-:W-:Y:S03]  /*4bcc0*/  HMMA.16816.F32 R44, R28.reuse, R20, R44 ;  /* 0x000000141c2c723c */ /* 0x040fe6000000182c */
[----:B------:R0:W-:Y:S04]  /*4bcd0*/  STL.64 [R1+0x670], R52 ;  /* 0x0006703401007387 */ /* 0x0001e80000100a00 */
[----:B------:R1:W-:Y:S04]  /*4bce0*/  STL.64 [R1+0x678], R54 ;  /* 0x0006783601007387 */ /* 0x0003e80000100a00 */
[----:B------:R-:W4:Y:S04]  /*4bcf0*/  LDL.LU.64 R56, [R1+0x1130] ;  /* 0x0011300001387983 */ /* 0x000f280000300a00 */
[----:B------:R0:W-:Y:S04]  /*4bd00*/  STL.64 [R1+0x660], R48 ;  /* 0x0006603001007387 */ /* 0x0001e80000100a00 */
[----:B------:R0:W-:Y:S04]  /*4bd10*/  STL.64 [R1+0x668], R50 ;  /* 0x0006683201007387 */ /* 0x0001e80000100a00 */
[----:B------:R-:W4:Y:S04]  /*4bd20*/  LDL.LU.64 R58, [R1+0x1138] ;  /* 0x00113800013a7983 */ /* 0x000f280000300a00 */
[----:B------:R1:W-:Y:S04]  /*4bd30*/  STL.64 [R1+0x650], R44 ;  /* 0x0006502c01007387 */ /* 0x0003e80000100a00 */
[----:B------:R1:W-:Y:S04]  /*4bd40*/  STL.64 [R1+0x658], R46 ;  /* 0x0006582e01007387 */ /* 0x0003e80000100a00 */
[----:B0-----:R-:W4:Y:S04]  /*4bd50*/  LDL.LU.64 R52, [R1+0x1120] ;  /* 0x0011200001347983 */ /* 0x001f280000300a00 */
[----:B-1----:R-:W4:Y:S04]  /*4bd60*/  LDL.LU.64 R54, [R1+0x1128] ;  /* 0x0011280001367983 */ /* 0x002f280000300a00 */
[----:B------:R-:W4:Y:S04]  /*4bd70*/  LDL.LU.64 R48, [R1+0x1110] ;  /* 0x0011100001307983 */ /* 0x000f280000300a00 */
[----:B------:R-:W4:Y:S04]  /*4bd80*/  LDL.LU.64 R50, [R1+0x1118] ;  /* 0x0011180001327983 */ /* 0x000f280000300a00 */
[----:B------:R-:W4:Y:S04]  /*4bd90*/  LDL.LU.64 R44, [R1+0x1100] ;  /* 0x00110000012c7983 */ /* 0x000f280000300a00 */
[----:B------:R-:W4:Y:S04]  /*4bda0*/  LDL.LU.64 R46, [R1+0x1108] ;  /* 0x00110800012e7983 */ /* 0x000f280000300a00 */
        /* <DEDUP_REMOVED lines=13> */
[----:B------:R-:W4:Y:S04]  /*4be80*/  LDL.LU.64 R12, [R1+0x5050] ;  /* 0x00505000010c7983 */ /* 0x000f280000300a00 */
[----:B------:R-:W-:Y:S04]  /*4be90*/  STL.64 [R1+0x5038], R18 ;  /* 0x0050381201007387 */ /* 0x000fe80000100a00 */
[----:B------:R0:W-:Y:S04]  /*4bea0*/  STL.64 [R1+0x5030], R16 ;  /* 0x0050301001007387 */ /* 0x0001e80000100a00 */
[----:B0-----:R-:W2:Y:S04]  /*4beb0*/  LDL.LU.64 R16, [R1+0x1150] ;  /* 0x0011500001107983 */ /* 0x001ea80000300a00 */
[----:B------:R-:W2:Y:S04]  /*4bec0*/  LDL.LU.64 R18, [R1+0x1158] ;  /* 0x0011580001127983 */ /* 0x000ea80000300a00 */
[----:B------:R-:W3:Y:S04]  /*4bed0*/  LDL.LU R42, [R1+0x6dc] ;  /* 0x0006dc00012a7983 */ /* 0x000ee80000300800 */
[----:B------:R-:W3:Y:S01]  /*4bee0*/  LDL.LU R43, [R1+0x6d8] ;  /* 0x0006d800012b7983 */ /* 0x000ee20000300800 */
[----:B--2---:R-:W-:-:S15]  /*4bef0*/  HMMA.16816.F32 R16, R28, R14, R16 ;  /* 0x0000000e1c10723c */ /* 0x004fde0000001810 */
[----:B------:R-:W-:-:S04]  /*4bf00*/  NOP ;  /* 0x0000000000007918 */ /* 0x000fc80000000000 */
[----:B------:R-:W-:Y:S04]  /*4bf10*/  STL.64 [R1+0x620], R16 ;  /* 0x0006201001007387 */ /* 0x000fe80000100a00 */
[----:B------:R4:W-:Y:S02]  /*4bf20*/  STL.64 [R1+0x628], R18 ;  /* 0x0006281201007387 */ /* 0x0009e40000100a00 */
[----:B----4-:R-:W-:Y:S02]  /*4bf30*/  HMMA.16816.F32 R16, R28, R12, R20 ;  /* 0x0000000c1c10723c */ /* 0x010fe40000001814 */
[----:B------:R-:W-:Y:S04]  /*4bf40*/  STL.64 [R1+0x5018], R14 ;  /* 0x0050180e01007387 */ /* 0x000fe80000100a00 */
[----:B------:R3:W-:-:S13]  /*4bf50*/  STL.64 [R1+0x5010], R12 ;  /* 0x0050100c01007387 */ /* 0x0007da0000100a00 */
[----:B------:R-:W-:Y:S04]  /*4bf60*/  STL.64 [R1+0x610], R16 ;  /* 0x0006101001007387 */ /* 0x000fe80000100a00 */
[----:B------:R0:W-:Y:S01]  /*4bf70*/  STL.64 [R1+0x618], R18 ;  /* 0x0006181201007387 */ /* 0x0001e20000100a00 */
[C---:B---3--:R-:W-:Y:S08]  /*4bf80*/  HMMA.16816.F32 R12, R28.reuse, R8, R52 ;  /* 0x000000081c0c723c */ /* 0x048ff00000001834 */
[----:B0-----:R-:W-:Y:S01]  /*4bf90*/  HMMA.16816.F32 R16, R28, R10, R56 ;  /* 0x0000000a1c10723c */ /* 0x001fe20000001838 */
[----:B------:R-:W-:-:S15]  /*4bfa0*/  STL.64 [R1+0x4ff8], R10 ;  /* 0x004ff80a01007387 */ /* 0x000fde0000100a00 */
[----:B------:R-:W-:-:S03]  /*4bfb0*/  NOP ;  /* 0x0000000000007918 */ /* 0x000fc60000000000 */
[----:B------:R-:W-:Y:S04]  /*4bfc0*/  STL.64 [R1+0x600], R16 ;  /* 0x0006001001007387 */ /* 0x000fe80000100a00 */
[----:B------:R-:W-:Y:S04]  /*4bfd0*/  STL.64 [R1+0x608], R18 ;  /* 0x0006081201007387 */ /* 0x000fe80000100a00 */
[----:B------:R0:W-:Y:S04]  /*4bfe0*/  STL.64 [R1+0x4ff0], R8 ;  /* 0x004ff00801007387 */ /* 0x0001e80000100a00 */
[----:B------:R-:W-:Y:S04]  /*4bff0*/  STL.64 [R1+0x5f0], R12 ;  /* 0x0005f00c01007387 */ /* 0x000fe80000100a00 */
[----:B------:R1:W-:Y:S01]  /*4c000*/  STL.64 [R1+0x5f8], R14 ;  /* 0x0005f80e01007387 */ /* 0x0003e20000100a00 */
[C---:B0-----:R-:W-:Y:S03]  /*4c010*/  HMMA.16816.F32 R8, R28.reuse, R4, R44 ;  /* 0x000000041c08723c */ /* 0x041fe6000000182c */
[----:B------:R-:W2:Y:S05]  /*4c020*/  LDL.LU.64 R16, [R1+0x900] ;  /* 0x0009000001107983 */ /* 0x000eaa0000300a00 */
[----:B-1----:R-:W-:-:S15]  /*4c030*/  HMMA.16816.F32 R12, R28, R6, R48 ;  /* 0x000000061c0c723c */ /* 0x002fde0000001830 */
[----:B------:R-:W-:-:S04]  /*4c040*/  NOP ;  /* 0x0000000000007918 */ /* 0x000fc80000000000 */
[----:B------:R-:W-:Y:S04]  /*4c050*/  STL.64 [R1+0x5e0], R12 ;  /* 0x0005e00c01007387 */ /* 0x000fe80000100a00 */
[----:B------:R-:W-:Y:S04]  /*4c060*/  STL.64 [R1+0x5e8], R14 ;  /* 0x0005e80e01007387 */ /* 0x000fe80000100a00 */
[----:B------:R-:W2:Y:S04]  /*4c070*/  LDL.LU.64 R18, [R1+0x908] ;  /* 0x0009080001127983 */ /* 0x000ea80000300a00 */
[----:B------:R0:W-:Y:S04]  /*4c080*/  STL.64 [R1+0x5d0], R8 ;  /* 0x0005d00801007387 */ /* 0x0001e80000100a00 */
[----:B------:R1:W-:Y:S04]  /*4c090*/  STL.64 [R1+0x5d8], R10 ;  /* 0x0005d80a01007387 */ /* 0x0003e80000100a00 */
[----:B------:R-:W-:Y:S04]  /*4c0a0*/  STL.64 [R1+0x5008], R6 ;  /* 0x0050080601007387 */ /* 0x000fe80000100a00 */
[----:B------:R3:W-:Y:S04]  /*4c0b0*/  STL.64 [R1+0x5000], R4 ;  /* 0x0050000401007387 */ /* 0x0007e80000100a00 */
[----:B0-----:R-:W4:Y:S04]  /*4c0c0*/  LDL.LU.64 R8, [R1+0x800] ;  /* 0x0008000001087983 */ /* 0x001f280000300a00 */
[----:B-1----:R-:W4:Y:S04]  /*4c0d0*/  LDL.LU.64 R10, [R1+0x808] ;  /* 0x00080800010a7983 */ /* 0x002f280000300a00 */
[----:B---3--:R-:W3:Y:S04]  /*4c0e0*/  LDL.LU.64 R4, [R1+0x10f0] ;  /* 0x0010f00001047983 */ /* 0x008ee80000300a00 */
[----:B------:R-:W3:Y:S04]  /*4c0f0*/  LDL.LU.64 R6, [R1+0x10f8] ;  /* 0x0010f80001067983 */ /* 0x000ee80000300a00 */
[----:B------:R-:W3:Y:S04]  /*4c100*/  LDL.LU R44, [R1+0x7d4] ;  /* 0x0007d400012c7983 */ /* 0x000ee80000300800 */
[----:B------:R-:W3:Y:S04]  /*4c110*/  LDL.LU R45, [R1+0x7d0] ;  /* 0x0007d000012d7983 */ /* 0x000ee80000300800 */
[----:B------:R-:W3:Y:S04]  /*4c120*/  LDL.LU R46, [R1+0x7dc] ;  /* 0x0007dc00012e7983 */ /* 0x000ee80000300800 */
[----:B------:R-:W3:Y:S01]  /*4c130*/  LDL.LU R47, [R1+0x7d8] ;  /* 0x0007d800012f7983 */ /* 0x000ee20000300800 */
[----:B------:R-:W-:-:S02]  /*4c140*/  IMAD R61, R41, 0x100, R40 ;  /* 0x00000100293d7824 */ /* 0x000fc400078e0228 */
[----:B------:R-:W-:Y:S02]  /*4c150*/  IMAD R14, R39, 0x100, R0 ;  /* 0x00000100270e7824 */ /* 0x000fe400078e0200 */
[----:B------:R-:W-:Y:S02]  /*4c160*/  IMAD R13, R38, 0x100, R60 ;  /* 0x00000100260d7824 */ /* 0x000fe400078e023c */
[----:B------:R-:W-:Y:S01]  /*4c170*/  IMAD R12, R43, 0x100, R42 ;  /* 0x000001002b0c7824 */ /* 0x000fe200078e022a */
[----:B--2---:R-:W-:Y:S01]  /*4c180*/  HMMA.16816.F32 R16, R28, R2, R16 ;  /* 0x000000021c10723c */ /* 0x004fe20000001810 */
[----:B------:R-:W-:Y:S02]  /*4c190*/  F2FP.F16.E4M3.UNPACK_B R28, R61 ;  /* 0x0000003dff1c723e */ /* 0x000fe400020006ff */
[----:B------:R-:W-:Y:S02]  /*4c1a0*/  F2FP.F16.E4M3.UNPACK_B R29, R14 ;  /* 0x0000000eff1d723e */ /* 0x000fe400020006ff */
[----:B------:R-:W-:-:S02]  /*4c1b0*/  F2FP.F16.E4M3.UNPACK_B R30, R13 ;  /* 0x0000000dff1e723e */ /* 0x000fc400020006ff */
[----:B------:R-:W-:-:S07]  /*4c1c0*/  F2FP.F16.E4M3.UNPACK_B R31, R12 ;  /* 0x0000000cff1f723e */ /* 0x000fce00020006ff */
[C---:B----4-:R-:W-:Y:S01]  /*4c1d0*/  HMMA.16816.F32 R8, R28.reuse, R36, R8 ;  /* 0x000000241c08723c */ /* 0x050fe20000001808 */
[----:B---3--:R-:W-:Y:S04]  /*4c1e0*/  STL.64 [R1+0x5028], R46 ;  /* 0x0050282e01007387 */ /* 0x008fe80000100a00 */
[----:B------:R-:W-:Y:S04]  /*4c1f0*/  STL.64 [R1+0x5020], R44 ;  /* 0x0050202c01007387 */ /* 0x000fe80000100a00 */
[----:B------:R-:W2:Y:S04]  /*4c200*/  LDL.LU R0, [R1+0x7e4] ;  /* 0x0007e40001007983 */ /* 0x000ea80000300800 */
[----:B------:R-:W2:Y:S04]  /*4c210*/  LDL.LU R39, [R1+0x7e0] ;  /* 0x0007e00001277983 */ /* 0x000ea80000300800 */
[----:B------:R-:W3:Y:S04]  /*4c220*/  LDL.LU R60, [R1+0x7ec] ;  /* 0x0007ec00013c7983 */ /* 0x000ee80000300800 */
[----:B------:R-:W3:Y:S04]  /*4c230*/  LDL.LU R38, [R1+0x7e8] ;  /* 0x0007e80001267983 */ /* 0x000ee80000300800 */
[----:B------:R0:W-:Y:S04]  /*4c240*/  STL.64 [R1+0x4c0], R16 ;  /* 0x0004c01001007387 */ /* 0x0001e80000100a00 */
[----:B------:R1:W-:Y:S04]  /*4c250*/  STL.64 [R1+0x4c8], R18 ;  /* 0x0004c81201007387 */ /* 0x0003e80000100a00 */
[----:B------:R-:W4:Y:S04]  /*4c260*/  LDL.LU.64 R52, [R1+0x10e0] ;  /* 0x0010e00001347983 */ /* 0x000f280000300a00 */
[----:B------:R-:W4:Y:S04]  /*4c270*/  LDL.LU.64 R54, [R1+0x10e8] ;  /* 0x0010e80001367983 */ /* 0x000f280000300a00 */
[----:B------:R-:W-:Y:S04]  /*4c280*/  STL.64 [R1+0x7b0], R8 ;  /* 0x0007b00801007387 */ /* 0x000fe80000100a00 */
[----:B------:R-:W-:Y:S04]  /*4c290*/  STL.64 [R1+0x7b8], R10 ;  /* 0x0007b80a01007387 */ /* 0x000fe80000100a00 */
[----:B------:R-:W2:Y:S04]  /*4c2a0*/  LDL.LU.64 R48, [R1+0x10d0] ;  /* 0x0010d00001307983 */ /* 0x000ea80000300a00 */
[----:B------:R-:W2:Y:S04]  /*4c2b0*/  LDL.LU.64 R50, [R1+0x10d8] ;  /* 0x0010d80001327983 */ /* 0x000ea80000300a00 */
[----:B------:R-:W3:Y:S04]  /*4c2c0*/  LDL.LU.64 R20, [R1+0x10c0] ;  /* 0x0010c00001147983 */ /* 0x000ee80000300a00 */
[----:B------:R-:W3:Y:S01]  /*4c2d0*/  LDL.LU.64 R22, [R1+0x10c8] ;  /* 0x0010c80001167983 */ /* 0x000ee20000300a00 */
[----:B------:R-:W-:-:S15]  /*4c2e0*/  HMMA.16816.F32 R4, R28, R34, R4 ;  /* 0x000000221c04723c */ /* 0x000fde0000001804 */
[----:B------:R-:W-:-:S04]  /*4c2f0*/  NOP ;  /* 0x0000000000007918 */ /* 0x000fc80000000000 */
[----:B------:R1:W-:Y:S04]  /*4c300*/  STL.64 [R1+0x7a0], R4 ;  /* 0x0007a00401007387 */ /* 0x0003e80000100a00 */
[----:B------:R1:W-:Y:S04]  /*4c310*/  STL.64 [R1+0x7a8], R6 ;  /* 0x0007a80601007387 */ /* 0x0003e80000100a00 */
[----:B0-----:R-:W3:Y:S04]  /*4c320*/  LDL.LU.64 R16, [R1+0x10b0] ;  /* 0x0010b00001107983 */ /* 0x001ee80000300a00 */
[----:B-1----:R-:W3:Y:S04]  /*4c330*/  LDL.LU.64 R18, [R1+0x10b8] ;  /* 0x0010b80001127983 */ /* 0x002ee80000300a00 */
        /* <DEDUP_REMOVED lines=12> */
[C---:B--2---:R-:W-:Y:S08]  /*4c400*/  HMMA.16816.F32 R48, R28.reuse, R26, R48 ;  /* 0x0000001a1c30723c */ /* 0x044ff00000001830 */
[C---:B---3--:R-:W-:Y:S03]  /*4c410*/  HMMA.16816.F32 R20, R28.reuse, R24, R20 ;  /* 0x000000181c14723c */ /* 0x048fe60000001814 */
[----:B------:R0:W-:Y:S04]  /*4c420*/  STL.64 [R1+0x790], R52 ;  /* 0x0007903401007387 */ /* 0x0001e80000100a00 */
[----:B------:R1:W-:Y:S04]  /*4c430*/  STL.64 [R1+0x798], R54 ;  /* 0x0007983601007387 */ /* 0x0003e80000100a00 */
[----:B------:R-:W2:Y:S04]  /*4c440*/  LDL.LU.64 R58, [R1+0x1048] ;  /* 0x00104800013a7983 */ /* 0x000ea80000300a00 */
[----:B------:R3:W-:Y:S04]  /*4c450*/  STL.64 [R1+0x780], R48 ;  /* 0x0007803001007387 */ /* 0x0007e80000100a00 */
[----:B------:R4:W-:Y:S04]  /*4c460*/  STL.64 [R1+0x788], R50 ;  /* 0x0007883201007387 */ /* 0x0009e80000100a00 */
[----:B0-----:R-:W2:Y:S04]  /*4c470*/  LDL.LU.64 R52, [R1+0x1030] ;  /* 0x0010300001347983 */ /* 0x001ea80000300a00 */
[----:B-1----:R-:W2:Y:S04]  /*4c480*/  LDL.LU.64 R54, [R1+0x1038] ;  /* 0x0010380001367983 */ /* 0x002ea80000300a00 */
[----:B---3--:R-:W3:Y:S04]  /*4c490*/  LDL.LU.64 R48, [R1+0x1020] ;  /* 0x0010200001307983 */ /* 0x008ee80000300a00 */
[----:B----4-:R-:W3:Y:S04]  /*4c4a0*/  LDL.LU.64 R50, [R1+0x1028] ;  /* 0x0010280001327983 */ /* 0x010ee80000300a00 */
[----:B------:R-:W-:Y:S04]  /*4c4b0*/  STL.64 [R1+0x770], R20 ;  /* 0x0007701401007387 */ /* 0x000fe80000100a00 */
[----:B------:R0:W-:Y:S04]  /*4c4c0*/  STL.64 [R1+0x778], R22 ;  /* 0x0007781601007387 */ /* 0x0001e80000100a00 */
[----:B0-----:R-:W4:Y:S04]  /*4c4d0*/  LDL.LU.64 R22, [R1+0x5048] ;  /* 0x0050480001167983 */ /* 0x001f280000300a00 */
[----:B------:R-:W2:Y:S01]  /*4c4e0*/  LDL.LU.64 R20, [R1+0x5040] ;  /* 0x0050400001147983 */ /* 0x000ea20000300a00 */
[----:B----4-:R-:W-:-:S15]  /*4c4f0*/  HMMA.16816.F32 R16, R28, R22, R16 ;  /* 0x000000161c10723c */ /* 0x010fde0000001810 */
[----:B------:R-:W-:-:S04]  /*4c500*/  NOP ;  /* 0x0000000000007918 */ /* 0x000fc80000000000 */
[----:B------:R-:W-:Y:S04]  /*4c510*/  STL.64 [R1+0x760], R16 ;  /* 0x0007601001007387 */ /* 0x000fe80000100a00 */
[----:B------:R0:W-:Y:S04]  /*4c520*/  STL.64 [R1+0x768], R18 ;  /* 0x0007681201007387 */ /* 0x0001e80000100a00 */
[----:B0-----:R-:W4:Y:S04]  /*4c530*/  LDL.LU.64 R18, [R1+0x5038] ;  /* 0x0050380001127983 */ /* 0x001f280000300a00 */
[----:B------:R-:W3:Y:S01]  /*4c540*/  LDL.LU.64 R16, [R1+0x5030] ;  /* 0x0050300001107983 */ /* 0x000ee20000300a00 */
[----:B--2---:R-:W-:-:S15]  /*4c550*/  HMMA.16816.F32 R40, R28, R20, R40 ;  /* 0x000000141c28723c */ /* 0x004fde0000001828 */
[----:B------:R-:W-:-:S04]  /*4c560*/  NOP ;  /* 0x0000000000007918 */ /* 0x000fc80000000000 */
[----:B------:R0:W-:Y:S04]  /*4c570*/  STL.64 [R1+0x750], R40 ;  /* 0x0007502801007387 */ /* 0x0001e80000100a00 */
[----:B------:R1:W-:Y:S04]  /*4c580*/  STL.64 [R1+0x758], R42 ;  /* 0x0007582a01007387 */ /* 0x0003e80000100a00 */
[----:B0-----:R-:W2:Y:S04]  /*4c590*/  LDL.LU.64 R40, [R1+0x7f0] ;  /* 0x0007f00001287983 */ /* 0x001ea80000300a00 */
[----:B-1----:R-:W2:Y:S01]  /*4c5a0*/  LDL.LU.64 R42, [R1+0x7f8] ;  /* 0x0007f800012a7983 */ /* 0x002ea20000300a00 */
[C---:B----4-:R-:W-:Y:S08]  /*4c5b0*/  HMMA.16816.F32 R44, R28.reuse, R18, R44 ;  /* 0x000000121c2c723c */ /* 0x050ff0000000182c */
[C---:B---3--:R-:W-:Y:S11]  /*4c5c0*/  HMMA.16816.F32 R12, R28.reuse, R16, R12 ;  /* 0x000000101c0c723c */ /* 0x048ff6000000180c */
[----:B------:R-:W-:Y:S04]  /*4c5d0*/  STL.64 [R1+0x740], R44 ;  /* 0x0007402c01007387 */ /* 0x000fe80000100a00 */
[----:B------:R0:W-:Y:S04]  /*4c5e0*/  STL.64 [R1+0x748], R46 ;  /* 0x0007482e01007387 */ /* 0x0001e80000100a00 */
[----:B0-----:R-:W3:Y:S04]  /*4c5f0*/  LDL.LU.64 R46, [R1+0x5028] ;  /* 0x00502800012e7983 */ /* 0x001ee80000300a00 */
[----:B------:R-:W4:Y:S04]  /*4c600*/  LDL.LU.64 R44, [R1+0x5020] ;  /* 0x00502000012c7983 */ /* 0x000f280000300a00 */
        /* <DEDUP_REMOVED lines=13> */
[----:B------:R-:W2:Y:S04]  /*4c6e0*/  LDL.LU.64 R8, [R1+0x4ff0] ;  /* 0x004ff00001087983 */ /* 0x000ea80000300a00 */
[----:B------:R-:W-:Y:S04]  /*4c6f0*/  STL.64 [R1+0x4fd8], R14 ;  /* 0x004fd80e01007387 */ /* 0x000fe80000100a00 */
[----:B------:R0:W-:Y:S04]  /*4c700*/  STL.64 [R1+0x4fd0], R12 ;  /* 0x004fd00c01007387 */ /* 0x0001e80000100a00 */
[----:B0-----:R-:W2:Y:S04]  /*4c710*/  LDL.LU.64 R12, [R1+0x1050] ;  /* 0x00105000010c7983 */ /* 0x001ea80000300a00 */
[----:B------:R-:W2:Y:S01]  /*4c720*/  LDL.LU.64 R14, [R1+0x1058] ;  /* 0x00105800010e7983 */ /* 0x000ea20000300a00 */
[----:B----4-:R-:W-:Y:S01]  /*4c730*/  IMAD R61, R45, 0x100, R44 ;  /* 0x000001002d3d7824 */ /* 0x010fe200078e022c */
[----:B--2---:R-:W-:-:S15]  /*4c740*/  HMMA.16816.F32 R12, R28, R10, R12 ;  /* 0x0000000a1c0c723c */ /* 0x004fde000000180c */
[----:B------:R-:W-:-:S04]  /*4c750*/  NOP ;  /* 0x0000000000007918 */ /* 0x000fc80000000000 */
[----:B------:R-:W-:Y:S04]  /*4c760*/  STL.64 [R1+0x700], R12 ;  /* 0x0007000c01007387 */ /* 0x000fe80000100a00 */
[----:B------:R0:W-:Y:S02]  /*4c770*/  STL.64 [R1+0x708], R14 ;  /* 0x0007080e01007387 */ /* 0x0001e40000100a00 */
[C---:B0-----:R-:W-:Y:S02]  /*4c780*/  HMMA.16816.F32 R12, R28.reuse, R8, R56 ;  /* 0x000000081c0c723c */ /* 0x041fe40000001838 */
[----:B------:R-:W-:Y:S04]  /*4c790*/  STL.64 [R1+0x4fe8], R10 ;  /* 0x004fe80a01007387 */ /* 0x000fe80000100a00 */
[----:B------:R0:W-:Y:S02]  /*4c7a0*/  STL.64 [R1+0x4fe0], R8 ;  /* 0x004fe00801007387 */ /* 0x0001e40000100a00 */
[C---:B0-----:R-:W-:Y:S11]  /*4c7b0*/  HMMA.16816.F32 R8, R28.reuse, R6, R52 ;  /* 0x000000061c08723c */ /* 0x041ff60000001834 */
[----:B------:R-:W-:Y:S04]  /*4c7c0*/  STL.64 [R1+0x6f0], R12 ;  /* 0x0006f00c01007387 */ /* 0x000fe80000100a00 */
[----:B------:R3:W-:Y:S02]  /*4c7d0*/  STL.64 [R1+0x6f8], R14 ;  /* 0x0006f80e01007387 */ /* 0x0007e40000100a00 */
[----:B---3--:R-:W-:Y:S02]  /*4c7e0*/  HMMA.16816.F32 R12, R28, R4, R48 ;  /* 0x000000041c0c723c */ /* 0x008fe40000001830 */
[----:B------:R-:W-:Y:S04]  /*4c7f0*/  STL.64 [R1+0x6e0], R8 ;  /* 0x0006e00801007387 */ /* 0x000fe80000100a00 */
[----:B------:R-:W-:-:S13]  /*4c800*/  STL.64 [R1+0x6e8], R10 ;  /* 0x0006e80a01007387 */ /* 0x000fda0000100a00 */
[----:B------:R-:W-:Y:S04]  /*4c810*/  STL.64 [R1+0x6d0], R12 ;  /* 0x0006d00c01007387 */ /* 0x000fe80000100a00 */
[----:B------:R0:W-:Y:S04]  /*4c820*/  STL.64 [R1+0x6d8], R14 ;  /* 0x0006d80e01007387 */ /* 0x0001e80000100a00 */
[----:B------:R-:W2:Y:S04]  /*4c830*/  LDL.LU.64 R56, [R1+0x1010] ;  /* 0x0010100001387983 */ /* 0x000ea80000300a00 */
[----:B------:R-:W2:Y:S01]  /*4c840*/  LDL.LU.64 R58, [R1+0x1018] ;  /* 0x00101800013a7983 */ /* 0x000ea20000300a00 */
[----:B0-----:R-:W-:-:S15]  /*4c850*/  HMMA.16816.F32 R12, R28, R2, R40 ;  /* 0x000000021c0c723c */ /* 0x001fde0000001828 */
[----:B------:R-:W-:-:S04]  /*4c860*/  NOP ;  /* 0x0000000000007918 */ /* 0x000fc80000000000 */
[----:B------:R0:W-:Y:S04]  /*4c870*/  STL.64 [R1+0x5c0], R12 ;  /* 0x0005c00c01007387 */ /* 0x0001e80000100a00 */
[----:B------:R1:W-:Y:S04]  /*4c880*/  STL.64 [R1+0x5c8], R14 ;  /* 0x0005c80e01007387 */ /* 0x0003e80000100a00 */
[----:B------:R-:W3:Y:S04]  /*4c890*/  LDL.LU.64 R52, [R1+0x1000] ;  /* 0x0010000001347983 */ /* 0x000ee80000300a00 */
[----:B------:R-:W3:Y:S01]  /*4c8a0*/  LDL.LU.64 R54, [R1+0x1008] ;  /* 0x0010080001367983 */ /* 0x000ee20000300a00 */
[----:B------:R-:W-:-:S03]  /*4c8b0*/  IMAD R9, R47, 0x100, R46 ;  /* 0x000001002f097824 */ /* 0x000fc600078e022e */
[----:B------:R-:W4:Y:S04]  /*4c8c0*/  LDL.LU.64 R48, [R1+0xff0] ;  /* 0x000ff00001307983 */ /* 0x000f280000300a00 */
[----:B------:R-:W4:Y:S04]  /*4c8d0*/  LDL.LU.64 R50, [R1+0xff8] ;  /* 0x000ff80001327983 */ /* 0x000f280000300a00 */
[----:B------:R-:W4:Y:S04]  /*4c8e0*/  LDL.LU.64 R44, [R1+0xfe0] ;  /* 0x000fe000012c7983 */ /* 0x000f280000300a00 */
[----:B------:R-:W4:Y:S04]  /*4c8f0*/  LDL.LU.64 R46, [R1+0xfe8] ;  /* 0x000fe800012e7983 */ /* 0x000f280000300a00 */
        /* <DEDUP_REMOVED lines=9> */
[----:B------:R-:W4:Y:S02]  /*4c990*/  LDL.LU R40, [R1+0x1764] ;  /* 0x0017640001287983 */ /* 0x000f240000300800 */
[----:B------:R-:W-:-:S02]  /*4c9a0*/  F2FP.F16.E4M3.UNPACK_B R31, R0 ;  /* 0x00000000ff1f723e */ /* 0x000fc400020006ff */
[----:B------:R-:W4:Y:S04]  /*4c9b0*/  LDL.LU R41, [R1+0x1760] ;  /* 0x0017600001297983 */ /* 0x000f280000300800 */
[----:B------:R-:W4:Y:S04]  /*4c9c0*/  LDL.LU R42, [R1+0x176c] ;  /* 0x00176c00012a7983 */ /* 0x000f280000300800 */
[----:B------:R-:W4:Y:S04]  /*4c9d0*/  LDL.LU R43, [R1+0x1768] ;  /* 0x00176800012b7983 */ /* 0x000f280000300800 */
[----:B------:R-:W4:Y:S04]  /*4c9e0*/  LDL.LU R0, [R1+0x1774] ;  /* 0x0017740001007983 */ /* 0x000f280000300800 */
[----:B------:R-:W4:Y:S04]  /*4c9f0*/  LDL.LU R39, [R1+0x1770] ;  /* 0x0017700001277983 */ /* 0x000f280000300800 */
[----:B------:R-:W4:Y:S04]  /*4ca00*/  LDL.LU R60, [R1+0x177c] ;  /* 0x00177c00013c7983 */ /* 0x000f280000300800 */
[----:B------:R-:W4:Y:S01]  /*4ca10*/  LDL.LU R38, [R1+0x1778] ;  /* 0x0017780001267983 */ /* 0x000f220000300800 */
[----:B--2---:R-:W-:-:S15]  /*4ca20*/  HMMA.16816.F32 R56, R28, R36, R56 ;  /* 0x000000241c38723c */ /* 0x004fde0000001838 */
[----:B------:R-:W-:-:S04]  /*4ca30*/  NOP ;  /* 0x0000000000007918 */ /* 0x000fc80000000000 */
[----:B------:R-:W-:Y:S01]  /*4ca40*/  STL.64 [R1+0x8b0], R56 ;  /* 0x0008b03801007387 */ /* 0x000fe20000100a00 */
[C---:B---3--:R-:W-:Y:S03]  /*4ca50*/  HMMA.16816.F32 R52, R28.reuse, R34, R52 ;  /* 0x000000221c34723c */ /* 0x048fe60000001834 */
[----:B------:R-:W-:Y:S04]  /*4ca60*/  STL.64 [R1+0x8b8], R58 ;  /* 0x0008b83a01007387 */ /* 0x000fe80000100a00 */
[----:B------:R-:W-:Y:S01]  /*4ca70*/  STL.64 [R1+0x4fc8], R34 ;  /* 0x004fc82201007387 */ /* 0x000fe20000100a00 */
[C---:B----4-:R-:W-:Y:S11]  /*4ca80*/  HMMA.16816.F32 R48, R28.reuse, R32, R48 ;  /* 0x000000201c30723c */ /* 0x050ff60000001830 */
[----:B------:R-:W-:Y:S04]  /*4ca90*/  STL.64 [R1+0x8a0], R52 ;  /* 0x0008a03401007387 */ /* 0x000fe80000100a00 */
[----:B------:R-:W-:Y:S04]  /*4caa0*/  STL.64 [R1+0x8a8], R54 ;  /* 0x0008a83601007387 */ /* 0x000fe80000100a00 */
[----:B------:R0:W-:Y:S01]  /*4cab0*/  STL.64 [R1+0x4fc0], R32 ;  /* 0x004fc02001007387 */ /* 0x0001e20000100a00 */
[C---:B------:R-:W-:Y:S08]  /*4cac0*/  HMMA.16816.F32 R12, R28.reuse, R24, R12 ;  /* 0x000000181c0c723c */ /* 0x040ff0000000180c */
[C---:B0-----:R-:W-:Y:S01]  /*4cad0*/  HMMA.16816.F32 R32, R28.reuse, R26, R44 ;  /* 0x0000001a1c20723c */ /* 0x041fe2000000182c */
[----:B------:R-:W-:Y:S04]  /*4cae0*/  STL.64 [R1+0x890], R48 ;  /* 0x0008903001007387 */ /* 0x000fe80000100a00 */
[----:B------:R-:W-:Y:S04]  /*4caf0*/  STL.64 [R1+0x898], R50 ;  /* 0x0008983201007387 */ /* 0x000fe80000100a00 */
[----:B------:R-:W-:Y:S10]  /*4cb00*/  STL.64 [R1+0x4fb8], R26 ;  /* 0x004fb81a01007387 */ /* 0x000ff40000100a00 */
[----:B------:R-:W-:Y:S04]  /*4cb10*/  STL.64 [R1+0x880], R32 ;  /* 0x0008802001007387 */ /* 0x000fe80000100a00 */
[----:B------:R-:W-:Y:S04]  /*4cb20*/  STL.64 [R1+0x888], R34 ;  /* 0x0008882201007387 */ /* 0x000fe80000100a00 */
[----:B------:R0:W-:Y:S04]  /*4cb30*/  STL.64 [R1+0x4fb0], R24 ;  /* 0x004fb01801007387 */ /* 0x0001e80000100a00 */
[----:B------:R-:W-:Y:S04]  /*4cb40*/  STL.64 [R1+0x870], R12 ;  /* 0x0008700c01007387 */ /* 0x000fe80000100a00 */
[----:B------:R1:W-:Y:S04]  /*4cb50*/  STL.64 [R1+0x878], R14 ;  /* 0x0008780e01007387 */ /* 0x0003e80000100a00 */
[----:B0-----:R-:W2:Y:S04]  /*4cb60*/  LDL.LU.64 R24, [R1+0xf90] ;  /* 0x000f900001187983 */ /* 0x001ea80000300a00 */
[----:B------:R-:W2:Y:S01]  /*4cb70*/  LDL.LU.64 R26, [R1+0xf98] ;  /* 0x000f9800011a7983 */ /* 0x000ea20000300a00 */
[----:B-1----:R-:W-:Y:S03]  /*4cb80*/  HMMA.16816.F32 R12, R28, R22, R8 ;  /* 0x000000161c0c723c */ /* 0x002fe60000001808 */
[----:B------:R-:W3:Y:S04]  /*4cb90*/  LDL.LU.64 R8, [R1+0xf80] ;  /* 0x000f800001087983 */ /* 0x000ee80000300a00 */
[----:B------:R-:W3:-:S12]  /*4cba0*/  LDL.LU.64 R10, [R1+0xf88] ;  /* 0x000f8800010a7983 */ /* 0x000ed80000300a00 */
        /* <DEDUP_REMOVED lines=19> */
[----:B-1----:R-:W2:Y:S01]  /*4cce0*/  LDL.LU.64 R26, [R1+0x8d8] ;  /* 0x0008d800011a7983 */ /* 0x002ea20000300a00 */
[C---:B----4-:R-:W-:Y:S03]  /*4ccf0*/  HMMA.16816.F32 R12, R28.reuse, R16, R12 ;  /* 0x000000101c0c723c */ /* 0x050fe6000000180c */
[----:B------:R-:W-:Y:S04]  /*4cd00*/  STL.64 [R1+0x4fa8], R22 ;  /* 0x004fa81601007387 */ /* 0x000fe80000100a00 */
[----:B------:R0:W-:Y:S04]  /*4cd10*/  STL.64 [R1+0x4fa0], R20 ;  /* 0x004fa01401007387 */ /* 0x0001e80000100a00 */
[----:B0-----:R-:W3:Y:S04]  /*4cd20*/  LDL.LU.64 R20, [R1+0xf60] ;  /* 0x000f600001147983 */ /* 0x001ee80000300a00 */
[----:B------:R-:W3:Y:S04]  /*4cd30*/  LDL.LU.64 R22, [R1+0xf68] ;  /* 0x000f680001167983 */ /* 0x000ee80000300a00 */
[----:B------:R-:W-:Y:S04]  /*4cd40*/  STL.64 [R1+0x840], R8 ;  /* 0x0008400801007387 */ /* 0x000fe80000100a00 */
[----:B------:R0:W-:Y:S04]  /*4cd50*/  STL.64 [R1+0x848], R10 ;  /* 0x0008480a01007387 */ /* 0x0001e80000100a00 */
[----:B0-----:R-:W4:Y:S04]  /*4cd60*/  LDL.LU.64 R10, [R1+0x4fe8] ;  /* 0x004fe800010a7983 */ /* 0x001f280000300a00 */
[----:B------:R-:W2:Y:S04]  /*4cd70*/  LDL.LU.64 R8, [R1+0x4fe0] ;  /* 0x004fe00001087983 */ /* 0x000ea80000300a00 */
[----:B------:R-:W-:Y:S04]  /*4cd80*/  STL.64 [R1+0x830], R12 ;  /* 0x0008300c01007387 */ /* 0x000fe80000100a00 */
[----:B------:R0:W-:Y:S04]  /*4cd90*/  STL.64 [R1+0x838], R14 ;  /* 0x0008380e01007387 */ /* 0x0001e80000100a00 */
[----:B0-----:R-:W3:Y:S04]  /*4cda0*/  LDL.LU.64 R14, [R1+0x4fd8] ;  /* 0x004fd800010e7983 */ /* 0x001ee80000300a00 */
[----:B------:R-:W2:Y:S04]  /*4cdb0*/  LDL.LU.64 R12, [R1+0x4fd0] ;  /* 0x004fd000010c7983 */ /* 0x000ea80000300a00 */
[----:B------:R-:W-:Y:S04]  /*4cdc0*/  STL.64 [R1+0x4f98], R18 ;  /* 0x004f981201007387 */ /* 0x000fe80000100a00 */
[----:B------:R3:W-:Y:S02]  /*4cdd0*/  STL.64 [R1+0x4f90], R16 ;  /* 0x004f901001007387 */ /* 0x0007e40000100a00 */
[C---:B---3--:R-:W-:Y:S08]  /*4cde0*/  HMMA.16816.F32 R16, R28.reuse, R14, R20 ;  /* 0x0000000e1c10723c */ /* 0x048ff00000001814 */
[C---:B--2---:R-:W-:Y:S08]  /*4cdf0*/  HMMA.16816.F32 R56, R28.reuse, R12, R56 ;  /* 0x0000000c1c38723c */ /* 0x044ff00000001838 */
[C---:B----4-:R-:W-:Y:S03]  /*4ce00*/  HMMA.16816.F32 R20, R28.reuse, R10, R52 ;  /* 0x0000000a1c14723c */ /* 0x050fe60000001834 */
[----:B------:R-:W-:Y:S04]  /*4ce10*/  STL.64 [R1+0x820], R16 ;  /* 0x0008201001007387 */ /* 0x000fe80000100a00 */
[----:B------:R0:W-:Y:S02]  /*4ce20*/  STL.64 [R1+0x828], R18 ;  /* 0x0008281201007387 */ /* 0x0001e40000100a00 */
[C---:B0-----:R-:W-:Y:S02]  /*4ce30*/  HMMA.16816.F32 R16, R28.reuse, R8, R48 ;  /* 0x000000081c10723c */ /* 0x041fe40000001830 */
[----:B------:R-:W-:Y:S04]  /*4ce40*/  STL.64 [R1+0x810], R56 ;  /* 0x0008103801007387 */ /* 0x000fe80000100a00 */
[----:B------:R-:W-:Y:S04]  /*4ce50*/  STL.64 [R1+0x818], R58 ;  /* 0x0008183a01007387 */ /* 0x000fe80000100a00 */
[----:B------:R-:W-:Y:S04]  /*4ce60*/  STL.64 [R1+0x4f88], R10 ;  /* 0x004f880a01007387 */ /* 0x000fe80000100a00 */
[----:B------:R-:W-:Y:S04]  /*4ce70*/  STL.64 [R1+0x800], R20 ;  /* 0x0008001401007387 */ /* 0x000fe80000100a00 */
[----:B------:R-:W-:Y:S04]  /*4ce80*/  STL.64 [R1+0x808], R22 ;  /* 0x0008081601007387 */ /* 0x000fe80000100a00 */
[----:B------:R0:W-:Y:S04]  /*4ce90*/  STL.64 [R1+0x4f80], R8 ;  /* 0x004f800801007387 */ /* 0x0001e80000100a00 */
[----:B------:R-:W-:Y:S04]  /*4cea0*/  STL.64 [R1+0x7f0], R16 ;  /* 0x0007f01001007387 */ /* 0x000fe80000100a00 */
[----:B------:R1:W-:Y:S01]  /*4ceb0*/  STL.64 [R1+0x7f8], R18 ;  /* 0x0007f81201007387 */ /* 0x0003e20000100a00 */
[C---:B0-----:R-:W-:Y:S08]  /*4cec0*/  HMMA.16816.F32 R8, R28.reuse, R6, R44 ;  /* 0x000000061c08723c */ /* 0x041ff0000000182c */
[C---:B-1----:R-:W-:Y:S11]  /*4ced0*/  HMMA.16816.F32 R16, R28.reuse, R4, R32 ;  /* 0x000000041c10723c */ /* 0x042ff60000001820 */
[----:B------:R-:W-:Y:S04]  /*4cee0*/  STL.64 [R1+0x7e0], R8 ;  /* 0x0007e00801007387 */ /* 0x000fe80000100a00 */
[----:B------:R-:W-:Y:S04]  /*4cef0*/  STL.64 [R1+0x7e8], R10 ;  /* 0x0007e80a01007387 */ /* 0x000fe80000100a00 */
[----:B------:R-:W-:Y:S04]  /*4cf00*/  STL.64 [R1+0x7d0], R16 ;  /* 0x0007d01001007387 */ /* 0x000fe80000100a00 */
[----:B------:R0:W-:Y:S04]  /*4cf10*/  STL.64 [R1+0x7d8], R18 ;  /* 0x0007d81201007387 */ /* 0x0001e80000100a00 */
[----:B------:R-:W2:Y:S04]  /*4cf20*/  LDL.LU.64 R32, [R1+0x9b0] ;  /* 0x0009b00001207983 */ /* 0x000ea80000300a00 */
[----:B------:R-:W2:Y:S01]  /*4cf30*/  LDL.LU.64 R34, [R1+0x9b8] ;  /* 0x0009b80001227983 */ /* 0x000ea20000300a00 */
[----:B0-----:R-:W-:Y:S01]  /*4cf40*/  HMMA.16816.F32 R16, R28, R2, R24 ;  /* 0x000000021c10723c */ /* 0x001fe20000001818 */
[----:B------:R-:W-:-:S02]  /*4cf50*/  IMAD R8, R39, 0x100, R0 ;  /* 0x0000010027087824 */ /* 0x000fc400078e0200 */
[----:B------:R-:W-:Y:S02]  /*4cf60*/  IMAD R61, R41, 0x100, R40 ;  /* 0x00000100293d7824 */ /* 0x000fe400078e0228 */
[----:B------:R-:W-:Y:S02]  /*4cf70*/  IMAD R9, R43, 0x100, R42 ;  /* 0x000001002b097824 */ /* 0x000fe400078e022a */
[----:B------:R-:W-:Y:S01]  /*4cf80*/  IMAD R0, R38, 0x100, R60 ;  /* 0x0000010026007824 */ /* 0x000fe200078e023c */
[----:B------:R-:W-:Y:S02]  /*4cf90*/  F2FP.F16.E4M3.UNPACK_B R28, R61 ;  /* 0x0000003dff1c723e */ /* 0x000fe400020006ff */
[----:B------:R-:W-:Y:S02]  /*4cfa0*/  F2FP.F16.E4M3.UNPACK_B R29, R9 ;  /* 0x00000009ff1d723e */ /* 0x000fe400020006ff */
[----:B------:R-:W-:Y:S02]  /*4cfb0*/  F2FP.F16.E4M3.UNPACK_B R30, R8 ;  /* 0x00000008ff1e723e */ /* 0x000fe400020006ff */
[----:B------:R-:W-:-:S05]  /*4cfc0*/  F2FP.F16.E4M3.UNPACK_B R31, R0 ;  /* 0x00000000ff1f723e */ /* 0x000fca00020006ff */
[----:B------:R0:W-:Y:S04]  /*4cfd0*/  STL.64 [R1+0x6c0], R16 ;  /* 0x0006c01001007387 */ /* 0x0001e80000100a00 */
[----:B------:R1:W-:Y:S04]  /*4cfe0*/  STL.64 [R1+0x6c8], R18 ;  /* 0x0006c81201007387 */ /* 0x0003e80000100a00 */
[----:B------:R-:W3:Y:S04]  /*4cff0*/  LDL.LU.64 R24, [R1+0x9a0] ;  /* 0x0009a00001187983 */ /* 0x000ee80000300a00 */
[----:B------:R-:W3:Y:S04]  /*4d000*/  LDL.LU.64 R26, [R1+0x9a8] ;  /* 0x0009a800011a7983 */ /* 0x000ee80000300a00 */
[----:B------:R-:W4:Y:S04]  /*4d010*/  LDL.LU.64 R44, [R1+0x990] ;  /* 0x00099000012c7983 */ /* 0x000f280000300a00 */
[----:B------:R-:W4:Y:S04]  /*4d020*/  LDL.LU.64 R46, [R1+0x998] ;  /* 0x00099800012e7983 */ /* 0x000f280000300a00 */
[----:B------:R-:W3:Y:S04]  /*4d030*/  LDL.LU.64 R8, [R1+0x980] ;  /* 0x0009800001087983 */ /* 0x000ee80000300a00 */
[----:B------:R-:W3:Y:S04]  /*4d040*/  LDL.LU.64 R10, [R1+0x988] ;  /* 0x00098800010a7983 */ /* 0x000ee80000300a00 */
[----:B------:R-:W3:Y:S04]  /*4d050*/  LDL.LU.64 R20, [R1+0x970] ;  /* 0x0009700001147983 */ /* 0x000ee80000300a00 */
[----:B------:R-:W3:Y:S04]  /*4d060*/  LDL.LU.64 R22, [R1+0x978] ;  /* 0x0009780001167983 */ /* 0x000ee80000300a00 */
[----:B------:R-:W3:Y:S04]  /*4d070*/  LDL.LU.64 R40, [R1+0x960] ;  /* 0x0009600001287983 */ /* 0x000ee80000300a00 */
[----:B------:R-:W3:Y:S04]  /*4d080*/  LDL.LU.64 R42, [R1+0x968] ;  /* 0x00096800012a7983 */ /* 0x000ee80000300a00 */
[----:B0-----:R-:W3:Y:S04]  /*4d090*/  LDL.LU.64 R16, [R1+0x950] ;  /* 0x0009500001107983 */ /* 0x001ee80000300a00 */
[----:B-1----:R-:W3:Y:S04]  /*4d0a0*/  LDL.LU.64 R18, [R1+0x958] ;  /* 0x0009580001127983 */ /* 0x002ee80000300a00 */
[----:B------:R-:W3:Y:S04]  /*4d0b0*/  LDL.LU.64 R56, [R1+0x940] ;  /* 0x0009400001387983 */ /* 0x000ee80000300a00 */
[----:B------:R-:W3:Y:S04]  /*4d0c0*/  LDL.LU.64 R58, [R1+0x948] ;  /* 0x00094800013a7983 */ /* 0x000ee80000300a00 */
[----:B------:R-:W3:Y:S04]  /*4d0d0*/  LDL.LU.64 R48, [R1+0x930] ;  /* 0x0009300001307983 */ /* 0x000ee80000300a00 */
[----:B------:R-:W3:Y:S04]  /*4d0e0*/  LDL.LU.64 R50, [R1+0x938] ;  /* 0x0009380001327983 */ /* 0x000ee80000300a00 */
        /* <DEDUP_REMOVED lines=8> */
[----:B--2---:R-:W-:-:S15]  /*4d170*/  HMMA.16816.F32 R32, R28, R36, R32 ;  /* 0x000000241c20723c */ /* 0x004fde0000001820 */
[----:B------:R-:W-:-:S04]  /*4d180*/  NOP ;  /* 0x0000000000007918 */ /* 0x000fc80000000000 */
[----:B------:R-:W-:Y:S04]  /*4d190*/  STL.64 [R1+0x9b0], R32 ;  /* 0x0009b02001007387 */ /* 0x000fe80000100a00 */
[----:B------:R0:W-:Y:S04]  /*4d1a0*/  STL.64 [R1+0x9b8], R34 ;  /* 0x0009b82201007387 */ /* 0x0001e80000100a00 */
[----:B0-----:R-:W3:Y:S04]  /*4d1b0*/  LDL.LU.64 R34, [R1+0x4fc8] ;  /* 0x004fc80001227983 */ /* 0x001ee80000300a00 */
[----:B------:R-:W4:Y:S01]  /*4d1c0*/  LDL.LU.64 R32, [R1+0x4fc0] ;  /* 0x004fc00001207983 */ /* 0x000f220000300a00 */
[----:B---3--:R-:W-:-:S15]  /*4d1d0*/  HMMA.16816.F32 R24, R28, R34, R24 ;  /* 0x000000221c18723c */ /* 0x008fde0000001818 */
[----:B------:R-:W-:-:S04]  /*4d1e0*/  NOP ;  /* 0x0000000000007918 */ /* 0x000fc80000000000 */
[----:B------:R-:W-:Y:S04]  /*4d1f0*/  STL.64 [R1+0x9a0], R24 ;  /* 0x0009a01801007387 */ /* 0x000fe80000100a00 */
[----:B------:R0:W-:Y:S04]  /*4d200*/  STL.64 [R1+0x9a8], R26 ;  /* 0x0009a81a01007387 */ /* 0x0001e80000100a00 */
[----:B0-----:R-:W2:Y:S04]  /*4d210*/  LDL.LU.64 R26, [R1+0x4fb8] ;  /* 0x004fb800011a7983 */ /* 0x001ea80000300a00 */
[----:B------:R-:W3:Y:S01]  /*4d220*/  LDL.LU.64 R24, [R1+0x4fb0] ;  /* 0x004fb00001187983 */ /* 0x000ee20000300a00 */
[----:B----4-:R-:W-:-:S15]  /*4d230*/  HMMA.16816.F32 R44, R28, R32, R44 ;  /* 0x000000201c2c723c */ /* 0x010fde000000182c */
[----:B------:R-:W-:-:S04]  /*4d240*/  NOP ;  /* 0x0000000000007918 */ /* 0x000fc80000000000 */
[----:B------:R-:W-:Y:S04]  /*4d250*/  STL.64 [R1+0x990], R44 ;  /* 0x0009902c01007387 */ /* 0x000fe80000100a00 */
[----:B------:R2:W-:Y:S02]  /*4d260*/  STL.64 [R1+0x998], R46 ;  /* 0x0009982e01007387 */ /* 0x0005e40000100a00 */
[C---:B--2---:R-:W-:Y:S02]  /*4d270*/  HMMA.16816.F32 R44, R28.reuse, R26, R8 ;  /* 0x0000001a1c2c723c */ /* 0x044fe40000001808 */
[----:B------:R-:W2:Y:S04]  /*4d280*/  LDL.LU.64 R8, [R1+0x920] ;  /* 0x0009200001087983 */ /* 0x000ea80000300a00 */
[----:B------:R-:W2:Y:S02]  /*4d290*/  LDL.LU.64 R10, [R1+0x928] ;  /* 0x00092800010a7983 */ /* 0x000ea40000300a00 */
[C---:B---3--:R-:W-:Y:S11]  /*4d2a0*/  HMMA.16816.F32 R20, R28.reuse, R24, R20 ;  /* 0x000000181c14723c */ /* 0x048ff60000001814 */
[----:B------:R0:W-:Y:S04]  /*4d2b0*/  STL.64 [R1+0x980], R44 ;  /* 0x0009802c01007387 */ /* 0x0001e80000100a00 */
[----:B------:R1:W-:Y:S04]  /*4d2c0*/  STL.64 [R1+0x988], R46 ;  /* 0x0009882e01007387 */ /* 0x0003e80000100a00 */
[----:B0-----:R-:W3:Y:S04]  /*4d2d0*/  LDL.LU.64 R44, [R1+0x910] ;  /* 0x00091000012c7983 */ /* 0x001ee80000300a00 */
[----:B-1----:R-:W3:Y:S04]  /*4d2e0*/  LDL.LU.64 R46, [R1+0x918] ;  /* 0x00091800012e7983 */ /* 0x002ee80000300a00 */
[----:B------:R-:W-:Y:S04]  /*4d2f0*/  STL.64 [R1+0x970], R20 ;  /* 0x0009701401007387 */ /* 0x000fe80000100a00 */
[----:B------:R0:W-:Y:S04]  /*4d300*/  STL.64 [R1+0x978], R22 ;  /* 0x0009781601007387 */ /* 0x0001e80000100a00 */
[----:B0-----:R-:W4:Y:S04]  /*4d310*/  LDL.LU.64 R22, [R1+0x4fa8] ;  /* 0x004fa80001167983 */ /* 0x001f280000300a00 */
[----:B------:R-:W2:Y:S01]  /*4d320*/  LDL.LU.64 R20, [R1+0x4fa0] ;  /* 0x004fa00001147983 */ /* 0x000ea20000300a00 */
[C---:B----4-:R-:W-:Y:S08]  /*4d330*/  HMMA.16816.F32 R40, R28.reuse, R22, R40 ;  /* 0x000000161c28723c */ /* 0x050ff00000001828 */
[C---:B--2---:R-:W-:Y:S11]  /*4d340*/  HMMA.16816.F32 R16, R28.reuse, R20, R16 ;  /* 0x000000141c10723c */ /* 0x044ff60000001810 */
[----:B------:R0:W-:Y:S04]  /*4d350*/  STL.64 [R1+0x960], R40 ;  /* 0x0009602801007387 */ /* 0x0001e80000100a00 */
[----:B------:R1:W-:Y:S04]  /*4d360*/  STL.64 [R1+0x968], R42 ;  /* 0x0009682a01007387 */ /* 0x0003e80000100a00 */
[----:B0-----:R-:W2:Y:S04]  /*4d370*/  LDL.LU.64 R40, [R1+0x8f0] ;  /* 0x0008f00001287983 */ /* 0x001ea80000300a00 */
[----:B-1----:R-:W2:Y:S04]  /*4d380*/  LDL.LU.64 R42, [R1+0x8f8] ;  /* 0x0008f800012a7983 */ /* 0x002ea80000300a00 */
[----:B------:R-:W-:Y:S04]  /*4d390*/  STL.64 [R1+0x950], R16 ;  /* 0x0009501001007387 */ /* 0x000fe80000100a00 */
[----:B------:R0:W-:Y:S04]  /*4d3a0*/  STL.64 [R1+0x958], R18 ;  /* 0x0009581201007387 */ /* 0x0001e80000100a00 */
[----:B0-----:R-:W4:Y:S04]  /*4d3b0*/  LDL.LU.64 R18, [R1+0x4f98] ;  /* 0x004f980001127983 */ /* 0x001f280000300a00 */
[----:B------:R-:W2:Y:S01]  /*4d3c0*/  LDL.LU.64 R16, [R1+0x4f90] ;  /* 0x004f900001107983 */ /* 0x000ea20000300a00 */
[C---:B------:R-:W-:Y:S08]  /*4d3d0*/  HMMA.16816.F32 R8, R28.reuse, R14, R8 ;  /* 0x0000000e1c08723c */ /* 0x040ff00000001808 */
[C---:B---3--:R-:W-:Y:S08]  /*4d3e0*/  HMMA.16816.F32 R44, R28.reuse, R12, R44 ;  /* 0x0000000c1c2c723c */ /* 0x048ff0000000182c */
[C---:B----4-:R-:W-:Y:S08]  /*4d3f0*/  HMMA.16816.F32 R56, R28.reuse, R18, R56 ;  /* 0x000000121c38723c */ /* 0x050ff00000001838 */
[C---:B--2---:R-:W-:Y:S11]  /*4d400*/  HMMA.16816.F32 R48, R28.reuse, R16, R48 ;  /* 0x000000101c30723c */ /* 0x044ff60000001830 */
[----:B------:R0:W-:Y:S04]  /*4d410*/  STL.64 [R1+0x940], R56 ;  /* 0x0009403801007387 */ /* 0x0001e80000100a00 */
[----:B------:R1:W-:Y:S04]  /*4d420*/  STL.64 [R1+0x948], R58 ;  /* 0x0009483a01007387 */ /* 0x0003e80000100a00 */
[----:B0-----:R-:W2:Y:S04]  /*4d430*/  LDL.LU.64 R56, [R1+0x8e0] ;  /* 0x0008e00001387983 */ /* 0x001ea80000300a00 */
[----:B-1----:R-:W2:Y:S04]  /*4d440*/  LDL.LU.64 R58, [R1+0x8e8] ;  /* 0x0008e800013a7983 */ /* 0x002ea80000300a00 */
        /* <DEDUP_REMOVED lines=11> */
[----:B------:R-:W2:Y:S04]  /*4d500*/  LDL.LU.64 R8, [R1+0x4f80] ;  /* 0x004f800001087983 */ /* 0x000ea80000300a00 */
[----:B------:R0:W-:Y:S04]  /*4d510*/  STL.64 [R1+0x910], R44 ;  /* 0x0009102c01007387 */ /* 0x0001e80000100a00 */
[----:B------:R1:W-:Y:S04]  /*4d520*/  STL.64 [R1+0x918], R46 ;  /* 0x0009182e01007387 */ /* 0x0003e80000100a00 */
[----:B0-----:R-:W3:Y:S04]  /*4d530*/  LDL.LU.64 R44, [R1+0x7c0] ;  /* 0x0007c000012c7983 */ /* 0x001ee80000300a00 */
[----:B-1----:R-:W3:Y:S04]  /*4d540*/  LDL.LU.64 R46, [R1+0x7c8] ;  /* 0x0007c800012e7983 */ /* 0x002ee80000300a00 */
[----:B------:R-:W-:Y:S04]  /*4d550*/  STL.64 [R1+0x4f58], R14 ;  /* 0x004f580e01007387 */ /* 0x000fe80000100a00 */
[----:B------:R2:W-:Y:S01]  /*4d560*/  STL.64 [R1+0x4f50], R12 ;  /* 0x004f500c01007387 */ /* 0x0005e20000100a00 */
[C---:B----4-:R-:W-:Y:S08]  /*4d570*/  HMMA.16816.F32 R16, R28.reuse, R10, R16 ;  /* 0x0000000a1c10723c */ /* 0x050ff00000001810 */
[C---:B--2---:R-:W-:Y:S01]  /*4d580*/  HMMA.16816.F32 R12, R28.reuse, R8, R40 ;  /* 0x000000081c0c723c */ /* 0x044fe20000001828 */
[----:B------:R-:W2:Y:S10]  /*4d590*/  LDL.LU.64 R40, [R1+0xab0] ;  /* 0x000ab00001287983 */ /* 0x000eb40000300a00 */
[----:B------:R0:W-:Y:S04]  /*4d5a0*/  STL.64 [R1+0x900], R16 ;  /* 0x0009001001007387 */ /* 0x0001e80000100a00 */
[----:B------:R1:W-:Y:S04]  /*4d5b0*/  STL.64 [R1+0x908], R18 ;  /* 0x0009081201007387 */ /* 0x0003e80000100a00 */
[----:B------:R-:W2:Y:S04]  /*4d5c0*/  LDL.LU.64 R42, [R1+0xab8] ;  /* 0x000ab800012a7983 */ /* 0x000ea80000300a00 */
[----:B------:R-:W-:Y:S04]  /*4d5d0*/  STL.64 [R1+0x8f0], R12 ;  /* 0x0008f00c01007387 */ /* 0x000fe80000100a00 */
[----:B------:R3:W-:Y:S04]  /*4d5e0*/  STL.64 [R1+0x8f8], R14 ;  /* 0x0008f80e01007387 */ /* 0x0007e80000100a00 */
[----:B0-----:R-:W4:Y:S04]  /*4d5f0*/  LDL.LU.64 R16, [R1+0xaa0] ;  /* 0x000aa00001107983 */ /* 0x001f280000300a00 */
[----:B-1----:R-:W4:Y:S04]  /*4d600*/  LDL.LU.64 R18, [R1+0xaa8] ;  /* 0x000aa80001127983 */ /* 0x002f280000300a00 */
[----:B------:R-:W-:Y:S01]  /*4d610*/  STL.64 [R1+0x4f68], R10 ;  /* 0x004f680a01007387 */ /* 0x000fe20000100a00 */
[C---:B---3--:R-:W-:Y:S03]  /*4d620*/  HMMA.16816.F32 R12, R28.reuse, R4, R48 ;  /* 0x000000041c0c723c */ /* 0x048fe60000001830 */
[----:B------:R0:W-:Y:S05]  /*4d630*/  STL.64 [R1+0x4f60], R8 ;  /* 0x004f600801007387 */ /* 0x0001ea0000100a00 */
[----:B0-----:R-:W-:-:S15]  /*4d640*/  HMMA.16816.F32 R8, R28, R6, R56 ;  /* 0x000000061c08723c */ /* 0x001fde0000001838 */
[----:B------:R-:W-:-:S04]  /*4d650*/  NOP ;  /* 0x0000000000007918 */ /* 0x000fc80000000000 */
[----:B------:R-:W-:Y:S04]  /*4d660*/  STL.64 [R1+0x8e0], R8 ;  /* 0x0008e00801007387 */ /* 0x000fe80000100a00 */
[----:B------:R-:W-:Y:S04]  /*4d670*/  STL.64 [R1+0x8e8], R10 ;  /* 0x0008e80a01007387 */ /* 0x000fe80000100a00 */
[----:B------:R-:W-:Y:S04]  /*4d680*/  STL.64 [R1+0x8d0], R12 ;  /* 0x0008d00c01007387 */ /* 0x000fe80000100a00 */
[----:B------:R0:W-:Y:S02]  /*4d690*/  STL.64 [R1+0x8d8], R14 ;  /* 0x0008d80e01007387 */ /* 0x0001e40000100a00 */
[----:B0-----:R-:W-:-:S15]  /*4d6a0*/  HMMA.16816.F32 R12, R28, R2, R44 ;  /* 0x000000021c0c723c */ /* 0x001fde000000182c */
[----:B------:R-:W-:-:S04]  /*4d6b0*/  NOP ;  /* 0x0000000000007918 */ /* 0x000fc80000000000 */
[----:B------:R0:W-:Y:S04]  /*4d6c0*/  STL.64 [R1+0x7c0], R12 ;  /* 0x0007c00c01007387 */ /* 0x0001e80000100a00 */
[----:B------:R1:W-:Y:S04]  /*4d6d0*/  STL.64 [R1+0x7c8], R14 ;  /* 0x0007c80e01007387 */ /* 0x0003e80000100a00 */
[----:B0-----:R-:W3:Y:S04]  /*4d6e0*/  LDL.LU.64 R12, [R1+0xa90] ;  /* 0x000a9000010c7983 */ /* 0x001ee80000300a00 */
[----:B-1----:R-:W3:Y:S01]  /*4d6f0*/  LDL.LU.64 R14, [R1+0xa98] ;  /* 0x000a9800010e7983 */ /* 0x002ee20000300a00 */
[----:B------:R-:W-:-:S02]  /*4d700*/  IMAD R8, R39, 0x100, R0 ;  /* 0x0000010027087824 */ /* 0x000fc400078e0200 */
[----:B------:R-:W-:Y:S02]  /*4d710*/  IMAD R61, R53, 0x100, R52 ;  /* 0x00000100353d7824 */ /* 0x000fe400078e0234 */
[----:B------:R-:W-:Y:S02]  /*4d720*/  IMAD R9, R55, 0x100, R54 ;  /* 0x0000010037097824 */ /* 0x000fe400078e0236 */
[----:B------:R-:W-:Y:S01]  /*4d730*/  IMAD R0, R38, 0x100, R60 ;  /* 0x0000010026007824 */ /* 0x000fe200078e023c */
[----:B------:R-:W-:Y:S02]  /*4d740*/  F2FP.F16.E4M3.UNPACK_B R28, R61 ;  /* 0x0000003dff1c723e */ /* 0x000fe400020006ff */
[----:B------:R-:W-:Y:S02]  /*4d750*/  F2FP.F16.E4M3.UNPACK_B R29, R9 ;  /* 0x00000009ff1d723e */ /* 0x000fe400020006ff */
[----:B------:R-:W-:Y:S02]  /*4d760*/  F2FP.F16.E4M3.UNPACK_B R30, R8 ;  /* 0x00000008ff1e723e */ /* 0x000fe400020006ff */
[----:B------:R-:W-:Y:S01]  /*4d770*/  F2FP.F16.E4M3.UNPACK_B R31, R0 ;  /* 0x00000000ff1f723e */ /* 0x000fe200020006ff */
[----:B------:R-:W3:Y:S04]  /*4d780*/  LDL.LU.64 R8, [R1+0xa80] ;  /* 0x000a800001087983 */ /* 0x000ee80000300a00 */
[----:B------:R-:W3:Y:S04]  /*4d790*/  LDL.LU.64 R10, [R1+0xa88] ;  /* 0x000a8800010a7983 */ /* 0x000ee80000300a00 */
[----:B------:R-:W3:Y:S01]  /*4d7a0*/  LDL.LU.64 R48, [R1+0xa70] ;  /* 0x000a700001307983 */ /* 0x000ee20000300a00 */
[C---:B--2---:R-:W-:Y:S08]  /*4d7b0*/  HMMA.16816.F32 R40, R28.reuse, R36, R40 ;  /* 0x000000241c28723c */ /* 0x044ff00000001828 */
[C---:B----4-:R-:W-:Y:S11]  /*4d7c0*/  HMMA.16816.F32 R16, R28.reuse, R34, R16 ;  /* 0x000000221c10723c */ /* 0x050ff60000001810 */
[----:B------:R0:W-:Y:S04]  /*4d7d0*/  STL.64 [R1+0xab0], R40 ;  /* 0x000ab02801007387 */ /* 0x0001e80000100a00 */
[----:B------:R1:W-:Y:S04]  /*4d7e0*/  STL.64 [R1+0xab8], R42 ;  /* 0x000ab82a01007387 */ /* 0x0003e80000100a00 */
[----:B------:R-:W2:Y:S04]  /*4d7f0*/  LDL.LU.64 R50, [R1+0xa78] ;  /* 0x000a780001327983 */ /* 0x000ea80000300a00 */
[----:B------:R4:W-:Y:S04]  /*4d800*/  STL.64 [R1+0xaa0], R16 ;  /* 0x000aa01001007387 */ /* 0x0009e80000100a00 */
[----:B------:R0:W-:Y:S04]  /*4d810*/  STL.64 [R1+0xaa8], R18 ;  /* 0x000aa81201007387 */ /* 0x0001e80000100a00 */
[----:B------:R-:W2:Y:S04]  /*4d820*/  LDL.LU.64 R44, [R1+0xa60] ;  /* 0x000a6000012c7983 */ /* 0x000ea80000300a00 */
[----:B------:R-:W2:Y:S04]  /*4d830*/  LDL.LU.64 R46, [R1+0xa68] ;  /* 0x000a6800012e7983 */ /* 0x000ea80000300a00 */
[----:B0-----:R-:W2:Y:S04]  /*4d840*/  LDL.LU R40, [R1+0x1918] ;  /* 0x0019180001287983 */ /* 0x001ea80000300800 */
[----:B------:R-:W2:Y:S04]  /*4d850*/  LDL.LU R41, [R1+0x1914] ;  /* 0x0019140001297983 */ /* 0x000ea80000300800 */
[----:B-1----:R-:W2:Y:S04]  /*4d860*/  LDL.LU R42, [R1+0x1920] ;  /* 0x00192000012a7983 */ /* 0x002ea80000300800 */
[----:B------:R-:W2:Y:S04]  /*4d870*/  LDL.LU R43, [R1+0x191c] ;  /* 0x00191c00012b7983 */ /* 0x000ea80000300800 */
[----:B------:R-:W2:Y:S04]  /*4d880*/  LDL.LU R0, [R1+0x1928] ;  /* 0x0019280001007983 */ /* 0x000ea80000300800 */
[----:B------:R-:W2:Y:S04]  /*4d890*/  LDL.LU R39, [R1+0x1924] ;  /* 0x0019240001277983 */ /* 0x000ea80000300800 */
[----:B------:R-:W2:Y:S04]  /*4d8a0*/  LDL.LU R60, [R1+0x1930] ;  /* 0x00193000013c7983 */ /* 0x000ea80000300800 */
[----:B------:R-:W2:Y:S04]  /*4d8b0*/  LDL.LU R38, [R1+0x192c] ;  /* 0x00192c0001267983 */ /* 0x000ea80000300800 */
[----:B----4-:R-:W4:Y:S01]  /*4d8c0*/  LDL.LU.64 R16, [R1+0xa50] ;  /* 0x000a500001107983 */ /* 0x010f220000300a00 */
[----:B---3--:R-:W-:-:S15]  /*4d8d0*/  HMMA.16816.F32 R12, R28, R32, R12 ;  /* 0x000000201c0c723c */ /* 0x008fde000000180c */
[----:B------:R-:W-:-:S04]  /*4d8e0*/  NOP ;  /* 0x0000000000007918 */ /* 0x000fc80000000000 */
[----:B------:R-:W-:Y:S04]  /*4d8f0*/  STL.64 [R1+0xa90], R12 ;  /* 0x000a900c01007387 */ /* 0x000fe80000100a00 */
[----:B------:R-:W-:Y:S04]  /*4d900*/  STL.64 [R1+0xa98], R14 ;  /* 0x000a980e01007387 */ /* 0x000fe80000100a00 */
[----:B------:R-:W4:Y:S01]  /*4d910*/  LDL.LU.64 R18, [R1+0xa58] ;  /* 0x000a580001127983 */ /* 0x000f220000300a00 */
        /* <DEDUP_REMOVED lines=9> */
[----:B------:R-:W3:Y:S01]  /*4d9b0*/  LDL.LU.64 R58, [R1+0xec8] ;  /* 0x000ec800013a7983 */ /* 0x000ee20000300a00 */
[----:B--2---:R-:W-:-:S15]  /*4d9c0*/  HMMA.16816.F32 R48, R28, R24, R48 ;  /* 0x000000181c30723c */ /* 0x004fde0000001830 */
[----:B------:R-:W-:-:S04]  /*4d9d0*/  NOP ;  /* 0x0000000000007918 */ /* 0x000fc80000000000 */
[----:B------:R-:W-:Y:S04]  /*4d9e0*/  STL.64 [R1+0xa70], R48 ;  /* 0x000a703001007387 */ /* 0x000fe80000100a00 */
[----:B------:R-:W-:Y:S04]  /*4d9f0*/  STL.64 [R1+0xa78], R50 ;  /* 0x000a783201007387 */ /* 0x000fe80000100a00 */
        /* <DEDUP_REMOVED lines=8> */
[----:B------:R-:W2:Y:S04]  /*4da80*/  LDL.LU.64 R48, [R1+0x9f0] ;  /* 0x0009f00001307983 */ /* 0x000ea80000300a00 */
[----:B------:R-:W2:Y:S04]  /*4da90*/  LDL.LU.64 R50, [R1+0x9f8] ;  /* 0x0009f80001327983 */ /* 0x000ea80000300a00 */
[----:B------:R-:W2:Y:S04]  /*4daa0*/  LDL.LU.64 R44, [R1+0x9e0] ;  /* 0x0009e000012c7983 */ /* 0x000ea80000300a00 */
[----:B------:R-:W2:Y:S04]  /*4dab0*/  LDL.LU.64 R46, [R1+0x9e8] ;  /* 0x0009e800012e7983 */ /* 0x000ea80000300a00 */
[----:B0-----:R-:W2:Y:S04]  /*4dac0*/  LDL.LU.64 R24, [R1+0x9d0] ;  /* 0x0009d00001187983 */ /* 0x001ea80000300a00 */
[----:B-1----:R-:W2:Y:S01]  /*4dad0*/  LDL.LU.64 R26, [R1+0x9d8] ;  /* 0x0009d800011a7983 */ /* 0x002ea20000300a00 */
[----:B----4-:R-:W-:-:S15]  /*4dae0*/  HMMA.16816.F32 R16, R28, R20, R16 ;  /* 0x000000141c10723c */ /* 0x010fde0000001810 */
[----:B------:R-:W-:-:S04]  /*4daf0*/  NOP ;  /* 0x0000000000007918 */ /* 0x000fc80000000000 */
[----:B------:R-:W-:Y:S04]  /*4db00*/  STL.64 [R1+0xa50], R16 ;  /* 0x000a501001007387 */ /* 0x000fe80000100a00 */
[----:B------:R0:W-:Y:S04]  /*4db10*/  STL.64 [R1+0xa58], R18 ;  /* 0x000a581201007387 */ /* 0x0001e80000100a00 */
[----:B0-----:R-:W3:Y:S04]  /*4db20*/  LDL.LU.64 R18, [R1+0x4f78] ;  /* 0x004f780001127983 */ /* 0x001ee80000300a00 */
[----:B------:R-:W4:Y:S01]  /*4db30*/  LDL.LU.64 R16, [R1+0x4f70] ;  /* 0x004f700001107983 */ /* 0x000f220000300a00 */
[C---:B---3--:R-:W-:Y:S08]  /*4db40*/  HMMA.16816.F32 R8, R28.reuse, R18, R8 ;  /* 0x000000121c08723c */ /* 0x048ff00000001808 */
[C---:B----4-:R-:W-:Y:S11]  /*4db50*/  HMMA.16816.F32 R12, R28.reuse, R16, R12 ;  /* 0x000000101c0c723c */ /* 0x050ff6000000180c */
[----:B------:R-:W-:Y:S04]  /*4db60*/  STL.64 [R1+0xa40], R8 ;  /* 0x000a400801007387 */ /* 0x000fe80000100a00 */
[----:B------:R0:W-:Y:S04]  /*4db70*/  STL.64 [R1+0xa48], R10 ;  /* 0x000a480a01007387 */ /* 0x0001e80000100a00 */
[----:B0-----:R-:W2:Y:S04]  /*4db80*/  LDL.LU.64 R10, [R1+0x4f68] ;  /* 0x004f6800010a7983 */ /* 0x001ea80000300a00 */
[----:B------:R-:W3:Y:S04]  /*4db90*/  LDL.LU.64 R8, [R1+0x4f60] ;  /* 0x004f600001087983 */ /* 0x000ee80000300a00 */
[----:B------:R-:W-:Y:S04]  /*4dba0*/  STL.64 [R1+0xa30], R12 ;  /* 0x000a300c01007387 */ /* 0x000fe80000100a00 */
[----:B------:R0:W-:Y:S04]  /*4dbb0*/  STL.64 [R1+0xa38], R14 ;  /* 0x000a380e01007387 */ /* 0x0001e80000100a00 */
[----:B0-----:R-:W4:Y:S04]  /*4dbc0*/  LDL.LU.64 R14, [R1+0x4f58] ;  /* 0x004f5800010e7983 */ /* 0x001f280000300a00 */
[----:B------:R-:W2:Y:S04]  /*4dbd0*/  LDL.LU.64 R12, [R1+0x4f50] ;  /* 0x004f5000010c7983 */ /* 0x000ea80000300a00 */
[----:B------:R-:W-:Y:S04]  /*4dbe0*/  STL.64 [R1+0x4f38], R18 ;  /* 0x004f381201007387 */ /* 0x000fe80000100a00 */
[----:B------:R0:W-:Y:S04]  /*4dbf0*/  STL.64 [R1+0x4f30], R16 ;  /* 0x004f301001007387 */ /* 0x0001e80000100a00 */
[----:B0-----:R-:W4:Y:S04]  /*4dc00*/  LDL.LU.64 R16, [R1+0xa20] ;  /* 0x000a200001107983 */ /* 0x001f280000300a00 */
[----:B------:R-:W4:Y:S02]  /*4dc10*/  LDL.LU.64 R18, [R1+0xa28] ;  /* 0x000a280001127983 */ /* 0x000f240000300a00 */
[----:B----4-:R-:W-:-:S15]  /*4dc20*/  HMMA.16816.F32 R16, R28, R14, R16 ;  /* 0x0000000e1c10723c */ /* 0x010fde0000001810 */
[----:B------:R-:W-:-:S04]  /*4dc30*/  NOP ;  /* 0x0000000000007918 */ /* 0x000fc80000000000 */
[----:B------:R0:W-:Y:S04]  /*4dc40*/  STL.64 [R1+0xa20], R16 ;  /* 0x000a201001007387 */ /* 0x0001e80000100a00 */
[----:B------:R1:W-:Y:S04]  /*4dc50*/  STL.64 [R1+0xa28], R18 ;  /* 0x000a281201007387 */ /* 0x0003e80000100a00 */
[----:B0-----:R-:W4:Y:S04]  /*4dc60*/  LDL.LU.64 R16, [R1+0x8c0] ;  /* 0x0008c00001107983 */ /* 0x001f280000300a00 */
[----:B-1----:R-:W4:Y:S01]  /*4dc70*/  LDL.LU.64 R18, [R1+0x8c8] ;  /* 0x0008c80001127983 */ /* 0x002f220000300a00 */
[C---:B--2---:R-:W-:Y:S08]  /*4dc80*/  HMMA.16816.F32 R56, R28.reuse, R12, R56 ;  /* 0x0000000c1c38723c */ /* 0x044ff00000001838 */
[C---:B------:R-:W-:Y:S11]  /*4dc90*/  HMMA.16816.F32 R52, R28.reuse, R10, R52 ;  /* 0x0000000a1c34723c */ /* 0x040ff60000001834 */
[----:B------:R-:W-:Y:S04]  /*4dca0*/  STL.64 [R1+0xa10], R56 ;  /* 0x000a103801007387 */ /* 0x000fe80000100a00 */
[----:B------:R-:W-:Y:S04]  /*4dcb0*/  STL.64 [R1+0xa18], R58 ;  /* 0x000a183a01007387 */ /* 0x000fe80000100a00 */
[----:B------:R-:W-:Y:S04]  /*4dcc0*/  STL.64 [R1+0x4f28], R14 ;  /* 0x004f280e01007387 */ /* 0x000fe80000100a00 */
[----:B------:R3:W-:Y:S02]  /*4dcd0*/  STL.64 [R1+0x4f20], R12 ;  /* 0x004f200c01007387 */ /* 0x0007e40000100a00 */
[C---:B---3--:R-:W-:Y:S02]  /*4dce0*/  HMMA.16816.F32 R12, R28.reuse, R8, R48 ;  /* 0x000000081c0c723c */ /* 0x048fe40000001830 */
[----:B------:R-:W-:Y:S04]  /*4dcf0*/  STL.64 [R1+0x4f08], R10 ;  /* 0x004f080a01007387 */ /* 0x000fe80000100a00 */
[----:B------:R-:W-:Y:S04]  /*4dd00*/  STL.64 [R1+0xa00], R52 ;  /* 0x000a003401007387 */ /* 0x000fe80000100a00 */
[----:B------:R-:W-:Y:S04]  /*4dd10*/  STL.64 [R1+0xa08], R54 ;  /* 0x000a083601007387 */ /* 0x000fe80000100a00 */
[----:B------:R0:W-:Y:S05]  /*4dd20*/  STL.64 [R1+0x4f00], R8 ;  /* 0x004f000801007387 */ /* 0x0001ea0000100a00 */
[----:B------:R-:W-:Y:S04]  /*4dd30*/  STL.64 [R1+0x9f0], R12 ;  /* 0x0009f00c01007387 */ /* 0x000fe80000100a00 */
[----:B------:R1:W-:Y:S01]  /*4dd40*/  STL.64 [R1+0x9f8], R14 ;  /* 0x0009f80e01007387 */ /* 0x0003e20000100a00 */
[C---:B0-----:R-:W-:Y:S08]  /*4dd50*/  HMMA.16816.F32 R8, R28.reuse, R4, R24 ;  /* 0x000000041c08723c */ /* 0x041ff00000001818 */
[----:B-1----:R-:W-:Y:S01]  /*4dd60*/  HMMA.16816.F32 R12, R28, R6, R44 ;  /* 0x000000061c0c723c */ /* 0x002fe2000000182c */
[----:B------:R-:W-:-:S15]  /*4dd70*/  STL.64 [R1+0x4f18], R6 ;  /* 0x004f180601007387 */ /* 0x000fde0000100a00 */
[----:B------:R-:W-:-:S03]  /*4dd80*/  NOP ;  /* 0x0000000000007918 */ /* 0x000fc60000000000 */
[----:B------:R-:W-:Y:S04]  /*4dd90*/  STL.64 [R1+0x9e0], R12 ;  /* 0x0009e00c01007387 */ /* 0x000fe80000100a00 */
        /* <DEDUP_REMOVED lines=10> */
[----:B----4-:R-:W-:-:S15]  /*4de40*/  HMMA.16816.F32 R16, R28, R2, R16 ;  /* 0x000000021c10723c */ /* 0x010fde0000001810 */
[----:B------:R-:W-:-:S04]  /*4de50*/  NOP ;  /* 0x0000000000007918 */ /* 0x000fc80000000000 */
[----:B------:R0:W-:Y:S04]  /*4de60*/  STL.64 [R1+0x8c0], R16 ;  /* 0x0008c01001007387 */ /* 0x0001e80000100a00 */
[----:B------:R1:W-:Y:S04]  /*4de70*/  STL.64 [R1+0x8c8], R18 ;  /* 0x0008c81201007387 */ /* 0x0003e80000100a00 */
        /* <DEDUP_REMOVED lines=8> */
[----:B------:R-:W4:Y:S04]  /*4df00*/  LDL.LU.64 R24, [R1+0xb90] ;  /* 0x000b900001187983 */ /* 0x000f280000300a00 */
[----:B------:R-:W4:Y:S01]  /*4df10*/  LDL.LU.64 R26, [R1+0xb98] ;  /* 0x000b9800011a7983 */ /* 0x000f220000300a00 */
[----:B------:R-:W-:-:S02]  /*4df20*/  IMAD R61, R41, 0x100, R40 ;  /* 0x00000100293d7824 */ /* 0x000fc400078e0228 */
[----:B------:R-:W-:Y:S01]  /*4df30*/  IMAD R14, R43, 0x100, R42 ;  /* 0x000001002b0e7824 */ /* 0x000fe200078e022a */
[----:B------:R-:W-:Y:S02]  /*4df40*/  F2FP.F16.E4M3.UNPACK_B R30, R13 ;  /* 0x0000000dff1e723e */ /* 0x000fe400020006ff */
[----:B------:R-:W-:Y:S02]  /*4df50*/  F2FP.F16.E4M3.UNPACK_B R28, R61 ;  /* 0x0000003dff1c723e */ /* 0x000fe400020006ff */
[----:B------:R-:W-:Y:S02]  /*4df60*/  F2FP.F16.E4M3.UNPACK_B R29, R14 ;  /* 0x0000000eff1d723e */ /* 0x000fe400020006ff */
[----:B------:R-:W-:-:S07]  /*4df70*/  F2FP.F16.E4M3.UNPACK_B R31, R12 ;  /* 0x0000000cff1f723e */ /* 0x000fce00020006ff */
[C---:B--2---:R-:W-:Y:S08]  /*4df80*/  HMMA.16816.F32 R8, R28.reuse, R36, R8 ;  /* 0x000000241c08723c */ /* 0x044ff00000001808 */
[C---:B---3--:R-:W-:Y:S11]  /*4df90*/  HMMA.16816.F32 R4, R28.reuse, R34, R4 ;  /* 0x000000221c04723c */ /* 0x048ff60000001804 */
[----:B------:R-:W-:Y:S04]  /*4dfa0*/  STL.64 [R1+0xbb0], R8 ;  /* 0x000bb00801007387 */ /* 0x000fe80000100a00 */
[----:B------:R-:W-:Y:S04]  /*4dfb0*/  STL.64 [R1+0xbb8], R10 ;  /* 0x000bb80a01007387 */ /* 0x000fe80000100a00 */
[----:B------:R-:W2:Y:S04]  /*4dfc0*/  LDL.LU.64 R56, [R1+0xb80] ;  /* 0x000b800001387983 */ /* 0x000ea80000300a00 */
[----:B------:R-:W2:Y:S04]  /*4dfd0*/  LDL.LU.64 R58, [R1+0xb88] ;  /* 0x000b8800013a7983 */ /* 0x000ea80000300a00 */
[----:B------:R-:W3:Y:S04]  /*4dfe0*/  LDL.LU.64 R40, [R1+0xb70] ;  /* 0x000b700001287983 */ /* 0x000ee80000300a00 */
[----:B------:R-:W3:Y:S04]  /*4dff0*/  LDL.LU.64 R42, [R1+0xb78] ;  /* 0x000b7800012a7983 */ /* 0x000ee80000300a00 */
[----:B------:R0:W-:Y:S04]  /*4e000*/  STL.64 [R1+0xba0], R4 ;  /* 0x000ba00401007387 */ /* 0x0001e80000100a00 */
[----:B------:R0:W-:Y:S04]  /*4e010*/  STL.64 [R1+0xba8], R6 ;  /* 0x000ba80601007387 */ /* 0x0001e80000100a00 */
[----:B------:R-:W2:Y:S04]  /*4e020*/  LDL.LU.64 R48, [R1+0xb60] ;  /* 0x000b600001307983 */ /* 0x000ea80000300a00 */
[----:B------:R-:W2:Y:S04]  /*4e030*/  LDL.LU.64 R50, [R1+0xb68] ;  /* 0x000b680001327983 */ /* 0x000ea80000300a00 */
        /* <DEDUP_REMOVED lines=10> */
[----:B----4-:R-:W-:-:S15]  /*4e0e0*/  HMMA.16816.F32 R24, R28, R32, R24 ;  /* 0x000000201c18723c */ /* 0x010fde0000001818 */
[----:B------:R-:W-:-:S04]  /*4e0f0*/  NOP ;  /* 0x0000000000007918 */ /* 0x000fc80000000000 */
[----:B------:R-:W-:Y:S04]  /*4e100*/  STL.64 [R1+0xb90], R24 ;  /* 0x000b901801007387 */ /* 0x000fe80000100a00 */
[----:B------:R0:W-:Y:S04]  /*4e110*/  STL.64 [R1+0xb98], R26 ;  /* 0x000b981a01007387 */ /* 0x0001e80000100a00 */
[----:B0-----:R-:W4:Y:S04]  /*4e120*/  LDL.LU.64 R26, [R1+0x4f48] ;  /* 0x004f4800011a7983 */ /* 0x001f280000300a00 */
[----:B------:R-:W4:Y:S01]  /*4e130*/  LDL.LU.64 R24, [R1+0x4f40] ;  /* 0x004f400001187983 */ /* 0x000f220000300a00 */
[C---:B--2---:R-:W-:Y:S08]  /*4e140*/  HMMA.16816.F32 R48, R28.reuse, R22, R48 ;  /* 0x000000161c30723c */ /* 0x044ff00000001830 */
[C---:B---3--:R-:W-:Y:S08]  /*4e150*/  HMMA.16816.F32 R16, R28.reuse, R20, R16 ;  /* 0x000000141c10723c */ /* 0x048ff00000001810 */
[C---:B----4-:R-:W-:Y:S08]  /*4e160*/  HMMA.16816.F32 R56, R28.reuse, R26, R56 ;  /* 0x0000001a1c38723c */ /* 0x050ff00000001838 */
[C---:B------:R-:W-:Y:S11]  /*4e170*/  HMMA.16816.F32 R40, R28.reuse, R24, R40 ;  /* 0x000000181c28723c */ /* 0x040ff60000001828 */
        /* <DEDUP_REMOVED lines=8> */
[----:B------:R0:W-:Y:S04]  /*4e200*/  STL.64 [R1+0xb60], R48 ;  /* 0x000b603001007387 */ /* 0x0001e80000100a00 */
[----:B------:R1:W-:Y:S04]  /*4e210*/  STL.64 [R1+0xb68], R50 ;  /* 0x000b683201007387 */ /* 0x0003e80000100a00 */
[----:B0-----:R-:W4:Y:S04]  /*4e220*/  LDL.LU.64 R48, [R1+0xad0] ;  /* 0x000ad00001307983 */ /* 0x001f280000300a00 */
[----:B-1----:R-:W4:Y:S04]  /*4e230*/  LDL.LU.64 R50, [R1+0xad8] ;  /* 0x000ad80001327983 */ /* 0x002f280000300a00 */
[----:B------:R-:W-:Y:S04]  /*4e240*/  STL.64 [R1+0xb50], R16 ;  /* 0x000b501001007387 */ /* 0x000fe80000100a00 */
[----:B------:R0:W-:Y:S04]  /*4e250*/  STL.64 [R1+0xb58], R18 ;  /* 0x000b581201007387 */ /* 0x0001e80000100a00 */
[----:B0-----:R-:W2:Y:S04]  /*4e260*/  LDL.LU.64 R18, [R1+0x4f38] ;  /* 0x004f380001127983 */ /* 0x001ea80000300a00 */
[----:B------:R-:W3:Y:S01]  /*4e270*/  LDL.LU.64 R16, [R1+0x4f30] ;  /* 0x004f300001107983 */ /* 0x000ee20000300a00 */
[----:B--2---:R-:W-:-:S15]  /*4e280*/  HMMA.16816.F32 R12, R28, R18, R12 ;  /* 0x000000121c0c723c */ /* 0x004fde000000180c */
[----:B------:R-:W-:-:S04]  /*4e290*/  NOP ;  /* 0x0000000000007918 */ /* 0x000fc80000000000 */
[----:B------:R-:W-:Y:S04]  /*4e2a0*/  STL.64 [R1+0xb40], R12 ;  /* 0x000b400c01007387 */ /* 0x000fe80000100a00 */
[----:B------:R0:W-:Y:S04]  /*4e2b0*/  STL.64 [R1+0xb48], R14 ;  /* 0x000b480e01007387 */ /* 0x0001e80000100a00 */
[----:B0-----:R-:W2:Y:S04]  /*4e2c0*/  LDL.LU.64 R14, [R1+0x4f28] ;  /* 0x004f2800010e7983 */ /* 0x001ea80000300a00 */
[----:B------:R-:W4:Y:S01]  /*4e2d0*/  LDL.LU.64 R12, [R1+0x4f20] ;  /* 0x004f2000010c7983 */ /* 0x000f220000300a00 */
[----:B---3--:R-:W-:-:S15]  /*4e2e0*/  HMMA.16816.F32 R44, R28, R16, R44 ;  /* 0x000000101c2c723c */ /* 0x008fde000000182c */
[----:B------:R-:W-:-:S04]  /*4e2f0*/  NOP ;  /* 0x0000000000007918 */ /* 0x000fc80000000000 */
[----:B------:R0:W-:Y:S04]  /*4e300*/  STL.64 [R1+0xb30], R44 ;  /* 0x000b302c01007387 */ /* 0x0001e80000100a00 */
[----:B------:R1:W-:Y:S04]  /*4e310*/  STL.64 [R1+0xb38], R46 ;  /* 0x000b382e01007387 */ /* 0x0003e80000100a00 */
[----:B0-----:R-:W3:Y:S04]  /*4e320*/  LDL.LU.64 R44, [R1+0x9c0] ;  /* 0x0009c000012c7983 */ /* 0x001ee80000300a00 */
[----:B-1----:R-:W3:Y:S01]  /*4e330*/  LDL.LU.64 R46, [R1+0x9c8] ;  /* 0x0009c800012e7983 */ /* 0x002ee20000300a00 */
[C---:B--2---:R-:W-:Y:S08]  /*4e340*/  HMMA.16816.F32 R4, R28.reuse, R14, R4 ;  /* 0x0000000e1c04723c */ /* 0x044ff00000001804 */
[C---:B----4-:R-:W-:Y:S11]  /*4e350*/  HMMA.16816.F32 R8, R28.reuse, R12, R8 ;  /* 0x0000000c1c08723c */ /* 0x050ff60000001808 */
        /* <DEDUP_REMOVED lines=8> */
[----:B------:R-:W-:Y:S04]  /*4e3e0*/  STL.64 [R1+0x4ee8], R14 ;  /* 0x004ee80e01007387 */ /* 0x000fe80000100a00 */
[----:B------:R0:W-:Y:S04]  /*4e3f0*/  STL.64 [R1+0x4ee0], R12 ;  /* 0x004ee00c01007387 */ /* 0x0001e80000100a00 */
[----:B0-----:R-:W2:Y:S04]  /*4e400*/  LDL.LU.64 R12, [R1+0xb00] ;  /* 0x000b0000010c7983 */ /* 0x001ea80000300a00 */
[----:B------:R-:W2:Y:S02]  /*4e410*/  LDL.LU.64 R14, [R1+0xb08] ;  /* 0x000b0800010e7983 */ /* 0x000ea40000300a00 */
        /* <DEDUP_REMOVED lines=9> */
[----:B------:R4:W-:Y:S04]  /*4e4b0*/  STL.64 [R1+0xaf8], R14 ;  /* 0x000af80e01007387 */ /* 0x0009e80000100a00 */
[----:B------:R-:W2:Y:S04]  /*4e4c0*/  LDL.LU.64 R40, [R1+0xcb0] ;  /* 0x000cb00001287983 */ /* 0x000ea80000300a00 */
[----:B------:R-:W2:Y:S01]  /*4e4d0*/  LDL.LU.64 R42, [R1+0xcb8] ;  /* 0x000cb800012a7983 */ /* 0x000ea20000300a00 */
[----:B----4-:R-:W-:Y:S03]  /*4e4e0*/  HMMA.16816.F32 R12, R28, R4, R48 ;  /* 0x000000041c0c723c */ /* 0x010fe60000001830 */
[----:B------:R-:W-:Y:S04]  /*4e4f0*/  STL.64 [R1+0xae0], R8 ;  /* 0x000ae00801007387 */ /* 0x000fe80000100a00 */
[----:B------:R-:W-:-:S12]  /*4e500*/  STL.64 [R1+0xae8], R10 ;  /* 0x000ae80a01007387 */ /* 0x000fd80000100a00 */
[----:B------:R-:W-:Y:S04]  /*4e510*/  STL.64 [R1+0xad0], R12 ;  /* 0x000ad00c01007387 */ /* 0x000fe80000100a00 */
[----:B------:R3:W-:Y:S02]  /*4e520*/  STL.64 [R1+0xad8], R14 ;  /* 0x000ad80e01007387 */ /* 0x0007e40000100a00 */
[----:B---3--:R-:W-:-:S15]  /*4e530*/  HMMA.16816.F32 R12, R28, R2, R44 ;  /* 0x000000021c0c723c */ /* 0x008fde000000182c */
[----:B------:R-:W-:-:S04]  /*4e540*/  NOP ;  /* 0x0000000000007918 */ /* 0x000fc80000000000 */
[----:B------:R0:W-:Y:S04]  /*4e550*/  STL.64 [R1+0x9c0], R12 ;  /* 0x0009c00c01007387 */ /* 0x0001e80000100a00 */
[----:B------:R1:W-:Y:S04]  /*4e560*/  STL.64 [R1+0x9c8], R14 ;  /* 0x0009c80e01007387 */ /* 0x0003e80000100a00 */
[----:B------:R-:W3:Y:S04]  /*4e570*/  LDL.LU.64 R56, [R1+0xca0] ;  /* 0x000ca00001387983 */ /* 0x000ee80000300a00 */
[----:B------:R-:W3:Y:S01]  /*4e580*/  LDL.LU.64 R58, [R1+0xca8] ;  /* 0x000ca800013a7983 */ /* 0x000ee20000300a00 */
[----:B------:R-:W-:-:S02]  /*4e590*/  IMAD R9, R55, 0x100, R54 ;  /* 0x0000010037097824 */ /* 0x000fc400078e0236 */
[----:B------:R-:W-:Y:S01]  /*4e5a0*/  IMAD R8, R39, 0x100, R0 ;  /* 0x0000010027087824 */ /* 0x000fe200078e0200 */
[----:B0-----:R-:W4:Y:S02]  /*4e5b0*/  LDL.LU.64 R12, [R1+0xc90] ;  /* 0x000c9000010c7983 */ /* 0x001f240000300a00 */
[----:B------:R-:W-:Y:S02]  /*4e5c0*/  F2FP.F16.E4M3.UNPACK_B R29, R9 ;  /* 0x00000009ff1d723e */ /* 0x000fe400020006ff */
[----:B-1----:R-:W4:Y:S01]  /*4e5d0*/  LDL.LU.64 R14, [R1+0xc98] ;  /* 0x000c9800010e7983 */ /* 0x002f220000300a00 */
[----:B------:R-:W-:-:S03]  /*4e5e0*/  F2FP.F16.E4M3.UNPACK_B R30, R8 ;  /* 0x00000008ff1e723e */ /* 0x000fc600020006ff */
[----:B------:R-:W4:Y:S04]  /*4e5f0*/  LDL.LU.64 R8, [R1+0xc80] ;  /* 0x000c800001087983 */ /* 0x000f280000300a00 */
[----:B------:R-:W4:Y:S01]  /*4e600*/  LDL.LU.64 R10, [R1+0xc88] ;  /* 0x000c8800010a7983 */ /* 0x000f220000300a00 */
[----:B------:R-:W-:Y:S02]  /*4e610*/  IMAD R61, R53, 0x100, R52 ;  /* 0x00000100353d7824 */ /* 0x000fe400078e0234 */
[----:B------:R-:W-:Y:S01]  /*4e620*/  IMAD R0, R38, 0x100, R60 ;  /* 0x0000010026007824 */ /* 0x000fe200078e023c */
[----:B------:R-:W4:Y:S02]  /*4e630*/  LDL.LU.64 R52, [R1+0xc70] ;  /* 0x000c700001347983 */ /* 0x000f240000300a00 */
[----:B------:R-:W-:-:S02]  /*4e640*/  F2FP.F16.E4M3.UNPACK_B R28, R61 ;  /* 0x0000003dff1c723e */ /* 0x000fc400020006ff */
[----:B------:R-:W-:Y:S01]  /*4e650*/  F2FP.F16.E4M3.UNPACK_B R31, R0 ;  /* 0x00000000ff1f723e */ /* 0x000fe200020006ff */
[----:B------:R-:W4:Y:S06]  /*4e660*/  LDL.LU.64 R54, [R1+0xc78] ;  /* 0x000c780001367983 */ /* 0x000f2c0000300a00 */
[----:B--2---:R-:W-:-:S15]  /*4e670*/  HMMA.16816.F32 R40, R28, R36, R40 ;  /* 0x000000241c28723c */ /* 0x004fde0000001828 */
[----:B------:R-:W-:-:S04]  /*4e680*/  NOP ;  /* 0x0000000000007918 */ /* 0x000fc80000000000 */
[----:B------:R0:W-:Y:S04]  /*4e690*/  STL.64 [R1+0xcb0], R40 ;  /* 0x000cb02801007387 */ /* 0x0001e80000100a00 */
[----:B------:R1:W-:Y:S04]  /*4e6a0*/  STL.64 [R1+0xcb8], R42 ;  /* 0x000cb82a01007387 */ /* 0x0003e80000100a00 */
[----:B------:R-:W2:Y:S04]  /*4e6b0*/  LDL.LU.64 R48, [R1+0xc60] ;  /* 0x000c600001307983 */ /* 0x000ea80000300a00 */
[----:B------:R-:W2:Y:S04]  /*4e6c0*/  LDL.LU.64 R50, [R1+0xc68] ;  /* 0x000c680001327983 */ /* 0x000ea80000300a00 */
[----:B0-----:R-:W2:Y:S04]  /*4e6d0*/  LDL.LU.64 R40, [R1+0xc50] ;  /* 0x000c500001287983 */ /* 0x001ea80000300a00 */
[----:B-1----:R-:W2:Y:S04]  /*4e6e0*/  LDL.LU.64 R42, [R1+0xc58] ;  /* 0x000c5800012a7983 */ /* 0x002ea80000300a00 */
[----:B------:R-:W2:Y:S04]  /*4e6f0*/  LDL.LU R46, [R1+0x1958] ;  /* 0x00195800012e7983 */ /* 0x000ea80000300800 */
[----:B------:R-:W2:Y:S04]  /*4e700*/  LDL.LU R47, [R1+0x1954] ;  /* 0x00195400012f7983 */ /* 0x000ea80000300800 */
[----:B------:R-:W2:Y:S04]  /*4e710*/  LDL.LU R0, [R1+0x1960] ;  /* 0x0019600001007983 */ /* 0x000ea80000300800 */
[----:B------:R-:W2:Y:S04]  /*4e720*/  LDL.LU R39, [R1+0x195c] ;  /* 0x00195c0001277983 */ /* 0x000ea80000300800 */
[----:B------:R-:W2:Y:S04]  /*4e730*/  LDL.LU R60, [R1+0x1968] ;  /* 0x00196800013c7983 */ /* 0x000ea80000300800 */
[----:B------:R-:W2:Y:S01]  /*4e740*/  LDL.LU R38, [R1+0x1964] ;  /* 0x0019640001267983 */ /* 0x000ea20000300800 */
[----:B---3--:R-:W-:-:S15]  /*4e750*/  HMMA.16816.F32 R56, R28, R34, R56 ;  /* 0x000000221c38723c */ /* 0x008fde0000001838 */
[----:B------:R-:W-:-:S04]  /*4e760*/  NOP ;  /* 0x0000000000007918 */ /* 0x000fc80000000000 */
[----:B------:R-:W-:Y:S04]  /*4e770*/  STL.64 [R1+0xca0], R56 ;  /* 0x000ca03801007387 */ /* 0x000fe80000100a00 */
[----:B------:R4:W-:Y:S02]  /*4e780*/  STL.64 [R1+0xca8], R58 ;  /* 0x000ca83a01007387 */ /* 0x0009e40000100a00 */
[C---:B----4-:R-:W-:Y:S08]  /*4e790*/  HMMA.16816.F32 R56, R28.reuse, R32, R12 ;  /* 0x000000201c38723c */ /* 0x050ff0000000180c */
[C---:B------:R-:W-:Y:S01]  /*4e7a0*/  HMMA.16816.F32 R12, R28.reuse, R26, R8 ;  /* 0x0000001a1c0c723c */ /* 0x040fe20000001808 */
[----:B------:R-:W3:Y:S10]  /*4e7b0*/  LDL.LU.64 R8, [R1+0xc40] ;  /* 0x000c400001087983 */ /* 0x000ef40000300a00 */
[----:B------:R-:W-:Y:S04]  /*4e7c0*/  STL.64 [R1+0xc90], R56 ;  /* 0x000c903801007387 */ /* 0x000fe80000100a00 */
[----:B------:R-:W-:Y:S04]  /*4e7d0*/  STL.64 [R1+0xc98], R58 ;  /* 0x000c983a01007387 */ /* 0x000fe80000100a00 */
[----:B------:R-:W3:Y:S04]  /*4e7e0*/  LDL.LU.64 R10, [R1+0xc48] ;  /* 0x000c4800010a7983 */ /* 0x000ee80000300a00 */
[----:B------:R0:W-:Y:S04]  /*4e7f0*/  STL.64 [R1+0xc80], R12 ;  /* 0x000c800c01007387 */ /* 0x0001e80000100a00 */
[----:B------:R1:W-:Y:S04]  /*4e800*/  STL.64 [R1+0xc88], R14 ;  /* 0x000c880e01007387 */ /* 0x0003e80000100a00 */
[----:B0-----:R-:W4:Y:S04]  /*4e810*/  LDL.LU.64 R12, [R1+0xdc0] ;  /* 0x000dc000010c7983 */ /* 0x001f280000300a00 */
[----:B-1----:R-:W4:Y:S01]  /*4e820*/  LDL.LU.64 R14, [R1+0xdc8] ;  /* 0x000dc800010e7983 */ /* 0x002f220000300a00 */
[----:B------:R-:W-:Y:S03]  /*4e830*/  HMMA.16816.F32 R56, R28, R24, R52 ;  /* 0x000000181c38723c */ /* 0x000fe60000001834 */
[----:B------:R-:W4:-:S15]  /*4e840*/  LDL.LU.64 R52, [R1+0xda0] ;  /* 0x000da00001347983 */ /* 0x000f1e0000300a00 */
[----:B------:R-:W-:Y:S01]  /*4e850*/  NOP ;  /* 0x0000000000007918 */ /* 0x000fe20000000000 */
[----:B------:R0:W-:Y:S04]  /*4e860*/  STL.64 [R1+0xc70], R56 ;  /* 0x000c703801007387 */ /* 0x0001e80000100a00 */
[----:B------:R1:W-:Y:S04]  /*4e870*/  STL.64 [R1+0xc78], R58 ;  /* 0x000c783a01007387 */ /* 0x0003e80000100a00 */
[----:B------:R-:W4:Y:S01]  /*4e880*/  LDL.LU.64 R54, [R1+0xda8] ;  /* 0x000da80001367983 */ /* 0x000f220000300a00 */
[C---:B--2---:R-:W-:Y:S08]  /*4e890*/  HMMA.16816.F32 R48, R28.reuse, R22, R48 ;  /* 0x000000161c30723c */ /* 0x044ff00000001830 */
[C---:B------:R-:W-:Y:S11]  /*4e8a0*/  HMMA.16816.F32 R40, R28.reuse, R20, R40 ;  /* 0x000000141c28723c */ /* 0x040ff60000001828 */
[----:B------:R2:W-:Y:S04]  /*4e8b0*/  STL.64 [R1+0xc60], R48 ;  /* 0x000c603001007387 */ /* 0x0005e80000100a00 */
[----:B------:R2:W-:Y:S04]  /*4e8c0*/  STL.64 [R1+0xc68], R50 ;  /* 0x000c683201007387 */ /* 0x0005e80000100a00 */
[----:B0-----:R-:W4:Y:S04]  /*4e8d0*/  LDL.LU.64 R56, [R1+0xbf0] ;  /* 0x000bf00001387983 */ /* 0x001f280000300a00 */
[----:B-1----:R-:W4:Y:S04]  /*4e8e0*/  LDL.LU.64 R58, [R1+0xbf8] ;  /* 0x000bf800013a7983 */ /* 0x002f280000300a00 */
[----:B------:R0:W-:Y:S04]  /*4e8f0*/  STL.64 [R1+0xc50], R40 ;  /* 0x000c502801007387 */ /* 0x0001e80000100a00 */
[----:B------:R1:W-:Y:S04]  /*4e900*/  STL.64 [R1+0xc58], R42 ;  /* 0x000c582a01007387 */ /* 0x0003e80000100a00 */
[----:B--2---:R-:W2:Y:S04]  /*4e910*/  LDL.LU.64 R48, [R1+0xbe0] ;  /* 0x000be00001307983 */ /* 0x004ea80000300a00 */
[----:B------:R-:W2:Y:S04]  /*4e920*/  LDL.LU.64 R50, [R1+0xbe8] ;  /* 0x000be80001327983 */ /* 0x000ea80000300a00 */
[----:B0-----:R-:W2:Y:S04]  /*4e930*/  LDL.LU.64 R40, [R1+0xbd0] ;  /* 0x000bd00001287983 */ /* 0x001ea80000300a00 */
[----:B-1----:R-:W2:Y:S04]  /*4e940*/  LDL.LU.64 R42, [R1+0xbd8] ;  /* 0x000bd800012a7983 */ /* 0x002ea80000300a00 */
[----:B------:R-:W-:Y:S04]  /*4e950*/  STL.64 [R1+0x4ed8], R22 ;  /* 0x004ed81601007387 */ /* 0x000fe80000100a00 */
[----:B------:R0:W-:Y:S04]  /*4e960*/  STL.64 [R1+0x4ed0], R20 ;  /* 0x004ed01401007387 */ /* 0x0001e80000100a00 */
[----:B0-----:R-:W2:Y:S04]  /*4e970*/  LDL.LU.64 R20, [R1+0xc00] ;  /* 0x000c000001147983 */ /* 0x001ea80000300a00 */
[----:B------:R-:W2:Y:S01]  /*4e980*/  LDL.LU.64 R22, [R1+0xc08] ;  /* 0x000c080001167983 */ /* 0x000ea20000300a00 */
        /* <DEDUP_REMOVED lines=16> */
[----:B------:R-:W-:Y:S04]  /*4ea90*/  STL.64 [R1+0xc20], R16 ;  /* 0x000c201001007387 */ /* 0x000fe80000100a00 */
[----:B------:R2:W-:Y:S02]  /*4eaa0*/  STL.64 [R1+0xc28], R18 ;  /* 0x000c281201007387 */ /* 0x0005e40000100a00 */
[----:B--2---:R-:W-:Y:S02]  /*4eab0*/  HMMA.16816.F32 R16, R28, R12, R52 ;  /* 0x0000000c1c10723c */ /* 0x004fe40000001834 */
[----:B------:R-:W2:Y:S04]  /*4eac0*/  LDL.LU R54, [R1+0x1970] ;  /* 0x0019700001367983 */ /* 0x000ea80000300800 */
[----:B------:R-:W2:-:S13]  /*4ead0*/  LDL.LU R55, [R1+0x196c] ;  /* 0x00196c0001377983 */ /* 0x000e9a0000300800 */
[----:B------:R-:W-:Y:S04]  /*4eae0*/  STL.64 [R1+0xc10], R16 ;  /* 0x000c101001007387 */ /* 0x000fe80000100a00 */
[----:B------:R0:W-:Y:S04]  /*4eaf0*/  STL.64 [R1+0xc18], R18 ;  /* 0x000c181201007387 */ /* 0x0001e80000100a00 */
[----:B------:R-:W-:Y:S04]  /*4eb00*/  STL.64 [R1+0x4ea8], R14 ;  /* 0x004ea80e01007387 */ /* 0x000fe80000100a00 */
[----:B------:R3:W-:Y:S01]  /*4eb10*/  STL.64 [R1+0x4ea0], R12 ;  /* 0x004ea00c01007387 */ /* 0x0007e20000100a00 */
[C---:B0-----:R-:W-:Y:S08]  /*4eb20*/  HMMA.16816.F32 R16, R28.reuse, R10, R20 ;  /* 0x0000000a1c10723c */ /* 0x041ff00000001814 */
[C---:B---3--:R-:W-:Y:S01]  /*4eb30*/  HMMA.16816.F32 R12, R28.reuse, R8, R56 ;  /* 0x000000081c0c723c */ /* 0x048fe20000001838 */
[----:B------:R-:W-:Y:S10]  /*4eb40*/  STL.64 [R1+0x4e98], R10 ;  /* 0x004e980a01007387 */ /* 0x000ff40000100a00 */
[----:B------:R-:W-:Y:S04]  /*4eb50*/  STL.64 [R1+0xc00], R16 ;  /* 0x000c001001007387 */ /* 0x000fe80000100a00 */
[----:B------:R-:W-:Y:S04]  /*4eb60*/  STL.64 [R1+0xc08], R18 ;  /* 0x000c081201007387 */ /* 0x000fe80000100a00 */
[----:B------:R0:W-:Y:S04]  /*4eb70*/  STL.64 [R1+0x4e90], R8 ;  /* 0x004e900801007387 */ /* 0x0001e80000100a00 */
[----:B------:R-:W-:Y:S04]  /*4eb80*/  STL.64 [R1+0xbf0], R12 ;  /* 0x000bf00c01007387 */ /* 0x000fe80000100a00 */
[----:B------:R1:W-:Y:S01]  /*4eb90*/  STL.64 [R1+0xbf8], R14 ;  /* 0x000bf80e01007387 */ /* 0x0003e20000100a00 */
[C---:B0-----:R-:W-:Y:S03]  /*4eba0*/  HMMA.16816.F32 R8, R28.reuse, R4, R40 ;  /* 0x000000041c08723c */ /* 0x041fe60000001828 */
[----:B------:R-:W3:Y:S05]  /*4ebb0*/  LDL.LU.64 R40, [R1+0xac0] ;  /* 0x000ac00001287983 */ /* 0x000eea0000300a00 */
[----:B-1----:R-:W-:-:S15]  /*4ebc0*/  HMMA.16816.F32 R12, R28, R6, R48 ;  /* 0x000000061c0c723c */ /* 0x002fde0000001830 */
[----:B------:R-:W-:-:S04]  /*4ebd0*/  NOP ;  /* 0x0000000000007918 */ /* 0x000fc80000000000 */
[----:B------:R0:W-:Y:S04]  /*4ebe0*/  STL.64 [R1+0xbe0], R12 ;  /* 0x000be00c01007387 */ /* 0x0001e80000100a00 */
[----:B------:R1:W-:Y:S04]  /*4ebf0*/  STL.64 [R1+0xbe8], R14 ;  /* 0x000be80e01007387 */ /* 0x0003e80000100a00 */
[----:B------:R-:W3:Y:S04]  /*4ec00*/  LDL.LU.64 R42, [R1+0xac8] ;  /* 0x000ac800012a7983 */ /* 0x000ee80000300a00 */
[----:B------:R4:W-:Y:S04]  /*4ec10*/  STL.64 [R1+0xbd0], R8 ;  /* 0x000bd00801007387 */ /* 0x0009e80000100a00 */
[----:B------:R0:W-:Y:S04]  /*4ec20*/  STL.64 [R1+0xbd8], R10 ;  /* 0x000bd80a01007387 */ /* 0x0001e80000100a00 */
[----:B------:R-:W-:Y:S04]  /*4ec30*/  STL.64 [R1+0x4eb8], R6 ;  /* 0x004eb80601007387 */ /* 0x000fe80000100a00 */
[----:B------:R0:W-:Y:S04]  /*4ec40*/  STL.64 [R1+0x4eb0], R4 ;  /* 0x004eb00401007387 */ /* 0x0001e80000100a00 */
[----:B------:R-:W3:Y:S04]  /*4ec50*/  LDL.LU.64 R16, [R1+0xd90] ;  /* 0x000d900001107983 */ /* 0x000ee80000300a00 */
[----:B------:R-:W3:Y:S04]  /*4ec60*/  LDL.LU.64 R18, [R1+0xd98] ;  /* 0x000d980001127983 */ /* 0x000ee80000300a00 */
[----:B0-----:R-:W3:Y:S01]  /*4ec70*/  LDL.LU.64 R12, [R1+0xd80] ;  /* 0x000d8000010c7983 */ /* 0x001ee20000300a00 */
[----:B------:R-:W-:-:S03]  /*4ec80*/  IMAD R61, R47, 0x100, R46 ;  /* 0x000001002f3d7824 */ /* 0x000fc600078e022e */
[----:B-1----:R-:W3:Y:S01]  /*4ec90*/  LDL.LU.64 R14, [R1+0xd88] ;  /* 0x000d8800010e7983 */ /* 0x002ee20000300a00 */
[----:B------:R-:W-:Y:S02]  /*4eca0*/  IMAD R22, R39, 0x100, R0 ;  /* 0x0000010027167824 */ /* 0x000fe400078e0200 */
[----:B------:R-:W-:Y:S01]  /*4ecb0*/  IMAD R21, R38, 0x100, R60 ;  /* 0x0000010026157824 */ /* 0x000fe200078e023c */
[----:B----4-:R-:W4:Y:S04]  /*4ecc0*/  LDL.LU.64 R8, [R1+0xd70] ;  /* 0x000d700001087983 */ /* 0x010f280000300a00 */
[----:B------:R-:W4:Y:S04]  /*4ecd0*/  LDL.LU.64 R10, [R1+0xd78] ;  /* 0x000d7800010a7983 */ /* 0x000f280000300a00 */
[----:B------:R-:W4:Y:S04]  /*4ece0*/  LDL.LU.64 R4, [R1+0xd60] ;  /* 0x000d600001047983 */ /* 0x000f280000300a00 */
[----:B------:R-:W4:Y:S04]  /*4ecf0*/  LDL.LU.64 R6, [R1+0xd68] ;  /* 0x000d680001067983 */ /* 0x000f280000300a00 */
        /* <DEDUP_REMOVED lines=8> */
[----:B--2---:R-:W-:Y:S01]  /*4ed80*/  IMAD R20, R55, 0x100, R54 ;  /* 0x0000010037147824 */ /* 0x004fe200078e0236 */
[----:B---3--:R-:W-:Y:S01]  /*4ed90*/  HMMA.16816.F32 R40, R28, R2, R40 ;  /* 0x000000021c28723c */ /* 0x008fe20000001828 */
[----:B------:R-:W-:-:S02]  /*4eda0*/  F2FP.F16.E4M3.UNPACK_B R28, R61 ;  /* 0x0000003dff1c723e */ /* 0x000fc400020006ff */
[----:B------:R-:W-:Y:S02]  /*4edb0*/  F2FP.F16.E4M3.UNPACK_B R29, R22 ;  /* 0x00000016ff1d723e */ /* 0x000fe400020006ff */
[----:B------:R-:W-:Y:S02]  /*4edc0*/  F2FP.F16.E4M3.UNPACK_B R30, R21 ;  /* 0x00000015ff1e723e */ /* 0x000fe400020006ff */
[----:B------:R-:W-:-:S07]  /*4edd0*/  F2FP.F16.E4M3.UNPACK_B R31, R20 ;  /* 0x00000014ff1f723e */ /* 0x000fce00020006ff */
[C---:B------:R-:W-:Y:S05]  /*4ede0*/  HMMA.16816.F32 R16, R28.reuse, R36, R16 ;  /* 0x000000241c10723c */ /* 0x040fea0000001810 */
[----:B------:R-:W-:Y:S04]  /*4edf0*/  STL.64 [R1+0xac0], R40 ;  /* 0x000ac02801007387 */ /* 0x000fe80000100a00 */
[----:B------:R-:W-:Y:S04]  /*4ee00*/  STL.64 [R1+0xac8], R42 ;  /* 0x000ac82a01007387 */ /* 0x000fe80000100a00 */
[----:B------:R-:W2:Y:S06]  /*4ee10*/  LDL.LU.64 R20, [R1+0xd50] ;  /* 0x000d500001147983 */ /* 0x000eac0000300a00 */
[----:B------:R0:W-:Y:S04]  /*4ee20*/  STL.64 [R1+0xdc0], R16 ;  /* 0x000dc01001007387 */ /* 0x0001e80000100a00 */
[----:B------:R1:W-:Y:S04]  /*4ee30*/  STL.64 [R1+0xdc8], R18 ;  /* 0x000dc81201007387 */ /* 0x0003e80000100a00 */
[----:B------:R-:W2:Y:S01]  /*4ee40*/  LDL.LU.64 R22, [R1+0xd58] ;  /* 0x000d580001167983 */ /* 0x000ea20000300a00 */
[----:B------:R-:W-:-:S15]  /*4ee50*/  HMMA.16816.F32 R12, R28, R34, R12 ;  /* 0x000000221c0c723c */ /* 0x000fde000000180c */
[----:B------:R-:W-:-:S04]  /*4ee60*/  NOP ;  /* 0x0000000000007918 */ /* 0x000fc80000000000 */
[----:B------:R-:W-:Y:S04]  /*4ee70*/  STL.64 [R1+0xdb0], R12 ;  /* 0x000db00c01007387 */ /* 0x000fe80000100a00 */
[----:B------:R4:W-:Y:S04]  /*4ee80*/  STL.64 [R1+0xdb8], R14 ;  /* 0x000db80e01007387 */ /* 0x0009e80000100a00 */
[----:B0-----:R-:W3:Y:S04]  /*4ee90*/  LDL.LU.64 R16, [R1+0xd40] ;  /* 0x000d400001107983 */ /* 0x001ee80000300a00 */
[----:B-1----:R-:W3:Y:S01]  /*4eea0*/  LDL.LU.64 R18, [R1+0xd48] ;  /* 0x000d480001127983 */ /* 0x002ee20000300a00 */
[C---:B----4-:R-:W-:Y:S03]  /*4eeb0*/  HMMA.16816.F32 R12, R28.reuse, R32, R8 ;  /* 0x000000201c0c723c */ /* 0x050fe60000001808 */
[----:B------:R-:W4:Y:S04]  /*4eec0*/  LDL.LU.64 R40, [R1+0xd30] ;  /* 0x000d300001287983 */ /* 0x000f280000300a00 */
[----:B------:R-:W4:Y:S01]  /*4eed0*/  LDL.LU.64 R42, [R1+0xd38] ;  /* 0x000d3800012a7983 */ /* 0x000f220000300a00 */
[C---:B------:R-:W-:Y:S03]  /*4eee0*/  HMMA.16816.F32 R8, R28.reuse, R26, R4 ;  /* 0x0000001a1c08723c */ /* 0x040fe60000001804 */
[----:B------:R-:W3:Y:S08]  /*4eef0*/  LDL.LU.64 R4, [R1+0xd10] ;  /* 0x000d100001047983 */ /* 0x000ef00000300a00 */
[----:B------:R0:W-:Y:S04]  /*4ef00*/  STL.64 [R1+0xda0], R12 ;  /* 0x000da00c01007387 */ /* 0x0001e80000100a00 */
[----:B------:R1:W-:Y:S04]  /*4ef10*/  STL.64 [R1+0xda8], R14 ;  /* 0x000da80e01007387 */ /* 0x0003e80000100a00 */
[----:B------:R-:W3:Y:S04]  /*4ef20*/  LDL.LU.64 R6, [R1+0xd18] ;  /* 0x000d180001067983 */ /* 0x000ee80000300a00 */
        /* <DEDUP_REMOVED lines=26> */
[----:B------:R0:W-:Y:S04]  /*4f0d0*/  STL.64 [R1+0xd60], R40 ;  /* 0x000d602801007387 */ /* 0x0001e80000100a00 */
[----:B------:R1:W-:Y:S04]  /*4f0e0*/  STL.64 [R1+0xd68], R42 ;  /* 0x000d682a01007387 */ /* 0x0003e80000100a00 */
[----:B0-----:R-:W4:Y:S04]  /*4f0f0*/  LDL.LU.64 R40, [R1+0xbc0] ;  /* 0x000bc00001287983 */ /* 0x001f280000300a00 */
[----:B-1----:R-:W4:Y:S04]  /*4f100*/  LDL.LU.64 R42, [R1+0xbc8] ;  /* 0x000bc800012a7983 */ /* 0x002f280000300a00 */
        /* <DEDUP_REMOVED lines=22> */
[----:B0-----:R-:W4:Y:S04]  /*4f270*/  LDL.LU.64 R10, [R1+0x4e98] ;  /* 0x004e9800010a7983 */ /* 0x001f280000300a00 */
[----:B------:R-:W2:Y:S01]  /*4f280*/  LDL.LU.64 R8, [R1+0x4e90] ;  /* 0x004e900001087983 */ /* 0x000ea20000300a00 */
[----:B---3--:R-:W-:-:S15]  /*4f290*/  HMMA.16816.F32 R16, R28, R12, R16 ;  /* 0x0000000c1c10723c */ /* 0x008fde0000001810 */
[----:B------:R-:W-:-:S04]  /*4f2a0*/  NOP ;  /* 0x0000000000007918 */ /* 0x000fc80000000000 */
[----:B------:R-:W-:Y:S04]  /*4f2b0*/  STL.64 [R1+0xd20], R16 ;  /* 0x000d201001007387 */ /* 0x000fe80000100a00 */
[----:B------:R4:W-:Y:S01]  /*4f2c0*/  STL.64 [R1+0xd28], R18 ;  /* 0x000d281201007387 */ /* 0x0009e20000100a00 */
[----:B------:R-:W-:Y:S01]  /*4f2d0*/  IMAD R61, R45, 0x100, R44 ;  /* 0x000001002d3d7824 */ /* 0x000fe200078e022c */
[C---:B----4-:R-:W-:Y:S08]  /*4f2e0*/  HMMA.16816.F32 R16, R28.reuse, R10, R20 ;  /* 0x0000000a1c10723c */ /* 0x050ff00000001814 */
[C---:B--2---:R-:W-:Y:S08]  /*4f2f0*/  HMMA.16816.F32 R56, R28.reuse, R8, R56 ;  /* 0x000000081c38723c */ /* 0x044ff00000001838 */
[C---:B------:R-:W-:Y:S03]  /*4f300*/  HMMA.16816.F32 R20, R28.reuse, R6, R52 ;  /* 0x000000061c14723c */ /* 0x040fe60000001834 */
[----:B------:R-:W-:Y:S04]  /*4f310*/  STL.64 [R1+0xd10], R16 ;  /* 0x000d101001007387 */ /* 0x000fe80000100a00 */
[----:B------:R0:W-:Y:S02]  /*4f320*/  STL.64 [R1+0xd18], R18 ;  /* 0x000d181201007387 */ /* 0x0001e40000100a00 */
[C---:B0-----:R-:W-:Y:S08]  /*4f330*/  HMMA.16816.F32 R16, R28.reuse, R4, R48 ;  /* 0x000000041c10723c */ /* 0x041ff00000001830 */
[----:B------:R-:W-:Y:S01]  /*4f340*/  HMMA.16816.F32 R28, R28, R2, R40 ;  /* 0x000000021c1c723c */ /* 0x000fe20000001828 */
[----:B------:R-:W-:Y:S04]  /*4f350*/  STL.64 [R1+0xd00], R56 ;  /* 0x000d003801007387 */ /* 0x000fe80000100a00 */
[----:B------:R-:W-:Y:S04]  /*4f360*/  STL.64 [R1+0xd08], R58 ;  /* 0x000d083a01007387 */ /* 0x000fe80000100a00 */
[----:B------:R0:W-:Y:S04]  /*4f370*/  STL.64 [R1+0xcf0], R20 ;  /* 0x000cf01401007387 */ /* 0x0001e80000100a00 */
[----:B------:R-:W-:Y:S04]  /*4f380*/  STL.64 [R1+0xcf8], R22 ;  /* 0x000cf81601007387 */ /* 0x000fe80000100a00 */
[----:B------:R1:W-:Y:S04]  /*4f390*/  STL.64 [R1+0xce0], R16 ;  /* 0x000ce01001007387 */ /* 0x0003e80000100a00 */
[----:B------:R2:W-:Y:S01]  /*4f3a0*/  STL.64 [R1+0xce8], R18 ;  /* 0x000ce81201007387 */ /* 0x0005e20000100a00 */
[----:B0-----:R-:W-:-:S03]  /*4f3b0*/  IMAD R21, R47, 0x100, R46 ;  /* 0x000001002f157824 */ /* 0x001fc600078e022e */
[----:B-1----:R-:W3:Y:S04]  /*4f3c0*/  LDL.LU.64 R16, [R1+0x1640] ;  /* 0x0016400001107983 */ /* 0x002ee80000300a00 */
[----:B--2---:R-:W3:Y:S04]  /*4f3d0*/  LDL.LU.64 R18, [R1+0x1648] ;  /* 0x0016480001127983 */ /* 0x004ee80000300a00 */
[----:B------:R0:W-:Y:S04]  /*4f3e0*/  STL.64 [R1+0xbc0], R28 ;  /* 0x000bc01c01007387 */ /* 0x0001e80000100a00 */
[----:B------:R1:W-:Y:S04]  /*4f3f0*/  STL.64 [R1+0xbc8], R30 ;  /* 0x000bc81e01007387 */ /* 0x0003e80000100a00 */
[----:B------:R-:W2:Y:S04]  /*4f400*/  LDL.LU.64 R48, [R1+0x1630] ;  /* 0x0016300001307983 */ /* 0x000ea80000300a00 */
[----:B------:R-:W2:Y:S04]  /*4f410*/  LDL.LU.64 R50, [R1+0x1638] ;  /* 0x0016380001327983 */ /* 0x000ea80000300a00 */
[----:B------:R-:W4:Y:S04]  /*4f420*/  LDL.LU.64 R44, [R1+0x1620] ;  /* 0x00162000012c7983 */ /* 0x000f280000300a00 */
[----:B------:R-:W4:Y:S04]  /*4f430*/  LDL.LU.64 R46, [R1+0x1628] ;  /* 0x00162800012e7983 */ /* 0x000f280000300a00 */
[----:B------:R-:W2:Y:S01]  /*4f440*/  LDL.LU.64 R40, [R1+0x1610] ;  /* 0x0016100001287983 */ /* 0x000ea20000300a00 */
[----:B------:R-:W-:-:S03]  /*4f450*/  IMAD R20, R39, 0x100, R0 ;  /* 0x0000010027147824 */ /* 0x000fc600078e0200 */
[----:B------:R-:W2:Y:S04]  /*4f460*/  LDL.LU.64 R42, [R1+0x1618] ;  /* 0x00161800012a7983 */ /* 0x000ea80000300a00 */
[----:B------:R-:W2:Y:S04]  /*4f470*/  LDL.LU R56, [R1+0x1998] ;  /* 0x0019980001387983 */ /* 0x000ea80000300800 */
[----:B------:R-:W2:Y:S04]  /*4f480*/  LDL.LU R57, [R1+0x1994] ;  /* 0x0019940001397983 */ /* 0x000ea80000300800 */
[----:B------:R-:W2:Y:S04]  /*4f490*/  LDL.LU R58, [R1+0x19a0] ;  /* 0x0019a000013a7983 */ /* 0x000ea80000300800 */
[----:B------:R-:W2:Y:S04]  /*4f4a0*/  LDL.LU R39, [R1+0x199c] ;  /* 0x00199c0001277983 */ /* 0x000ea80000300800 */
[----:B------:R-:W2:Y:S01]  /*4f4b0*/  LDL.LU R59, [R1+0x19a8] ;  /* 0x0019a800013b7983 */ /* 0x000ea20000300800 */
[----:B------:R-:W-:Y:S01]  /*4f4c0*/  IMAD R0, R38, 0x100, R60 ;  /* 0x0000010026007824 */ /* 0x000fe200078e023c */
[----:B0-----:R-:W-:-:S02]  /*4f4d0*/  F2FP.F16.E4M3.UNPACK_B R29, R21 ;  /* 0x00000015ff1d723e */ /* 0x001fc400020006ff */
[----:B-1----:R-:W-:Y:S02]  /*4f4e0*/  F2FP.F16.E4M3.UNPACK_B R30, R20 ;  /* 0x00000014ff1e723e */ /* 0x002fe400020006ff */
[----:B------:R-:W-:Y:S02]  /*4f4f0*/  F2FP.F16.E4M3.UNPACK_B R31, R0 ;  /* 0x00000000ff1f723e */ /* 0x000fe400020006ff */
[----:B------:R-:W-:Y:S01]  /*4f500*/  F2FP.F16.E4M3.UNPACK_B R28, R61 ;  /* 0x0000003dff1c723e */ /* 0x000fe200020006ff */
[----:B--2---:R-:W-:Y:S04]  /*4f510*/  STL.64 [R1+0x4e58], R58 ;  /* 0x004e583a01007387 */ /* 0x004fe80000100a00 */
[----:B------:R-:W-:Y:S04]  /*4f520*/  STL.64 [R1+0x4e50], R56 ;  /* 0x004e503801007387 */ /* 0x000fe80000100a00 */
[----:B------:R-:W2:Y:S04]  /*4f530*/  LDL.LU R38, [R1+0x19a4] ;  /* 0x0019a40001267983 */ /* 0x000ea80000300800 */
[----:B------:R-:W2:Y:S04]  /*4f540*/  LDL.LU R0, [R1+0x19b0] ;  /* 0x0019b00001007983 */ /* 0x000ea80000300800 */
[----:B------:R-:W2:Y:S04]  /*4f550*/  LDL.LU R60, [R1+0x19ac] ;  /* 0x0019ac00013c7983 */ /* 0x000ea80000300800 */
[----:B------:R-:W2:Y:S04]  /*4f560*/  LDL.LU.64 R20, [R1+0x1700] ;  /* 0x0017000001147983 */ /* 0x000ea80000300a00 */
[----:B------:R-:W2:Y:S01]  /*4f570*/  LDL.LU.64 R22, [R1+0x1708] ;  /* 0x0017080001167983 */ /* 0x000ea20000300a00 */
[C---:B---3--:R-:W-:Y:S08]  /*4f580*/  HMMA.16816.F32 R16, R28.reuse, R36, R16 ;  /* 0x000000241c10723c */ /* 0x048ff00000001810 */
[C---:B------:R-:W-:Y:S08]  /*4f590*/  HMMA.16816.F32 R48, R28.reuse, R34, R48 ;  /* 0x000000221c30723c */ /* 0x040ff00000001830 */
[C---:B----4-:R-:W-:Y:S03]  /*4f5a0*/  HMMA.16816.F32 R44, R28.reuse, R32, R44 ;  /* 0x000000201c2c723c */ /* 0x050fe6000000182c */
[----:B------:R0:W-:Y:S05]  /*4f5b0*/  STL.64 [R1+0xfa0], R16 ;  /* 0x000fa01001007387 */ /* 0x0001ea0000100a00 */
[C---:B------:R-:W-:Y:S01]  /*4f5c0*/  HMMA.16816.F32 R40, R28.reuse, R26, R40 ;  /* 0x0000001a1c28723c */ /* 0x040fe20000001828 */
[----:B------:R1:W-:Y:S04]  /*4f5d0*/  STL.64 [R1+0xfa8], R18 ;  /* 0x000fa81201007387 */ /* 0x0003e80000100a00 */
[----:B0-----:R-:W3:Y:S04]  /*4f5e0*/  LDL.LU.64 R16, [R1+0x16f0] ;  /* 0x0016f00001107983 */ /* 0x001ee80000300a00 */
[----:B-1----:R-:W3:Y:S04]  /*4f5f0*/  LDL.LU.64 R18, [R1+0x16f8] ;  /* 0x0016f80001127983 */ /* 0x002ee80000300a00 */
[----:B------:R-:W4:Y:S04]  /*4f600*/  LDL.LU.64 R56, [R1+0x16e0] ;  /* 0x0016e00001387983 */ /* 0x000f280000300a00 */
[----:B------:R-:W4:Y:S04]  /*4f610*/  LDL.LU.64 R58, [R1+0x16e8] ;  /* 0x0016e800013a7983 */ /* 0x000f280000300a00 */
[----:B--2---:R-:W-:Y:S04]  /*4f620*/  STL.64 [R1+0x4e68], R38 ;  /* 0x004e682601007387 */ /* 0x004fe80000100a00 */
[----:B------:R0:W-:Y:S01]  /*4f630*/  STL.64 [R1+0x4e60], R36 ;  /* 0x004e602401007387 */ /* 0x0001e20000100a00 */
[C---:B------:R-:W-:Y:S03]  /*4f640*/  HMMA.16816.F32 R20, R28.reuse, R24, R20 ;  /* 0x000000181c14723c */ /* 0x040fe60000001814 */
[----:B0-----:R-:W2:Y:S04]  /*4f650*/  LDL.LU.64 R36, [R1+0x16d0] ;  /* 0x0016d00001247983 */ /* 0x001ea80000300a00 */
[----:B------:R0:W-:Y:S04]  /*4f660*/  STL.64 [R1+0xf90], R48 ;  /* 0x000f903001007387 */ /* 0x0001e80000100a00 */
[----:B------:R1:W-:Y:S04]  /*4f670*/  STL.64 [R1+0xf98], R50 ;  /* 0x000f983201007387 */ /* 0x0003e80000100a00 */
[----:B------:R-:W2:Y:S04]  /*4f680*/  LDL.LU.64 R38, [R1+0x16d8] ;  /* 0x0016d80001267983 */ /* 0x000ea80000300a00 */
[----:B------:R0:W-:Y:S04]  /*4f690*/  STL.64 [R1+0xf80], R44 ;  /* 0x000f802c01007387 */ /* 0x0001e80000100a00 */
[----:B------:R0:W-:Y:S04]  /*4f6a0*/  STL.64 [R1+0xf88], R46 ;  /* 0x000f882e01007387 */ /* 0x0001e80000100a00 */
[----:B------:R-:W2:Y:S04]  /*4f6b0*/  LDL.LU.64 R52, [R1+0x16b0] ;  /* 0x0016b00001347983 */ /* 0x000ea80000300a00 */
[----:B------:R-:W2:Y:S04]  /*4f6c0*/  LDL.LU.64 R54, [R1+0x16b8] ;  /* 0x0016b80001367983 */ /* 0x000ea80000300a00 */
[----:B------:R1:W-:Y:S04]  /*4f6d0*/  STL.64 [R1+0xf70], R40 ;  /* 0x000f702801007387 */ /* 0x0003e80000100a00 */
[----:B------:R3:W-:Y:S04]  /*4f6e0*/  STL.64 [R1+0xf78], R42 ;  /* 0x000f782a01007387 */ /* 0x0007e80000100a00 */
[----:B0-----:R-:W2:Y:S04]  /*4f6f0*/  LDL.LU.64 R48, [R1+0x16a0] ;  /* 0x0016a00001307983 */ /* 0x001ea80000300a00 */
[----:B-1----:R-:W2:Y:S04]  /*4f700*/  LDL.LU.64 R50, [R1+0x16a8] ;  /* 0x0016a80001327983 */ /* 0x002ea80000300a00 */
[----:B------:R-:W2:Y:S04]  /*4f710*/  LDL.LU.64 R44, [R1+0x1740] ;  /* 0x00174000012c7983 */ /* 0x000ea80000300a00 */
[----:B------:R-:W2:Y:S04]  /*4f720*/  LDL.LU.64 R46, [R1+0x1748] ;  /* 0x00174800012e7983 */ /* 0x000ea80000300a00 */
[----:B------:R-:W2:Y:S04]  /*4f730*/  LDL.LU.64 R40, [R1+0x1730] ;  /* 0x0017300001287983 */ /* 0x000ea80000300a00 */
[----:B---3--:R-:W3:Y:S04]  /*4f740*/  LDL.LU.64 R42, [R1+0x1738] ;  /* 0x00173800012a7983 */ /* 0x008ee80000300a00 */
[----:B------:R-:W-:Y:S04]  /*4f750*/  STL.64 [R1+0xf60], R20 ;  /* 0x000f601401007387 */ /* 0x000fe80000100a00 */
[----:B------:R0:W-:Y:S04]  /*4f760*/  STL.64 [R1+0xf68], R22 ;  /* 0x000f681601007387 */ /* 0x0001e80000100a00 */
[----:B0-----:R-:W2:Y:S04]  /*4f770*/  LDL.LU.64 R22, [R1+0x4e88] ;  /* 0x004e880001167983 */ /* 0x001ea80000300a00 */
[----:B------:R-:W4:Y:S01]  /*4f780*/  LDL.LU.64 R20, [R1+0x4e80] ;  /* 0x004e800001147983 */ /* 0x000f220000300a00 */
[----:B--2---:R-:W-:-:S15]  /*4f790*/  HMMA.16816.F32 R16, R28, R22, R16 ;  /* 0x000000161c10723c */ /* 0x004fde0000001810 */
[----:B------:R-:W-:-:S04]  /*4f7a0*/  NOP ;  /* 0x0000000000007918 */ /* 0x000fc80000000000 */
[----:B------:R-:W-:Y:S04]  /*4f7b0*/  STL.64 [R1+0xf50], R16 ;  /* 0x000f501001007387 */ /* 0x000fe80000100a00 */
[----:B------:R0:W-:Y:S04]  /*4f7c0*/  STL.64 [R1+0xf58], R18 ;  /* 0x000f581201007387 */ /* 0x0001e80000100a00 */
[----:B0-----:R-:W2:Y:S01]  /*4f7d0*/  LDL.LU.64 R18, [R1+0x4e78] ;  /* 0x004e780001127983 */ /* 0x001ea20000300a00 */
[C---:B----4-:R-:W-:Y:S03]  /*4f7e0*/  HMMA.16816.F32 R56, R28.reuse, R20, R56 ;  /* 0x000000141c38723c */ /* 0x050fe60000001838 */
[----:B------:R-:W4:Y:S04]  /*4f7f0*/  LDL.LU.64 R16, [R1+0x4e70] ;  /* 0x004e700001107983 */ /* 0x000f280000300a00 */
[----:B------:R-:W-:Y:S04]  /*4f800*/  STL.64 [R1+0x4e48], R22 ;  /* 0x004e481601007387 */ /* 0x000fe80000100a00 */
[----:B------:R0:W-:Y:S08]  /*4f810*/  STL.64 [R1+0x4e40], R20 ;  /* 0x004e401401007387 */ /* 0x0001f00000100a00 */
[----:B------:R-:W-:Y:S04]  /*4f820*/  STL.64 [R1+0xf40], R56 ;  /* 0x000f403801007387 */ /* 0x000fe80000100a00 */
[----:B------:R2:W-:Y:S04]  /*4f830*/  STL.64 [R1+0xf48], R58 ;  /* 0x000f483a01007387 */ /* 0x0005e80000100a00 */
[----:B0-----:R-:W4:Y:S04]  /*4f840*/  LDL.LU.64 R20, [R1+0x16c0] ;  /* 0x0016c00001147983 */ /* 0x001f280000300a00 */
[----:B------:R-:W4:Y:S01]  /*4f850*/  LDL.LU.64 R22, [R1+0x16c8] ;  /* 0x0016c80001167983 */ /* 0x000f220000300a00 */
[----:B--2---:R-:W-:Y:S03]  /*4f860*/  HMMA.16816.F32 R56, R28, R18, R36 ;  /* 0x000000121c38723c */ /* 0x004fe60000001824 */
[----:B------:R-:W2:Y:S04]  /*4f870*/  LDL.LU.64 R36, [R1+0x1720] ;  /* 0x0017200001247983 */ /* 0x000ea80000300a00 */
[----:B------:R-:W2:-:S12]  /*4f880*/  LDL.LU.64 R38, [R1+0x1728] ;  /* 0x0017280001267983 */ /* 0x000e980000300a00 */
[----:B------:R0:W-:Y:S04]  /*4f890*/  STL.64 [R1+0xf30], R56 ;  /* 0x000f303801007387 */ /* 0x0001e80000100a00 */
[----:B------:R1:W-:Y:S04]  /*4f8a0*/  STL.64 [R1+0xf38], R58 ;  /* 0x000f383a01007387 */ /* 0x0003e80000100a00 */
[----:B0-----:R-:W2:Y:S04]  /*4f8b0*/  LDL.LU.64 R56, [R1+0x1710] ;  /* 0x0017100001387983 */ /* 0x001ea80000300a00 */
[----:B-1----:R-:W2:Y:S01]  /*4f8c0*/  LDL.LU.64 R58, [R1+0x1718] ;  /* 0x00171800013a7983 */ /* 0x002ea20000300a00 */
[C---:B----4-:R-:W-:Y:S08]  /*4f8d0*/  HMMA.16816.F32 R20, R28.reuse, R16, R20 ;  /* 0x000000101c14723c */ /* 0x050ff00000001814 */
[C---:B------:R-:W-:Y:S11]  /*4f8e0*/  HMMA.16816.F32 R52, R28.reuse, R14, R52 ;  /* 0x0000000e1c34723c */ /* 0x040ff60000001834 */
[----:B------:R-:W-:Y:S04]  /*4f8f0*/  STL.64 [R1+0xf20], R20 ;  /* 0x000f201401007387 */ /* 0x000fe80000100a00 */
[----:B------:R0:W-:Y:S02]  /*4f900*/  STL.64 [R1+0xf28], R22 ;  /* 0x000f281601007387 */ /* 0x0001e40000100a00 */
[C---:B0-----:R-:W-:Y:S02]  /*4f910*/  HMMA.16816.F32 R20, R28.reuse, R12, R48 ;  /* 0x0000000c1c14723c */ /* 0x041fe40000001830 */
[----:B------:R0:W-:Y:S04]  /*4f920*/  STL.64 [R1+0xf10], R52 ;  /* 0x000f103401007387 */ /* 0x0001e80000100a00 */
[----:B------:R1:W-:Y:S02]  /*4f930*/  STL.64 [R1+0xf18], R54 ;  /* 0x000f183601007387 */ /* 0x0003e40000100a00 */
[C---:B------:R-:W-:Y:S02]  /*4f940*/  HMMA.16816.F32 R44, R28.reuse, R10, R44 ;  /* 0x0000000a1c2c723c */ /* 0x040fe4000000182c */
[----:B0-----:R-:W4:Y:S04]  /*4f950*/  LDL.LU.64 R52, [R1+0x1690] ;  /* 0x0016900001347983 */ /* 0x001f280000300a00 */
[----:B-1----:R-:W4:Y:S05]  /*4f960*/  LDL.LU.64 R54, [R1+0x1698] ;  /* 0x0016980001367983 */ /* 0x002f2a0000300a00 */
[----:B------:R-:W-:Y:S04]  /*4f970*/  STL.64 [R1+0xf00], R20 ;  /* 0x000f001401007387 */ /* 0x000fe80000100a00 */
[----:B------:R3:W-:Y:S04]  /*4f980*/  STL.64 [R1+0xf08], R22 ;  /* 0x000f081601007387 */ /* 0x0007e80000100a00 */
[----:B------:R-:W4:Y:S01]  /*4f990*/  LDL.LU.64 R48, [R1+0x1680] ;  /* 0x0016800001307983 */ /* 0x000f220000300a00 */
[C---:B---3--:R-:W-:Y:S03]  /*4f9a0*/  HMMA.16816.F32 R20, R28.reuse, R8, R40 ;  /* 0x000000081c14723c */ /* 0x048fe60000001828 */
[----:B------:R-:W-:Y:S04]  /*4f9b0*/  STL.64 [R1+0xef0], R44 ;  /* 0x000ef02c01007387 */ /* 0x000fe80000100a00 */
[----:B------:R-:W-:Y:S04]  /*4f9c0*/  STL.64 [R1+0xef8], R46 ;  /* 0x000ef82e01007387 */ /* 0x000fe80000100a00 */
[----:B------:R-:W3:Y:S08]  /*4f9d0*/  LDL.LU.64 R50, [R1+0x1688] ;  /* 0x0016880001327983 */ /* 0x000ef00000300a00 */
        /* <DEDUP_REMOVED lines=8> */
[C---:B--2---:R-:W-:Y:S08]  /*4fa60*/  HMMA.16816.F32 R36, R28.reuse, R6, R36 ;  /* 0x000000061c24723c */ /* 0x044ff00000001824 */
[C---:B------:R-:W-:Y:S11]  /*4fa70*/  HMMA.16816.F32 R56, R28.reuse, R4, R56 ;  /* 0x000000041c38723c */ /* 0x040ff60000001838 */
        /* <DEDUP_REMOVED lines=8> */
[----:B------:R-:W-:Y:S01]  /*4fb00*/  IMAD R0, R60, 0x100, R0 ;  /* 0x000001003c007824 */ /* 0x000fe200078e0200 */
[----:B----4-:R-:W-:Y:S04]  /*4fb10*/  HMMA.16816.F32 R52, R28, R2, R52 ;  /* 0x000000021c34723c */ /* 0x010fe80000001834 */
[----:B------:R-:W-:-:S15]  /*4fb20*/  F2FP.F16.E4M3.UNPACK_B R31, R0 ;  /* 0x00000000ff1f723e */ /* 0x000fde00020006ff */
[----:B------:R-:W-:Y:S04]  /*4fb30*/  STL.64 [R1+0xcd0], R52 ;  /* 0x000cd03401007387 */ /* 0x000fe80000100a00 */
[----:B------:R-:W-:Y:S01]  /*4fb40*/  STL.64 [R1+0xcd8], R54 ;  /* 0x000cd83601007387 */ /* 0x000fe20000100a00 */
[----:B--2---:R-:W-:Y:S02]  /*4fb50*/  IMAD R39, R39, 0x100, R58 ;  /* 0x0000010027277824 */ /* 0x004fe400078e023a */
[----:B------:R-:W-:Y:S02]  /*4fb60*/  IMAD R38, R38, 0x100, R59 ;  /* 0x0000010026267824 */ /* 0x000fe400078e023b */
[----:B---3--:R-:W-:Y:S01]  /*4fb70*/  IMAD R61, R57, 0x100, R56 ;  /* 0x00000100393d7824 */ /* 0x008fe200078e0238 */
[----:B------:R-:W-:-:S02]  /*4fb80*/  F2FP.F16.E4M3.UNPACK_B R29, R39 ;  /* 0x00000027ff1d723e */ /* 0x000fc400020006ff */
[----:B------:R-:W-:Y:S02]  /*4fb90*/  F2FP.F16.E4M3.UNPACK_B R30, R38 ;  /* 0x00000026ff1e723e */ /* 0x000fe400020006ff */
[----:B------:R-:W-:-:S07]  /*4fba0*/  F2FP.F16.E4M3.UNPACK_B R28, R61 ;  /* 0x0000003dff1c723e */ /* 0x000fce00020006ff */
[C---:B------:R-:W-:Y:S08]  /*4fbb0*/  HMMA.16816.F32 R48, R28.reuse, R36, R48 ;  /* 0x000000241c30723c */ /* 0x040ff00000001830 */
[C---:B------:R-:W-:Y:S01]  /*4fbc0*/  HMMA.16816.F32 R36, R28.reuse, R34, R20 ;  /* 0x000000221c24723c */ /* 0x040fe20000001814 */
[----:B------:R-:W2:Y:S10]  /*4fbd0*/  LDL.LU.64 R20, [R1+0xe70] ;  /* 0x000e700001147983 */ /* 0x000eb40000300a00 */
[----:B------:R0:W-:Y:S04]  /*4fbe0*/  STL.64 [R1+0xeb0], R48 ;  /* 0x000eb03001007387 */ /* 0x0001e80000100a00 */
[----:B------:R-:W-:Y:S04]  /*4fbf0*/  STL.64 [R1+0xeb8], R50 ;  /* 0x000eb83201007387 */ /* 0x000fe80000100a00 */
[----:B------:R-:W2:Y:S04]  /*4fc00*/  LDL.LU.64 R22, [R1+0xe78] ;  /* 0x000e780001167983 */ /* 0x000ea80000300a00 */
[----:B------:R-:W-:Y:S04]  /*4fc10*/  STL.64 [R1+0xea0], R36 ;  /* 0x000ea02401007387 */ /* 0x000fe80000100a00 */
[----:B------:R1:W-:Y:S04]  /*4fc20*/  STL.64 [R1+0xea8], R38 ;  /* 0x000ea82601007387 */ /* 0x0003e80000100a00 */
[----:B0-----:R-:W3:Y:S01]  /*4fc30*/  LDL.LU.64 R48, [R1+0xe60] ;  /* 0x000e600001307983 */ /* 0x001ee20000300a00 */
[C---:B-1----:R-:W-:Y:S08]  /*4fc40*/  HMMA.16816.F32 R36, R28.reuse, R32, R44 ;  /* 0x000000201c24723c */ /* 0x042ff0000000182c */
[C---:B------:R-:W-:Y:S11]  /*4fc50*/  HMMA.16816.F32 R32, R28.reuse, R26, R40 ;  /* 0x0000001a1c20723c */ /* 0x040ff60000001828 */
[----:B------:R0:W-:Y:S04]  /*4fc60*/  STL.64 [R1+0xe90], R36 ;  /* 0x000e902401007387 */ /* 0x0001e80000100a00 */
[----:B------:R1:W-:Y:S04]  /*4fc70*/  STL.64 [R1+0xe98], R38 ;  /* 0x000e982601007387 */ /* 0x0003e80000100a00 */
[----:B------:R-:W3:Y:S04]  /*4fc80*/  LDL.LU.64 R50, [R1+0xe68] ;  /* 0x000e680001327983 */ /* 0x000ee80000300a00 */
[----:B------:R4:W-:Y:S04]  /*4fc90*/  STL.64 [R1+0xe80], R32 ;  /* 0x000e802001007387 */ /* 0x0009e80000100a00 */
[----:B------:R0:W-:Y:S04]  /*4fca0*/  STL.64 [R1+0xe88], R34 ;  /* 0x000e882201007387 */ /* 0x0001e80000100a00 */
        /* <DEDUP_REMOVED lines=10> */
[----:B----4-:R-:W4:Y:S04]  /*4fd50*/  LDL.LU.64 R32, [R1+0xde0] ;  /* 0x000de00001207983 */ /* 0x010f280000300a00 */
[----:B------:R-:W4:Y:S01]  /*4fd60*/  LDL.LU.64 R34, [R1+0xde8] ;  /* 0x000de80001227983 */ /* 0x000f220000300a00 */
[----:B--2---:R-:W-:Y:S03]  /*4fd70*/  HMMA.16816.F32 R24, R28, R24, R20 ;  /* 0x000000181c18723c */ /* 0x004fe60000001814 */
[----:B------:R-:W2:Y:S04]  /*4fd80*/  LDL.LU.64 R22, [R1+0x4e48] ;  /* 0x004e480001167983 */ /* 0x000ea80000300a00 */
[----:B------:R-:W4:-:S12]  /*4fd90*/  LDL.LU.64 R20, [R1+0x4e40] ;  /* 0x004e400001147983 */ /* 0x000f180000300a00 */
[----:B------:R0:W-:Y:S04]  /*4fda0*/  STL.64 [R1+0xe70], R24 ;  /* 0x000e701801007387 */ /* 0x0001e80000100a00 */
[----:B------:R1:W-:Y:S04]  /*4fdb0*/  STL.64 [R1+0xe78], R26 ;  /* 0x000e781a01007387 */ /* 0x0003e80000100a00 */
[----:B0-----:R-:W4:Y:S04]  /*4fdc0*/  LDL.LU R24, [R1+0x19c8] ;  /* 0x0019c80001187983 */ /* 0x001f280000300800 */
[----:B------:R-:W4:Y:S04]  /*4fdd0*/  LDL.LU R25, [R1+0x19c4] ;  /* 0x0019c40001197983 */ /* 0x000f280000300800 */
[----:B-1----:R-:W4:Y:S04]  /*4fde0*/  LDL.LU R26, [R1+0x19d0] ;  /* 0x0019d000011a7983 */ /* 0x002f280000300800 */
[----:B------:R-:W4:Y:S01]  /*4fdf0*/  LDL.LU R27, [R1+0x19cc] ;  /* 0x0019cc00011b7983 */ /* 0x000f220000300800 */
[C---:B---3--:R-:W-:Y:S08]  /*4fe00*/  HMMA.16816.F32 R52, R28.reuse, R18, R52 ;  /* 0x000000121c34723c */ /* 0x048ff00000001834 */
[C---:B------:R-:W-:Y:S08]  /*4fe10*/  HMMA.16816.F32 R16, R28.reuse, R16, R44 ;  /* 0x000000101c10723c */ /* 0x040ff0000000182c */
[C---:B--2---:R-:W-:Y:S08]  /*4fe20*/  HMMA.16816.F32 R48, R28.reuse, R22, R48 ;  /* 0x000000161c30723c */ /* 0x044ff00000001830 */
[C---:B----4-:R-:W-:Y:S11]  /*4fe30*/  HMMA.16816.F32 R56, R28.reuse, R20, R56 ;  /* 0x000000141c38723c */ /* 0x050ff60000001838 */
[----:B------:R-:W-:Y:S04]  /*4fe40*/  STL.64 [R1+0xe60], R48 ;  /* 0x000e603001007387 */ /* 0x000fe80000100a00 */
[----:B------:R0:W-:Y:S04]  /*4fe50*/  STL.64 [R1+0xe68], R50 ;  /* 0x000e683201007387 */ /* 0x0001e80000100a00 */
[----:B0-----:R-:W2:Y:S04]  /*4fe60*/  LDL.LU.64 R50, [R1+0x4e38] ;  /* 0x004e380001327983 */ /* 0x001ea80000300a00 */
[----:B------:R-:W3:Y:S04]  /*4fe70*/  LDL.LU.64 R48, [R1+0x4e30] ;  /* 0x004e300001307983 */ /* 0x000ee80000300a00 */
[----:B------:R-:W4:Y:S04]  /*4fe80*/  LDL.LU R22, [R1+0x19c0] ;  /* 0x0019c00001167983 */ /* 0x000f280000300800 */
[----:B------:R-:W4:Y:S04]  /*4fe90*/  LDL.LU R23, [R1+0x19bc] ;  /* 0x0019bc0001177983 */ /* 0x000f280000300800 */
[----:B------:R-:W-:Y:S04]  /*4fea0*/  STL.64 [R1+0xe50], R56 ;  /* 0x000e503801007387 */ /* 0x000fe80000100a00 */
[----:B------:R0:W-:Y:S04]  /*4feb0*/  STL.64 [R1+0xe58], R58 ;  /* 0x000e583a01007387 */ /* 0x0001e80000100a00 */
[----:B0-----:R-:W2:Y:S04]  /*4fec0*/  LDL.LU.64 R58, [R1+0x4e28] ;  /* 0x004e2800013a7983 */ /* 0x001ea80000300a00 */
[----:B------:R-:W2:Y:S04]  /*4fed0*/  LDL.LU.64 R56, [R1+0x4e20] ;  /* 0x004e200001387983 */ /* 0x000ea80000300a00 */
[----:B------:R-:W2:Y:S04]  /*4fee0*/  LDL.LU R20, [R1+0x19b8] ;  /* 0x0019b80001147983 */ /* 0x000ea80000300800 */
[----:B------:R-:W2:Y:S04]  /*4fef0*/  LDL.LU R21, [R1+0x19b4] ;  /* 0x0019b40001157983 */ /* 0x000ea80000300800 */
[----:B------:R-:W-:Y:S04]  /*4ff00*/  STL.64 [R1+0xe40], R52 ;  /* 0x000e403401007387 */ /* 0x000fe80000100a00 */
[----:B------:R0:W-:Y:S04]  /*4ff10*/  STL.64 [R1+0xe48], R54 ;  /* 0x000e483601007387 */ /* 0x0001e80000100a00 */
[----:B0-----:R-:W2:Y:S04]  /*4ff20*/  LDL.LU.64 R54, [R1+0x4e18] ;  /* 0x004e180001367983 */ /* 0x001ea80000300a00 */
[----:B------:R-:W2:Y:S04]  /*4ff30*/  LDL.LU.64 R52, [R1+0x4e10] ;  /* 0x004e100001347983 */ /* 0x000ea80000300a00 */
[----:B------:R-:W2:Y:S04]  /*4ff40*/  LDL.LU.64 R46, [R1+0x4e08] ;  /* 0x004e0800012e7983 */ /* 0x000ea80000300a00 */
[----:B------:R-:W2:Y:S04]  /*4ff50*/  LDL.LU.64 R44, [R1+0x4e00] ;  /* 0x004e0000012c7983 */ /* 0x000ea80000300a00 */
[----:B------:R0:W-:Y:S04]  /*4ff60*/  STL.64 [R1+0xe30], R16 ;  /* 0x000e301001007387 */ /* 0x0001e80000100a00 */
[----:B------:R1:W-:Y:S04]  /*4ff70*/  STL.64 [R1+0xe38], R18 ;  /* 0x000e381201007387 */ /* 0x0003e80000100a00 */
[----:B0-----:R-:W2:Y:S04]  /*4ff80*/  LDL.LU.64 R16, [R1+0xe00] ;  /* 0x000e000001107983 */ /* 0x001ea80000300a00 */
[----:B-1----:R-:W2:Y:S01]  /*4ff90*/  LDL.LU.64 R18, [R1+0xe08] ;  /* 0x000e080001127983 */ /* 0x002ea20000300a00 */
[----:B------:R-:W-:-:S15]  /*4ffa0*/  HMMA.16816.F32 R40, R28, R14, R40 ;  /* 0x0000000e1c28723c */ /* 0x000fde0000001828 */
[----:B------:R-:W-:-:S04]  /*4ffb0*/  NOP ;  /* 0x0000000000007918 */ /* 0x000fc80000000000 */
[----:B------:R-:W-:Y:S04]  /*4ffc0*/  STL.64 [R1+0xe20], R40 ;  /* 0x000e202801007387 */ /* 0x000fe80000100a00 */
[----:B------:R0:W-:Y:S04]  /*4ffd0*/  STL.64 [R1+0xe28], R42 ;  /* 0x000e282a01007387 */ /* 0x0001e80000100a00 */
[----:B0-----:R-:W3:Y:S04]  /*4ffe0*/  LDL.LU.64 R42, [R1+0x4df8] ;  /* 0x004df800012a7983 */ /* 0x001ee80000300a00 */
[----:B------:R-:W3:Y:S01]  /*4fff0*/  LDL.LU.64 R40, [R1+0x4df0] ;  /* 0x004df00001287983 */ /* 0x000ee20000300a00 */
[C---:B--2---:R-:W-:Y:S08]  /*50000*/  HMMA.16816.F32 R12, R28.reuse, R12, R16 ;  /* 0x0000000c1c0c723c */ /* 0x044ff00000001810 */
[C---:B------:R-:W-:Y:S11]  /*50010*/  HMMA.16816.F32 R16, R28.reuse, R10, R36 ;  /* 0x0000000a1c10723c */ /* 0x040ff60000001824 */
[----:B------:R-:W-:Y:S04]  /*50020*/  STL.64 [R1+0xe10], R12 ;  /* 0x000e100c01007387 */ /* 0x000fe80000100a00 */
[----:B------:R0:W-:Y:S02]  /*50030*/  STL.64 [R1+0xe18], R14 ;  /* 0x000e180e01007387 */ /* 0x0001e40000100a00 */
[C---:B0-----:R-:W-:Y:S02]  /*50040*/  HMMA.16816.F32 R12, R28.reuse, R8, R32 ;  /* 0x000000081c0c723c */ /* 0x041fe40000001820 */
[----:B------:R-:W2:Y:S04]  /*50050*/  LDL.LU.64 R8, [R1+0xdd0] ;  /* 0x000dd00001087983 */ /* 0x000ea80000300a00 */
[----:B------:R0:W-:Y:S04]  /*50060*/  STL.64 [R1+0xe00], R16 ;  /* 0x000e001001007387 */ /* 0x0001e80000100a00 */
[----:B------:R1:W-:Y:S04]  /*50070*/  STL.64 [R1+0xe08], R18 ;  /* 0x000e081201007387 */ /* 0x0003e80000100a00 */
[----:B------:R-:W2:Y:S05]  /*50080*/  LDL.LU.64 R10, [R1+0xdd8] ;  /* 0x000dd800010a7983 */ /* 0x000eaa0000300a00 */
[----:B------:R1:W-:Y:S04]  /*50090*/  STL.64 [R1+0xdf0], R12 ;  /* 0x000df00c01007387 */ /* 0x0003e80000100a00 */
[----:B------:R3:W-:Y:S04]  /*500a0*/  STL.64 [R1+0xdf8], R14 ;  /* 0x000df80e01007387 */ /* 0x0007e80000100a00 */
[----:B0-----:R-:W4:Y:S04]  /*500b0*/  LDL.LU.64 R16, [R1+0xcc0] ;  /* 0x000cc00001107983 */ /* 0x001f280000300a00 */
[----:B-1----:R-:W4:Y:S04]  /*500c0*/  LDL.LU.64 R18, [R1+0xcc8] ;  /* 0x000cc80001127983 */ /* 0x002f280000300a00 */
[----:B------:R-:W4:Y:S04]  /*500d0*/  LDL.LU.64 R12, [R1+0x1750] ;  /* 0x00175000010c7983 */ /* 0x000f280000300a00 */
[----:B---3--:R-:W3:Y:S04]  /*500e0*/  LDL.LU.64 R14, [R1+0x1758] ;  /* 0x00175800010e7983 */ /* 0x008ee80000300a00 */
        /* <DEDUP_REMOVED lines=9> */
[----:B------:R-:W-:Y:S02]  /*50180*/  IMAD.MOV.U32 R60, RZ, RZ, R8 ;  /* 0x000000ffff3c7224 */ /* 0x000fe400078e0008 */
[----:B------:R-:W-:Y:S02]  /*50190*/  IMAD.MOV.U32 R39, RZ, RZ, R9 ;  /* 0x000000ffff277224 */ /* 0x000fe400078e0009 */
[----:B------:R-:W-:Y:S02]  /*501a0*/  IMAD.MOV.U32 R38, RZ, RZ, R10 ;  /* 0x000000ffff267224 */ /* 0x000fe400078e000a */
[----:B------:R-:W-:Y:S02]  /*501b0*/  IMAD.MOV.U32 R0, RZ, RZ, R11 ;  /* 0x000000ffff007224 */ /* 0x000fe400078e000b */
[----:B----4-:R-:W-:Y:S03]  /*501c0*/  HMMA.16816.F32 R8, R28, R4, R16 ;  /* 0x000000041c08723c */ /* 0x010fe60000001810 */
[----:B------:R-:W-:Y:S01]  /*501d0*/  STL [R1+0x46dc], R0 ;  /* 0x0046dc0001007387 */ /* 0x000fe20000100800 */
[----:B------:R-:W-:-:S03]  /*501e0*/  IMAD R4, R21, 0x100, R20 ;  /* 0x0000010015047824 */ /* 0x000fc600078e0214 */
[----:B------:R-:W-:Y:S01]  /*501f0*/  STL [R1+0x46d8], R39 ;  /* 0x0046d82701007387 */ /* 0x000fe20000100800 */
[----:B------:R-:W-:Y:S02]  /*50200*/  IMAD R5, R23, 0x100, R22 ;  /* 0x0000010017057824 */ /* 0x000fe400078e0216 */
[----:B------:R-:W-:Y:S01]  /*50210*/  IMAD R6, R25, 0x100, R24 ;  /* 0x0000010019067824 */ /* 0x000fe200078e0218 */
[----:B------:R-:W-:Y:S01]  /*50220*/  STL [R1+0x46d4], R60 ;  /* 0x0046d43c01007387 */ /* 0x000fe20000100800 */
[----:B------:R-:W-:-:S03]  /*50230*/  IMAD R7, R27, 0x100, R26 ;  /* 0x000001001b077824 */ /* 0x000fc600078e021a */
[----:B------:R-:W-:Y:S04]  /*50240*/  STL [R1+0x46d0], R38 ;  /* 0x0046d02601007387 */ /* 0x000fe80000100800 */
[----:B------:R-:W-:Y:S01]  /*50250*/  STL.64 [R1+0xdd0], R8 ;  /* 0x000dd00801007387 */ /* 0x000fe20000100a00 */
[----:B---3--:R-:W-:-:S03]  /*50260*/  F2FP.F16.E4M3.UNPACK_B R36, R36.H1 ;  /* 0x00000024ff24723e */ /* 0x008fc600030006ff */
[----:B------:R0:W-:Y:S01]  /*50270*/  STL.64 [R1+0xdd8], R10 ;  /* 0x000dd80a01007387 */ /* 0x0001e20000100a00 */
[----:B------:R-:W-:Y:S01]  /*50280*/  F2FP.F16.E4M3.UNPACK_B R37, R37.H1 ;  /* 0x00000025ff25723e */ /* 0x000fe200030006ff */
[----:B0-----:R-:W-:Y:S01]  /*50290*/  HMMA.16816.F32 R8, R28, R2, R12 ;  /* 0x000000021c08723c */ /* 0x001fe2000000180c */
[----:B------:R-:W-:Y:S02]  /*502a0*/  F2FP.F16.E4M3.UNPACK_B R28, R4 ;  /* 0x00000004ff1c723e */ /* 0x000fe400020006ff */
[----:B------:R-:W-:Y:S02]  /*502b0*/  F2FP.F16.E4M3.UNPACK_B R29, R5 ;  /* 0x00000005ff1d723e */ /* 0x000fe400020006ff */
[----:B------:R-:W-:Y:S02]  /*502c0*/  F2FP.F16.E4M3.UNPACK_B R30, R6 ;  /* 0x00000006ff1e723e */ /* 0x000fe400020006ff */
[----:B------:R-:W-:-:S07]  /*502d0*/  F2FP.F16.E4M3.UNPACK_B R31, R7 ;  /* 0x00000007ff1f723e */ /* 0x000fce00020006ff */
[----:B------:R-:W-:Y:S01]  /*502e0*/  HMMA.16816.F32 R4, R28, R36, R40 ;  /* 0x000000241c04723c */ /* 0x000fe20000001828 */
[----:B------:R-:W-:-:S04]  /*502f0*/  F2FP.F16.E4M3.UNPACK_B R34, R34.H1 ;  /* 0x00000022ff22723e */ /* 0x000fc800030006ff */
[----:B------:R-:W-:Y:S02]  /*50300*/  IMAD.MOV.U32 R60, RZ, RZ, R10 ;  /* 0x000000ffff3c7224 */ /* 0x000fe400078e000a */
[----:B------:R-:W-:Y:S02]  /*50310*/  IMAD.MOV.U32 R0, RZ, RZ, R8 ;  /* 0x000000ffff007224 */ /* 0x000fe400078e0008 */
[----:B------:R-:W-:Y:S02]  /*50320*/  IMAD.MOV.U32 R39, RZ, RZ, R9 ;  /* 0x000000ffff277224 */ /* 0x000fe400078e0009 */
[----:B------:R-:W-:Y:S01]  /*50330*/  IMAD.MOV.U32 R38, RZ, RZ, R11 ;  /* 0x000000ffff267224 */ /* 0x000fe200078e000b */
[----:B------:R-:W-:Y:S01]  /*50340*/  F2FP.F16.E4M3.UNPACK_B R35, R35.H1 ;  /* 0x00000023ff23723e */ /* 0x000fe200030006ff */
[----:B------:R-:W-:Y:S04]  /*50350*/  STL [R1+0x4724], R60 ;  /* 0x0047243c01007387 */ /* 0x000fe80000100800 */
[----:B------:R-:W-:Y:S04]  /*50360*/  STL [R1+0x4720], R0 ;  /* 0x0047200001007387 */ /* 0x000fe80000100800 */
[----:B------:R-:W-:Y:S04]  /*50370*/  STL.64 [R1+0x4da0], R38 ;  /* 0x004da02601007387 */ /* 0x000fe80000100a00 */
[----:B------:R-:W-:Y:S04]  /*50380*/  STL.64 [R1+0x4d98], R36 ;  /* 0x004d982401007387 */ /* 0x000fe80000100a00 */
[----:B------:R-:W-:Y:S04]  /*50390*/  STL.64 [R1+0xfb0], R4 ;  /* 0x000fb00401007387 */ /* 0x000fe80000100a00 */
[----:B------:R0:W-:Y:S02]  /*503a0*/  STL.64 [R1+0xfb8], R6 ;  /* 0x000fb80601007387 */ /* 0x0001e40000100a00 */
[----:B0-----:R-:W-:Y:S01]  /*503b0*/  HMMA.16816.F32 R4, R28, R34, R44 ;  /* 0x000000221c04723c */ /* 0x001fe2000000182c */
[----:B------:R-:W-:-:S02]  /*503c0*/  F2FP.F16.E4M3.UNPACK_B R32, R32.H1 ;  /* 0x00000020ff20723e */ /* 0x000fc400030006ff */
[----:B------:R-:W-:-:S15]  /*503d0*/  F2FP.F16.E4M3.UNPACK_B R33, R33.H1 ;  /* 0x00000021ff21723e */ /* 0x000fde00030006ff */
[----:B------:R-:W-:Y:S01]  /*503e0*/  NOP ;  /* 0x0000000000007918 */ /* 0x000fe20000000000 */
[----:B------:R-:W-:Y:S04]  /*503f0*/  STL.64 [R1+0xfc0], R4 ;  /* 0x000fc00401007387 */ /* 0x000fe80000100a00 */
[----:B------:R0:W-:Y:S02]  /*50400*/  STL.64 [R1+0xfc8], R6 ;  /* 0x000fc80601007387 */ /* 0x0001e40000100a00 */
[----:B0-----:R-:W-:Y:S01]  /*50410*/  HMMA.16816.F32 R4, R28, R32, R52 ;  /* 0x000000201c04723c */ /* 0x001fe20000001834 */
[----:B------:R-:W-:Y:S02]  /*50420*/  IMAD.MOV.U32 R40, RZ, RZ, R57 ;  /* 0x000000ffff287224 */ /* 0x000fe400078e0039 */
[----:B------:R-:W2:Y:S01]  /*50430*/  LDL.LU R57, [R1+0x4dec] ;  /* 0x004dec0001397983 */ /* 0x000ea20000300800 */
[----:B------:R-:W-:-:S02]  /*50440*/  IMAD.MOV.U32 R41, RZ, RZ, R56 ;  /* 0x000000ffff297224 */ /* 0x000fc400078e0038 */
[----:B------:R-:W-:Y:S02]  /*50450*/  IMAD.MOV.U32 R42, RZ, RZ, R58 ;  /* 0x000000ffff2a7224 */ /* 0x000fe400078e003a */
[----:B------:R-:W-:-:S11]  /*50460*/  IMAD.MOV.U32 R43, RZ, RZ, R59 ;  /* 0x000000ffff2b7224 */ /* 0x000fd600078e003b */
[----:B------:R0:W-:Y:S04]  /*50470*/  STL.64 [R1+0xfd0], R4 ;  /* 0x000fd00401007387 */ /* 0x0001e80000100a00 */
[----:B------:R1:W-:Y:S04]  /*50480*/  STL.64 [R1+0xfd8], R6 ;  /* 0x000fd80601007387 */ /* 0x0003e80000100a00 */
[----:B------:R-:W3:Y:S04]  /*50490*/  LDL.LU R56, [R1+0x4de8] ;  /* 0x004de80001387983 */ /* 0x000ee80000300800 */
[----:B------:R-:W4:Y:S04]  /*504a0*/  LDL.LU R58, [R1+0x4de4] ;  /* 0x004de400013a7983 */ /* 0x000f280000300800 */
        /* <DEDUP_REMOVED lines=21> */
[----:B----4-:R-:W-:-:S02]  /*50600*/  IMAD.MOV.U32 R37, RZ, RZ, R58 ;  /* 0x000000ffff257224 */ /* 0x010fc400078e003a */
[----:B--2---:R-:W-:Y:S02]  /*50610*/  IMAD.MOV.U32 R36, RZ, RZ, R59 ;  /* 0x000000ffff247224 */ /* 0x004fe400078e003b */
[----:B------:R-:W2:Y:S04]  /*50620*/  LDL.LU R59, [R1+0x4ddc] ;  /* 0x004ddc00013b7983 */ /* 0x000ea80000300800 */
[----:B------:R-:W4:Y:S01]  /*50630*/  LDL.LU R58, [R1+0x4dd8] ;  /* 0x004dd800013a7983 */ /* 0x000f220000300800 */
[----:B---3--:R-:W-:Y:S02]  /*50640*/  IMAD.MOV.U32 R38, RZ, RZ, R56 ;  /* 0x000000ffff267224 */ /* 0x008fe400078e0038 */
[----:B------:R-:W-:Y:S01]  /*50650*/  IMAD.MOV.U32 R39, RZ, RZ, R57 ;  /* 0x000000ffff277224 */ /* 0x000fe200078e0039 */
[----:B------:R-:W3:Y:S04]  /*50660*/  LDL.LU R56, [R1+0x4dd4] ;  /* 0x004dd40001387983 */ /* 0x000ee80000300800 */
[----:B------:R-:W3:Y:S01]  /*50670*/  LDL.LU R57, [R1+0x4dd0] ;  /* 0x004dd00001397983 */ /* 0x000ee20000300800 */
[----:B0-----:R-:W-:-:S03]  /*50680*/  IMAD.MOV.U32 R4, RZ, RZ, R48 ;  /* 0x000000ffff047224 */ /* 0x001fc600078e0030 */
[----:B------:R-:W3:Y:S01]  /*50690*/  LDL.LU R15, [R1+0x1814] ;  /* 0x00181400010f7983 */ /* 0x000ee20000300800 */
[----:B------:R-:W-:-:S03]  /*506a0*/  IMAD.MOV.U32 R5, RZ, RZ, R49 ;  /* 0x000000ffff057224 */ /* 0x000fc600078e0031 */
[----:B------:R-:W3:Y:S01]  /*506b0*/  LDL.LU R12, [R1+0x1820] ;  /* 0x00182000010c7983 */ /* 0x000ee20000300800 */
[----:B-1----:R-:W-:-:S03]  /*506c0*/  IMAD.MOV.U32 R6, RZ, RZ, R50 ;  /* 0x000000ffff067224 */ /* 0x002fc600078e0032 */
[----:B------:R-:W3:Y:S01]  /*506d0*/  LDL.LU R13, [R1+0x1824] ;  /* 0x00182400010d7983 */ /* 0x000ee20000300800 */
[----:B------:R-:W-:-:S03]  /*506e0*/  IMAD.MOV.U32 R7, RZ, RZ, R51 ;  /* 0x000000ffff077224 */ /* 0x000fc600078e0033 */
[----:B------:R-:W3:Y:S04]  /*506f0*/  LDL.LU R11, [R1+0x1830] ;  /* 0x00183000010b7983 */ /* 0x000ee80000300800 */
[----:B------:R-:W3:Y:S04]  /*50700*/  LDL.LU R48, [R1+0x4dcc] ;  /* 0x004dcc0001307983 */ /* 0x000ee80000300800 */
[----:B------:R-:W3:Y:S04]  /*50710*/  LDL.LU R49, [R1+0x4dc8] ;  /* 0x004dc80001317983 */ /* 0x000ee80000300800 */
[----:B------:R-:W3:Y:S04]  /*50720*/  LDL.LU R50, [R1+0x4dc4] ;  /* 0x004dc40001327983 */ /* 0x000ee80000300800 */
[----:B------:R-:W3:Y:S01]  /*50730*/  LDL.LU R51, [R1+0x4dc0] ;  /* 0x004dc00001337983 */ /* 0x000ee20000300800 */
[----:B------:R-:W-:-:S03]  /*50740*/  F2FP.F16.E4M3.UNPACK_B R26, R61.H1 ;  /* 0x0000003dff1a723e */ /* 0x000fc600030006ff */
[----:B------:R-:W3:Y:S04]  /*50750*/  LDL.LU R61, [R1+0x1834] ;  /* 0x00183400013d7983 */ /* 0x000ee80000300800 */
[----:B------:R-:W-:Y:S04]  /*50760*/  STL.64 [R1+0x4db0], R34 ;  /* 0x004db02201007387 */ /* 0x000fe80000100a00 */
[----:B------:R2:W-:Y:S02]  /*50770*/  STL.64 [R1+0x4da8], R32 ;  /* 0x004da82001007387 */ /* 0x0005e40000100a00 */
[----:B--2---:R-:W-:-:S02]  /*50780*/  IMAD.MOV.U32 R33, RZ, RZ, R59 ;  /* 0x000000ffff217224 */ /* 0x004fc400078e003b */
[----:B----4-:R-:W-:Y:S02]  /*50790*/  IMAD.MOV.U32 R32, RZ, RZ, R58 ;  /* 0x000000ffff207224 */ /* 0x010fe400078e003a */
[----:B------:R-:W2:Y:S04]  /*507a0*/  LDL.LU R58, [R1+0x4dbc] ;  /* 0x004dbc00013a7983 */ /* 0x000ea80000300800 */
[----:B------:R-:W2:Y:S04]  /*507b0*/  LDL.LU R59, [R1+0x4db8] ;  /* 0x004db800013b7983 */ /* 0x000ea80000300800 */
[----:B------:R-:W4:Y:S04]  /*507c0*/  LDL.LU R34, [R1+0x8] ;  /* 0x0000080001227983 */ /* 0x000f280000300800 */
[----:B------:R-:W4:Y:S01]  /*507d0*/  LDL.LU R35, [R1+0xc] ;  /* 0x00000c0001237983 */ /* 0x000f220000300800 */
[----:B------:R-:W-:-:S02]  /*507e0*/  F2FP.F16.E4M3.UNPACK_B R27, R27.H1 ;  /* 0x0000001bff1b723e */ /* 0x000fc400030006ff */
[----:B------:R-:W-:Y:S02]  /*507f0*/  F2FP.F16.E4M3.UNPACK_B R24, R24.H1 ;  /* 0x00000018ff18723e */ /* 0x000fe400030006ff */
[----:B------:R-:W-:Y:S02]  /*50800*/  F2FP.F16.E4M3.UNPACK_B R25, R25.H1 ;  /* 0x00000019ff19723e */ /* 0x000fe400030006ff */
[----:B------:R-:W-:Y:S02]  /*50810*/  F2FP.F16.E4M3.UNPACK_B R22, R22.H1 ;  /* 0x00000016ff16723e */ /* 0x000fe400030006ff */
[----:B------:R-:W-:Y:S01]  /*50820*/  F2FP.F16.E4M3.UNPACK_B R23, R23.H1 ;  /* 0x00000017ff17723e */ /* 0x000fe200030006ff */
[----:B---3--:R-:W-:Y:S01]  /*50830*/  HMMA.16816.F32 R48, R28, R26, R48 ;  /* 0x0000001a1c30723c */ /* 0x008fe20000001830 */
[----:B------:R-:W-:-:S15]  /*50840*/  F2FP.F16.E4M3.UNPACK_B R20, R20.H1 ;  /* 0x00000014ff14723e */ /* 0x000fde00030006ff */
[----:B------:R-:W-:-:S03]  /*50850*/  NOP ;  /* 0x0000000000007918 */ /* 0x000fc60000000000 */
[----:B------:R-:W-:Y:S04]  /*50860*/  STL.64 [R1+0xfe0], R48 ;  /* 0x000fe03001007387 */ /* 0x000fe80000100a00 */
[----:B------:R2:W-:Y:S01]  /*50870*/  STL.64 [R1+0xfe8], R50 ;  /* 0x000fe83201007387 */ /* 0x0005e20000100a00 */
[----:B------:R-:W-:Y:S02]  /*50880*/  F2FP.F16.E4M3.UNPACK_B R21, R21.H1 ;  /* 0x00000015ff15723e */ /* 0x000fe400030006ff */
[----:B------:R-:W-:Y:S02]  /*50890*/  F2FP.F16.E4M3.UNPACK_B R18, R18.H1 ;  /* 0x00000012ff12723e */ /* 0x000fe400030006ff */
[----:B------:R-:W-:Y:S02]  /*508a0*/  F2FP.F16.E4M3.UNPACK_B R19, R19.H1 ;  /* 0x00000013ff13723e */ /* 0x000fe400030006ff */
[----:B------:R-:W-:-:S02]  /*508b0*/  F2FP.F16.E4M3.UNPACK_B R16, R16.H1 ;  /* 0x00000010ff10723e */ /* 0x000fc400030006ff */
[----:B------:R-:W-:Y:S02]  /*508c0*/  F2FP.F16.E4M3.UNPACK_B R17, R17.H1 ;  /* 0x00000011ff11723e */ /* 0x000fe400030006ff */
[----:B------:R-:W-:Y:S02]  /*508d0*/  F2FP.F16.E4M3.UNPACK_B R14, R14.H1 ;  /* 0x0000000eff0e723e */ /* 0x000fe400030006ff */
[----:B------:R-:W-:Y:S02]  /*508e0*/  F2FP.F16.E4M3.UNPACK_B R15, R15.H1 ;  /* 0x0000000fff0f723e */ /* 0x000fe400030006ff */
[----:B------:R-:W-:Y:S02]  /*508f0*/  F2FP.F16.E4M3.UNPACK_B R12, R12.H1 ;  /* 0x0000000cff0c723e */ /* 0x000fe400030006ff */
[----:B------:R-:W-:-:S07]  /*50900*/  F2FP.F16.E4M3.UNPACK_B R13, R13.H1 ;  /* 0x0000000dff0d723e */ /* 0x000fce00030006ff */
[C---:B------:R-:W-:Y:S08]  /*50910*/  HMMA.16816.F32 R4, R28.reuse, R12, R4 ;  /* 0x0000000c1c04723c */ /* 0x040ff00000001804 */
[C---:B--2---:R-:W-:Y:S08]  /*50920*/  HMMA.16816.F32 R48, R28.reuse, R24, R56 ;  /* 0x000000181c30723c */ /* 0x044ff00000001838 */
[C---:B----4-:R-:W-:Y:S11]  /*50930*/  HMMA.16816.F32 R32, R28.reuse, R22, R32 ;  /* 0x000000161c20723c */ /* 0x050ff60000001820 */
        /* <DEDUP_REMOVED lines=12> */
[----:B------:R-:W-:Y:S04]  /*50a00*/  STL.64 [R1+0x4d60], R18 ;  /* 0x004d601201007387 */ /* 0x000fe80000100a00 */
[----:B------:R1:W-:Y:S01]  /*50a10*/  STL.64 [R1+0x4d58], R16 ;  /* 0x004d581001007387 */ /* 0x0003e20000100a00 */
[C---:B0-----:R-:W-:Y:S08]  /*50a20*/  HMMA.16816.F32 R20, R28.reuse, R16, R36 ;  /* 0x000000101c14723c */ /* 0x041ff00000001824 */
[----:B-1----:R-:W-:Y:S11]  /*50a30*/  HMMA.16816.F32 R16, R28, R14, R40 ;  /* 0x0000000e1c10723c */ /* 0x002ff60000001828 */
[----:B------:R-:W-:Y:S04]  /*50a40*/  STL.64 [R1+0x1030], R20 ;  /* 0x0010301401007387 */ /* 0x000fe80000100a00 */
[----:B------:R-:W-:Y:S04]  /*50a50*/  STL.64 [R1+0x1038], R22 ;  /* 0x0010381601007387 */ /* 0x000fe80000100a00 */
[----:B------:R0:W-:Y:S04]  /*50a60*/  STL.64 [R1+0x1040], R16 ;  /* 0x0010401001007387 */ /* 0x0001e80000100a00 */
[----:B------:R1:W-:Y:S04]  /*50a70*/  STL.64 [R1+0x1048], R18 ;  /* 0x0010481201007387 */ /* 0x0003e80000100a00 */
[----:B------:R-:W-:Y:S04]  /*50a80*/  STL.64 [R1+0x4d40], R14 ;  /* 0x004d400e01007387 */ /* 0x000fe80000100a00 */
[----:B------:R-:W-:Y:S04]  /*50a90*/  STL.64 [R1+0x4d38], R12 ;  /* 0x004d380c01007387 */ /* 0x000fe80000100a00 */
[----:B------:R-:W-:Y:S04]  /*50aa0*/  STL.64 [R1+0x1050], R4 ;  /* 0x0010500401007387 */ /* 0x000fe80000100a00 */
[----:B------:R2:W-:Y:S04]  /*50ab0*/  STL.64 [R1+0x1058], R6 ;  /* 0x0010580601007387 */ /* 0x0005e80000100a00 */
[----:B------:R-:W3:Y:S04]  /*50ac0*/  LDL.LU R44, [R1+0x280] ;  /* 0x00028000012c7983 */ /* 0x000ee80000300800 */
[----:B------:R-:W3:Y:S04]  /*50ad0*/  LDL.LU R45, [R1+0x284] ;  /* 0x00028400012d7983 */ /* 0x000ee80000300800 */
[----:B------:R-:W3:Y:S04]  /*50ae0*/  LDL.LU R46, [R1+0x288] ;  /* 0x00028800012e7983 */ /* 0x000ee80000300800 */
[----:B------:R-:W3:Y:S04]  /*50af0*/  LDL.LU R47, [R1+0x28c] ;  /* 0x00028c00012f7983 */ /* 0x000ee80000300800 */
[----:B0-----:R-:W4:Y:S04]  /*50b00*/  LDL.LU R16, [R1+0x2b0] ;  /* 0x0002b00001107983 */ /* 0x001f280000300800 */
[----:B------:R-:W4:Y:S04]  /*50b10*/  LDL.LU R17, [R1+0x2b4] ;  /* 0x0002b40001117983 */ /* 0x000f280000300800 */
[----:B-1----:R-:W4:Y:S04]  /*50b20*/  LDL.LU R18, [R1+0x2b8] ;  /* 0x0002b80001127983 */ /* 0x002f280000300800 */
[----:B------:R-:W4:Y:S04]  /*50b30*/  LDL.LU R19, [R1+0x2bc] ;  /* 0x0002bc0001137983 */ /* 0x000f280000300800 */
        /* <DEDUP_REMOVED lines=8> */
[----:B------:R-:W4:Y:S04]  /*50bc0*/  LDL.LU R8, [R1+0x1840] ;  /* 0x0018400001087983 */ /* 0x000f280000300800 */
[----:B------:R-:W4:Y:S04]  /*50bd0*/  LDL.LU R9, [R1+0x1844] ;  /* 0x0018440001097983 */ /* 0x000f280000300800 */
[----:B--2---:R-:W2:Y:S04]  /*50be0*/  LDL.LU R6, [R1+0x1850] ;  /* 0x0018500001067983 */ /* 0x004ea80000300800 */
[----:B------:R-:W2:Y:S04]  /*50bf0*/  LDL.LU R12, [R1+0xc0] ;  /* 0x0000c000010c7983 */ /* 0x000ea80000300800 */
[----:B------:R-:W2:Y:S04]  /*50c00*/  LDL.LU R13, [R1+0xc4] ;  /* 0x0000c400010d7983 */ /* 0x000ea80000300800 */
[----:B------:R-:W2:Y:S04]  /*50c10*/  LDL.LU R14, [R1+0xc8] ;  /* 0x0000c800010e7983 */ /* 0x000ea80000300800 */
[----:B------:R-:W2:Y:S04]  /*50c20*/  LDL.LU R15, [R1+0xcc] ;  /* 0x0000cc00010f7983 */ /* 0x000ea80000300800 */
[----:B------:R-:W2:Y:S01]  /*50c30*/  LDL.LU R4, [R1+0x1854] ;  /* 0x0018540001047983 */ /* 0x000ea20000300800 */
[----:B------:R-:W-:-:S02]  /*50c40*/  F2FP.F16.E4M3.UNPACK_B R10, R11.H1 ;  /* 0x0000000bff0a723e */ /* 0x000fc400030006ff */
[----:B------:R-:W-:Y:S02]  /*50c50*/  F2FP.F16.E4M3.UNPACK_B R11, R61.H1 ;  /* 0x0000003dff0b723e */ /* 0x000fe400030006ff */
        /* <DEDUP_REMOVED lines=24> */
[----:B---3--:R-:W-:Y:S01]  /*50de0*/  HMMA.16816.F32 R32, R28, R10, R32 ;  /* 0x0000000a1c20723c */ /* 0x008fe20000001820 */
[----:B----4-:R-:W-:-:S02]  /*50df0*/  F2FP.F16.E4M3.UNPACK_B R8, R8.H1 ;  /* 0x00000008ff08723e */ /* 0x010fc400030006ff */
[----:B------:R-:W-:-:S07]  /*50e00*/  F2FP.F16.E4M3.UNPACK_B R9, R9.H1 ;  /* 0x00000009ff09723e */ /* 0x000fce00030006ff */
[----:B------:R-:W-:Y:S09]  /*50e10*/  HMMA.16816.F32 R36, R28, R8, R36 ;  /* 0x000000081c24723c */ /* 0x000ff20000001824 */
[----:B------:R-:W-:Y:S04]  /*50e20*/  STL.64 [R1+0x1060], R32 ;  /* 0x0010602001007387 */ /* 0x000fe80000100a00 */
[----:B------:R0:W-:Y:S04]  /*50e30*/  STL.64 [R1+0x1068], R34 ;  /* 0x0010682201007387 */ /* 0x0001e80000100a00 */
[----:B0-----:R-:W3:Y:S04]  /*50e40*/  LDL.LU.64 R34, [R1+0x4db0] ;  /* 0x004db00001227983 */ /* 0x001ee80000300a00 */
[----:B------:R-:W4:Y:S04]  /*50e50*/  LDL.LU.64 R32, [R1+0x4da8] ;  /* 0x004da80001207983 */ /* 0x000f280000300a00 */
[----:B------:R-:W-:Y:S04]  /*50e60*/  STL.64 [R1+0x1070], R36 ;  /* 0x0010702401007387 */ /* 0x000fe80000100a00 */
[----:B------:R0:W-:Y:S04]  /*50e70*/  STL.64 [R1+0x1078], R38 ;  /* 0x0010782601007387 */ /* 0x0001e80000100a00 */
[----:B0-----:R-:W4:Y:S04]  /*50e80*/  LDL.LU.64 R38, [R1+0x4da0] ;  /* 0x004da00001267983 */ /* 0x001f280000300a00 */
[----:B------:R-:W4:Y:S01]  /*50e90*/  LDL.LU.64 R36, [R1+0x4d98] ;  /* 0x004d980001247983 */ /* 0x000f220000300a00 */
[----:B--2---:R-:W-:-:S02]  /*50ea0*/  F2FP.F16.E4M3.UNPACK_B R6, R6.H1 ;  /* 0x00000006ff06723e */ /* 0x004fc400030006ff */
[----:B------:R-:W-:Y:S01]  /*50eb0*/  F2FP.F16.E4M3.UNPACK_B R7, R4.H1 ;  /* 0x00000004ff07723e */ /* 0x000fe200030006ff */
[----:B------:R-:W-:Y:S04]  /*50ec0*/  STL.64 [R1+0x4d50], R10 ;  /* 0x004d500a01007387 */ /* 0x000fe80000100a00 */
[----:B------:R0:W-:Y:S02]  /*50ed0*/  STL.64 [R1+0x4d48], R8 ;  /* 0x004d480801007387 */ /* 0x0001e40000100a00 */
[----:B0-----:R-:W-:Y:S01]  /*50ee0*/  HMMA.16816.F32 R8, R28, R6, R12 ;  /* 0x000000061c08723c */ /* 0x001fe2000000180c */
[----:B------:R-:W-:Y:S02]  /*50ef0*/  F2FP.F16.E4M3.UNPACK_B R4, R61.H1 ;  /* 0x0000003dff04723e */ /* 0x000fe400030006ff */
[----:B------:R-:W-:-:S02]  /*50f00*/  F2FP.F16.E4M3.UNPACK_B R5, R5.H1 ;  /* 0x00000005ff05723e */ /* 0x000fc400030006ff */
[----:B------:R-:W-:Y:S02]  /*50f10*/  F2FP.F16.E4M3.UNPACK_B R2, R2.H1 ;  /* 0x00000002ff02723e */ /* 0x000fe400030006ff */
[----:B------:R-:W-:-:S12]  /*50f20*/  F2FP.F16.E4M3.UNPACK_B R3, R3.H1 ;  /* 0x00000003ff03723e */ /* 0x000fd800030006ff */
[----:B------:R-:W-:Y:S01]  /*50f30*/  IMAD.MOV.U32 R61, RZ, RZ, R11 ;  /* 0x000000ffff3d7224 */ /* 0x000fe200078e000b */
[----:B------:R-:W-:Y:S04]  /*50f40*/  STL.64 [R1+0x1080], R8 ;  /* 0x0010800801007387 */ /* 0x000fe80000100a00 */
[----:B------:R0:W-:Y:S04]  /*50f50*/  STL [R1+0x1088], R10 ;  /* 0x0010880a01007387 */ /* 0x0001e80000100800 */
[----:B------:R-:W-:Y:S04]  /*50f60*/  STL [R1+0x4728], R61 ;  /* 0x0047283d01007387 */ /* 0x000fe80000100800 */
[----:B------:R-:W-:Y:S01]  /*50f70*/  STL.64 [R1+0x4d70], R6 ;  /* 0x004d700601007387 */ /* 0x000fe20000100a00 */
[----:B0-----:R-:W-:Y:S03]  /*50f80*/  HMMA.16816.F32 R8, R28, R4, R16 ;  /* 0x000000041c08723c */ /* 0x001fe60000001810 */
[----:B------:R0:W-:Y:S01]  /*50f90*/  STL.64 [R1+0x4d68], R4 ;  /* 0x004d680401007387 */ /* 0x0001e20000100a00 */
[----:B------:R-:W-:-:S02]  /*50fa0*/  IMAD R42, R43, 0x100, R42 ;  /* 0x000001002b2a7824 */ /* 0x000fc400078e022a */
[----:B------:R-:W-:Y:S02]  /*50fb0*/  IMAD R40, R40, 0x100, R22 ;  /* 0x0000010028287824 */ /* 0x000fe400078e0216 */
[----:B0-----:R-:W-:Y:S01]  /*50fc0*/  HMMA.16816.F32 R4, R28, R2, R56 ;  /* 0x000000021c04723c */ /* 0x001fe20000001838 */
[----:B------:R-:W-:Y:S02]  /*50fd0*/  IMAD R41, R41, 0x100, R23 ;  /* 0x0000010029297824 */ /* 0x000fe400078e0217 */
[----:B------:R-:W-:Y:S01]  /*50fe0*/  IMAD R43, R60, 0x100, R0 ;  /* 0x000001003c2b7824 */ /* 0x000fe200078e0200 */
[----:B------:R-:W-:Y:S02]  /*50ff0*/  F2FP.F16.E4M3.UNPACK_B R28, R40 ;  /* 0x00000028ff1c723e */ /* 0x000fe400020006ff */
[----:B------:R-:W-:Y:S02]  /*51000*/  F2FP.F16.E4M3.UNPACK_B R29, R41 ;  /* 0x00000029ff1d723e */ /* 0x000fe400020006ff */
[----:B------:R-:W-:-:S02]  /*51010*/  F2FP.F16.E4M3.UNPACK_B R30, R42 ;  /* 0x0000002aff1e723e */ /* 0x000fc400020006ff */
[----:B------:R-:W-:Y:S01]  /*51020*/  F2FP.F16.E4M3.UNPACK_B R31, R43 ;  /* 0x0000002bff1f723e */ /* 0x000fe200020006ff */
[----:B------:R-:W-:Y:S04]  /*51030*/  STL.64 [R1+0x1770], R8 ;  /* 0x0017700801007387 */ /* 0x000fe80000100a00 */
[----:B------:R3:W-:Y:S04]  /*51040*/  STL.64 [R1+0x1778], R10 ;  /* 0x0017780a01007387 */ /* 0x0007e80000100a00 */
[----:B------:R-:W-:Y:S04]  /*51050*/  STL.64 [R1+0x2b0], R4 ;  /* 0x0002b00401007387 */ /* 0x000fe80000100a00 */
[----:B------:R4:W-:Y:S01]  /*51060*/  STL.64 [R1+0x2b8], R6 ;  /* 0x0002b80601007387 */ /* 0x0009e20000100a00 */
[C---:B---3--:R-:W-:Y:S08]  /*51070*/  HMMA.16816.F32 R8, R28.reuse, R34, R52 ;  /* 0x000000221c08723c */ /* 0x048ff00000001834 */
[----:B----4-:R-:W-:Y:S01]  /*51080*/  HMMA.16816.F32 R4, R28, R36, R48 ;  /* 0x000000241c04723c */ /* 0x010fe20000001830 */
[----:B------:R-:W-:Y:S04]  /*51090*/  STL.64 [R1+0x4d90], R38 ;  /* 0x004d902601007387 */ /* 0x000fe80000100a00 */
[----:B------:R-:W-:-:S14]  /*510a0*/  STL.64 [R1+0x4d88], R36 ;  /* 0x004d882401007387 */ /* 0x000fdc0000100a00 */
[----:B------:R-:W-:Y:S04]  /*510b0*/  STL.64 [R1+0x1760], R4 ;  /* 0x0017600401007387 */ /* 0x000fe80000100a00 */
[----:B------:R0:W-:Y:S04]  /*510c0*/  STL.64 [R1+0x1768], R6 ;  /* 0x0017680601007387 */ /* 0x0001e80000100a00 */
[----:B------:R-:W2:Y:S01]  /*510d0*/  LDL.LU R56, [R1+0x1c0] ;  /* 0x0001c00001387983 */ /* 0x000ea20000300800 */
[----:B0-----:R-:W-:Y:S03]  /*510e0*/  HMMA.16816.F32 R4, R28, R32, R44 ;  /* 0x000000201c04723c */ /* 0x001fe6000000182c */
[----:B------:R-:W-:Y:S04]  /*510f0*/  STL.64 [R1+0x1750], R8 ;  /* 0x0017500801007387 */ /* 0x000fe80000100a00 */
[----:B------:R-:W-:-:S12]  /*51100*/  STL.64 [R1+0x1758], R10 ;  /* 0x0017580a01007387 */ /* 0x000fd80000100a00 */
[----:B------:R0:W-:Y:S04]  /*51110*/  STL.64 [R1+0x1740], R4 ;  /* 0x0017400401007387 */ /* 0x0001e80000100a00 */
[----:B------:R1:W-:Y:S04]  /*51120*/  STL.64 [R1+0x1748], R6 ;  /* 0x0017480601007387 */ /* 0x0003e80000100a00 */
[----:B------:R-:W2:Y:S04]  /*51130*/  LDL.LU R57, [R1+0x1c4] ;  /* 0x0001c40001397983 */ /* 0x000ea80000300800 */
[----:B------:R-:W2:Y:S04]  /*51140*/  LDL.LU R58, [R1+0x1c8] ;  /* 0x0001c800013a7983 */ /* 0x000ea80000300800 */
[----:B------:R-:W2:Y:S04]  /*51150*/  LDL.LU R59, [R1+0x1cc] ;  /* 0x0001cc00013b7983 */ /* 0x000ea80000300800 */
[----:B------:R-:W3:Y:S04]  /*51160*/  LDL.LU R40, [R1+0x1d0] ;  /* 0x0001d00001287983 */ /* 0x000ee80000300800 */
[----:B------:R-:W3:Y:S04]  /*51170*/  LDL.LU R41, [R1+0x1d4] ;  /* 0x0001d40001297983 */ /* 0x000ee80000300800 */
[----:B------:R-:W3:Y:S04]  /*51180*/  LDL.LU R42, [R1+0x1d8] ;  /* 0x0001d800012a7983 */ /* 0x000ee80000300800 */
[----:B------:R-:W3:Y:S04]  /*51190*/  LDL.LU R43, [R1+0x1dc] ;  /* 0x0001dc00012b7983 */ /* 0x000ee80000300800 */
[----:B------:R-:W4:Y:S04]  /*511a0*/  LDL.LU R12, [R1+0x220] ;  /* 0x00022000010c7983 */ /* 0x000f280000300800 */
[----:B------:R-:W4:Y:S04]  /*511b0*/  LDL.LU R13, [R1+0x224] ;  /* 0x00022400010d7983 */ /* 0x000f280000300800 */
[----:B------:R-:W4:Y:S04]  /*511c0*/  LDL.LU R14, [R1+0x228] ;  /* 0x00022800010e7983 */ /* 0x000f280000300800 */
[----:B------:R-:W4:Y:S04]  /*511d0*/  LDL.LU R15, [R1+0x22c] ;  /* 0x00022c00010f7983 */ /* 0x000f280000300800 */
[----:B------:R-:W2:Y:S04]  /*511e0*/  LDL.LU R20, [R1+0x260] ;  /* 0x0002600001147983 */ /* 0x000ea80000300800 */
        /* <DEDUP_REMOVED lines=11> */
[----:B0-----:R-:W4:Y:S04]  /*512a0*/  LDL.LU R4, [R1+0x250] ;  /* 0x0002500001047983 */ /* 0x001f280000300800 */
[----:B------:R-:W4:Y:S04]  /*512b0*/  LDL.LU R5, [R1+0x254] ;  /* 0x0002540001057983 */ /* 0x000f280000300800 */
        /* <DEDUP_REMOVED lines=20> */
[----:B0-----:R-:W4:Y:S04]  /*51400*/  LDL.LU R32, [R1+0x1e0] ;  /* 0x0001e00001207983 */ /* 0x001f280000300800 */
[----:B------:R-:W4:Y:S04]  /*51410*/  LDL.LU R33, [R1+0x1e4] ;  /* 0x0001e40001217983 */ /* 0x000f280000300800 */
[----:B------:R-:W4:Y:S04]  /*51420*/  LDL.LU R34, [R1+0x1e8] ;  /* 0x0001e80001227983 */ /* 0x000f280000300800 */
[----:B------:R-:W4:Y:S01]  /*51430*/  LDL.LU R35, [R1+0x1ec] ;  /* 0x0001ec0001237983 */ /* 0x000f220000300800 */
[C---:B--2---:R-:W-:Y:S08]  /*51440*/  HMMA.16816.F32 R20, R28.reuse, R24, R20 ;  /* 0x000000181c14723c */ /* 0x044ff00000001814 */
[----:B---3--:R-:W-:-:S15]  /*51450*/  HMMA.16816.F32 R36, R28, R26, R36 ;  /* 0x0000001a1c24723c */ /* 0x008fde0000001824 */
[----:B------:R-:W-:-:S04]  /*51460*/  NOP ;  /* 0x0000000000007918 */ /* 0x000fc80000000000 */
        /* <DEDUP_REMOVED lines=10> */
[----:B0-----:R-:W3:Y:S04]  /*51510*/  LDL.LU R24, [R1+0x1f0] ;  /* 0x0001f00001187983 */ /* 0x001ee80000300800 */
[----:B------:R-:W3:Y:S04]  /*51520*/  LDL.LU R25, [R1+0x1f4] ;  /* 0x0001f40001197983 */ /* 0x000ee80000300800 */
[----:B------:R-:W3:Y:S04]  /*51530*/  LDL.LU R26, [R1+0x1f8] ;  /* 0x0001f800011a7983 */ /* 0x000ee80000300800 */
[----:B------:R-:W3:Y:S01]  /*51540*/  LDL.LU R27, [R1+0x1fc] ;  /* 0x0001fc00011b7983 */ /* 0x000ee20000300800 */
        /* <DEDUP_REMOVED lines=12> */
[----:B0-----:R-:W4:Y:S04]  /*51610*/  LDL.LU R20, [R1+0x200] ;  /* 0x0002000001147983 */ /* 0x001f280000300800 */
[----:B------:R-:W4:Y:S04]  /*51620*/  LDL.LU R21, [R1+0x204] ;  /* 0x0002040001157983 */ /* 0x000f280000300800 */
[----:B------:R-:W4:Y:S04]  /*51630*/  LDL.LU R22, [R1+0x208] ;  /* 0x0002080001167983 */ /* 0x000f280000300800 */
[----:B------:R-:W4:Y:S01]  /*51640*/  LDL.LU R23, [R1+0x20c] ;  /* 0x00020c0001177983 */ /* 0x000f220000300800 */
        /* <DEDUP_REMOVED lines=12> */
[----:B0-----:R-:W2:Y:S04]  /*51710*/  LDL.LU R16, [R1+0x210] ;  /* 0x0002100001107983 */ /* 0x001ea80000300800 */
[----:B------:R-:W2:Y:S04]  /*51720*/  LDL.LU R17, [R1+0x214] ;  /* 0x0002140001117983 */ /* 0x000ea80000300800 */
[----:B------:R-:W2:Y:S04]  /*51730*/  LDL.LU R18, [R1+0x218] ;  /* 0x0002180001127983 */ /* 0x000ea80000300800 */
[----:B------:R-:W2:Y:S02]  /*51740*/  LDL.LU R19, [R1+0x21c] ;  /* 0x00021c0001137983 */ /* 0x000ea40000300800 */
        /* <DEDUP_REMOVED lines=25> */
[----:B------:R-:W-:Y:S04]  /*518e0*/  STL.64 [R1+0x1680], R8 ;  /* 0x0016800801007387 */ /* 0x000fe80000100a00 */
[----:B------:R-:W-:Y:S04]  /*518f0*/  STL.64 [R1+0x1688], R10 ;  /* 0x0016880a01007387 */ /* 0x000fe80000100a00 */
[----:B------:R-:W2:Y:S01]  /*51900*/  LDL.LU R44, [R1+0xd0] ;  /* 0x0000d000012c7983 */ /* 0x000ea20000300800 */
[----:B------:R-:W-:-:S08]  /*51910*/  IMAD R40, R51, 0x100, R50 ;  /* 0x0000010033287824 */ /* 0x000fd000078e0232 */
        /* <DEDUP_REMOVED lines=8> */
[----:B------:R-:W3:Y:S01]  /*519a0*/  LDL.LU R51, [R1+0xfc] ;  /* 0x0000fc0001337983 */ /* 0x000ee20000300800 */
[----:B------:R-:W-:-:S03]  /*519b0*/  IMAD R41, R53, 0x100, R52 ;  /* 0x0000010035297824 */ /* 0x000fc600078e0234 */
[----:B------:R-:W4:Y:S04]  /*519c0*/  LDL.LU R56, [R1+0x100] ;  /* 0x0001000001387983 */ /* 0x000f280000300800 */
[----:B------:R-:W4:Y:S01]  /*519d0*/  LDL.LU R57, [R1+0x104] ;  /* 0x0001040001397983 */ /* 0x000f220000300800 */
[----:B------:R-:W-:-:S03]  /*519e0*/  IMAD R42, R55, 0x100, R54 ;  /* 0x00000100372a7824 */ /* 0x000fc600078e0236 */
[----:B------:R-:W4:Y:S04]  /*519f0*/  LDL.LU R58, [R1+0x108] ;  /* 0x00010800013a7983 */ /* 0x000f280000300800 */
[----:B------:R-:W4:Y:S04]  /*51a00*/  LDL.LU R59, [R1+0x10c] ;  /* 0x00010c00013b7983 */ /* 0x000f280000300800 */
        /* <DEDUP_REMOVED lines=8> */
[----:B------:R-:W-:-:S03]  /*51a90*/  IMAD R43, R60, 0x100, R0 ;  /* 0x000001003c2b7824 */ /* 0x000fc600078e0200 */
[----:B------:R-:W3:Y:S01]  /*51aa0*/  LDL.LU R24, [R1+0x190] ;  /* 0x0001900001187983 */ /* 0x000ee20000300800 */
[----:B------:R-:W-:-:S03]  /*51ab0*/  F2FP.F16.E4M3.UNPACK_B R28, R40 ;  /* 0x00000028ff1c723e */ /* 0x000fc600020006ff */
[----:B------:R-:W3:Y:S01]  /*51ac0*/  LDL.LU R25, [R1+0x194] ;  /* 0x0001940001197983 */ /* 0x000ee20000300800 */
[----:B------:R-:W-:Y:S02]  /*51ad0*/  F2FP.F16.E4M3.UNPACK_B R29, R41 ;  /* 0x00000029ff1d723e */ /* 0x000fe400020006ff */
[----:B------:R-:W-:Y:S01]  /*51ae0*/  F2FP.F16.E4M3.UNPACK_B R30, R42 ;  /* 0x0000002aff1e723e */ /* 0x000fe200020006ff */
[----:B------:R-:W3:Y:S01]  /*51af0*/  LDL.LU R26, [R1+0x198] ;  /* 0x00019800011a7983 */ /* 0x000ee20000300800 */
[----:B------:R-:W-:-:S03]  /*51b00*/  F2FP.F16.E4M3.UNPACK_B R31, R43 ;  /* 0x0000002bff1f723e */ /* 0x000fc600020006ff */
[----:B------:R-:W3:Y:S04]  /*51b10*/  LDL.LU R27, [R1+0x19c] ;  /* 0x00019c00011b7983 */ /* 0x000ee80000300800 */
[----:B0-----:R-:W3:Y:S04]  /*51b20*/  LDL.LU R4, [R1+0x1a0] ;  /* 0x0001a00001047983 */ /* 0x001ee80000300800 */
        /* <DEDUP_REMOVED lines=19> */
[----:B------:R-:W-:Y:S04]  /*51c60*/  STL [R1+0x4cc0], R3 ;  /* 0x004cc00301007387 */ /* 0x000fe80000100800 */
        /* <DEDUP_REMOVED lines=9> */
[----:B------:R-:W2:Y:S04]  /*51d00*/  LDL.LU.64 R32, [R1+0x4d28] ;  /* 0x004d280001207983 */ /* 0x000ea80000300a00 */
[----:B------:R-:W-:Y:S04]  /*51d10*/  STL.64 [R1+0x4cb8], R38 ;  /* 0x004cb82601007387 */ /* 0x000fe80000100a00 */
[----:B------:R0:W-:Y:S04]  /*51d20*/  STL.64 [R1+0x4cb0], R36 ;  /* 0x004cb02401007387 */ /* 0x0001e80000100a00 */
[----:B0-----:R-:W4:Y:S04]  /*51d30*/  LDL.LU R36, [R1+0x120] ;  /* 0x0001200001247983 */ /* 0x001f280000300800 */
[----:B------:R-:W4:Y:S04]  /*51d40*/  LDL.LU R37, [R1+0x124] ;  /* 0x0001240001257983 */ /* 0x000f280000300800 */
[----:B------:R-:W4:Y:S04]  /*51d50*/  LDL.LU R38, [R1+0x128] ;  /* 0x0001280001267983 */ /* 0x000f280000300800 */
[----:B------:R-:W4:Y:S01]  /*51d60*/  LDL.LU R39, [R1+0x12c] ;  /* 0x00012c0001277983 */ /* 0x000f220000300800 */
        /* <DEDUP_REMOVED lines=54> */
[C---:B---3--:R-:W-:Y:S11]  /*520d0*/  HMMA.16816.F32 R16, R28.reuse, R12, R40 ;  /* 0x0000000c1c10723c */ /* 0x048ff60000001828 */
[----:B------:R-:W-:Y:S04]  /*520e0*/  STL.64 [R1+0x15e0], R20 ;  /* 0x0015e01401007387 */ /* 0x000fe80000100a00 */
[----:B------:R-:W-:Y:S04]  /*520f0*/  STL.64 [R1+0x15e8], R22 ;  /* 0x0015e81601007387 */ /* 0x000fe80000100a00 */
[----:B------:R0:W-:Y:S02]  /*52100*/  STL.64 [R1+0x4c90], R12 ;  /* 0x004c900c01007387 */ /* 0x0001e40000100a00 */
[C---:B0-----:R-:W-:Y:S02]  /*52110*/  HMMA.16816.F32 R12, R28.reuse, R10, R56 ;  /* 0x0000000a1c0c723c */ /* 0x041fe40000001838 */
[----:B------:R-:W-:Y:S04]  /*52120*/  STL.64 [R1+0x15d0], R16 ;  /* 0x0015d01001007387 */ /* 0x000fe80000100a00 */
[----:B------:R0:W-:Y:S02]  /*52130*/  STL.64 [R1+0x15d8], R18 ;  /* 0x0015d81201007387 */ /* 0x0001e40000100a00 */
[C---:B------:R-:W-:Y:S08]  /*52140*/  HMMA.16816.F32 R20, R28.reuse, R8, R48 ;  /* 0x000000081c14723c */ /* 0x040ff00000001830 */
[C---:B0-----:R-:W-:Y:S03]  /*52150*/  HMMA.16816.F32 R16, R28.reuse, R6, R52 ;  /* 0x000000061c10723c */ /* 0x041fe60000001834 */
[----:B------:R-:W-:Y:S04]  /*52160*/  STL.64 [R1+0x15c0], R12 ;  /* 0x0015c00c01007387 */ /* 0x000fe80000100a00 */
[----:B------:R0:W-:Y:S02]  /*52170*/  STL.64 [R1+0x15c8], R14 ;  /* 0x0015c80e01007387 */ /* 0x0001e40000100a00 */
[----:B0-----:R-:W-:Y:S02]  /*52180*/  HMMA.16816.F32 R12, R28, R4, R44 ;  /* 0x000000041c0c723c */ /* 0x001fe4000000182c */
[----:B------:R-:W-:Y:S04]  /*52190*/  STL.64 [R1+0x15b0], R20 ;  /* 0x0015b01401007387 */ /* 0x000fe80000100a00 */
[----:B------:R-:W-:Y:S04]  /*521a0*/  STL.64 [R1+0x15b8], R22 ;  /* 0x0015b81601007387 */ /* 0x000fe80000100a00 */
[----:B------:R-:W2:Y:S04]  /*521b0*/  LDL.LU R52, [R1+0x300] ;  /* 0x0003000001347983 */ /* 0x000ea80000300800 */
[----:B------:R-:W-:Y:S04]  /*521c0*/  STL.64 [R1+0x15a0], R16 ;  /* 0x0015a01001007387 */ /* 0x000fe80000100a00 */
[----:B------:R-:W-:Y:S04]  /*521d0*/  STL.64 [R1+0x15a8], R18 ;  /* 0x0015a81201007387 */ /* 0x000fe80000100a00 */
        /* <DEDUP_REMOVED lines=15> */
[----:B------:R-:W3:Y:S04]  /*522d0*/  LDL.LU R43, [R1+0x1a20] ;  /* 0x001a2000012b7983 */ /* 0x000ee80000300800 */
[----:B------:R-:W3:Y:S04]  /*522e0*/  LDL.LU R41, [R1+0x1a1c] ;  /* 0x001a1c0001297983 */ /* 0x000ee80000300800 */
        /* <DEDUP_REMOVED lines=32> */
[----:B--2---:R-:W-:-:S03]  /*524f0*/  IMAD R40, R40, 0x100, R3 ;  /* 0x0000010028287824 */ /* 0x004fc600078e0203 */
[----:B------:R-:W4:Y:S01]  /*52500*/  LDL.LU R3, [R1+0x4cc0] ;  /* 0x004cc00001037983 */ /* 0x000f220000300800 */
[----:B---3--:R-:W-:Y:S01]  /*52510*/  IMAD R41, R41, 0x100, R43 ;  /* 0x0000010029297824 */ /* 0x008fe200078e022b */
[----:B----4-:R-:W-:Y:S02]  /*52520*/  HMMA.16816.F32 R28, R28, R2, R36 ;  /* 0x000000021c1c723c */ /* 0x010fe40000001824 */
[----:B------:R-:W2:Y:S04]  /*52530*/  LDL.LU.64 R38, [R1+0x4cb8] ;  /* 0x004cb80001267983 */ /* 0x000ea80000300a00 */
[----:B------:R-:W3:Y:S01]  /*52540*/  LDL.LU.64 R36, [R1+0x4cb0] ;  /* 0x004cb00001247983 */ /* 0x000ee20000300a00 */
[----:B------:R-:W-:Y:S02]  /*52550*/  IMAD R42, R61, 0x100, R42 ;  /* 0x000001003d2a7824 */ /* 0x000fe400078e022a */
[----:B------:R-:W-:Y:S01]  /*52560*/  IMAD R43, R60, 0x100, R0 ;  /* 0x000001003c2b7824 */ /* 0x000fe200078e0200 */
[----:B------:R-:W-:Y:S09]  /*52570*/  STL [R1+0x4c38], R3 ;  /* 0x004c380301007387 */ /* 0x000ff20000100800 */
[----:B------:R0:W-:Y:S04]  /*52580*/  STL.64 [R1+0x190], R28 ;  /* 0x0001901c01007387 */ /* 0x0001e80000100a00 */
[----:B------:R1:W-:Y:S01]  /*52590*/  STL.64 [R1+0x198], R30 ;  /* 0x0001981e01007387 */ /* 0x0003e20000100a00 */
[----:B0-----:R-:W-:-:S02]  /*525a0*/  F2FP.F16.E4M3.UNPACK_B R28, R40 ;  /* 0x00000028ff1c723e */ /* 0x001fc400020006ff */
[----:B------:R-:W-:Y:S01]  /*525b0*/  F2FP.F16.E4M3.UNPACK_B R29, R41 ;  /* 0x00000029ff1d723e */ /* 0x000fe200020006ff */
[----:B------:R-:W4:Y:S01]  /*525c0*/  LDL.LU R40, [R1+0x330] ;  /* 0x0003300001287983 */ /* 0x000f220000300800 */
[----:B-1----:R-:W-:Y:S02]  /*525d0*/  F2FP.F16.E4M3.UNPACK_B R30, R42 ;  /* 0x0000002aff1e723e */ /* 0x002fe400020006ff */
[----:B------:R-:W-:Y:S01]  /*525e0*/  F2FP.F16.E4M3.UNPACK_B R31, R43 ;  /* 0x0000002bff1f723e */ /* 0x000fe200020006ff */
[----:B------:R-:W4:Y:S04]  /*525f0*/  LDL.LU R41, [R1+0x334] ;  /* 0x0003340001297983 */ /* 0x000f280000300800 */
[----:B------:R-:W4:Y:S04]  /*52600*/  LDL.LU R42, [R1+0x338] ;  /* 0x00033800012a7983 */ /* 0x000f280000300800 */
[----:B------:R-:W4:Y:S01]  /*52610*/  LDL.LU R43, [R1+0x33c] ;  /* 0x00033c00012b7983 */ /* 0x000f220000300800 */
[----:B---3--:R-:W-:-:S15]  /*52620*/  HMMA.16816.F32 R32, R28, R36, R32 ;  /* 0x000000241c20723c */ /* 0x008fde0000001820 */
[----:B------:R-:W-:-:S04]  /*52630*/  NOP ;  /* 0x0000000000007918 */ /* 0x000fc80000000000 */
[----:B------:R-:W-:Y:S04]  /*52640*/  STL.64 [R1+0x1580], R32 ;  /* 0x0015802001007387 */ /* 0x000fe80000100a00 */
[----:B------:R0:W-:Y:S04]  /*52650*/  STL.64 [R1+0x1588], R34 ;  /* 0x0015882201007387 */ /* 0x0001e80000100a00 */
[----:B0-----:R-:W3:Y:S04]  /*52660*/  LDL.LU.64 R34, [R1+0x4ca8] ;  /* 0x004ca80001227983 */ /* 0x001ee80000300a00 */
[----:B------:R-:W4:Y:S04]  /*52670*/  LDL.LU.64 R32, [R1+0x4ca0] ;  /* 0x004ca00001207983 */ /* 0x000f280000300a00 */
[----:B--2---:R-:W-:Y:S04]  /*52680*/  STL.64 [R1+0x4c30], R38 ;  /* 0x004c302601007387 */ /* 0x004fe80000100a00 */
[----:B------:R0:W-:Y:S04]  /*52690*/  STL.64 [R1+0x4c28], R36 ;  /* 0x004c282401007387 */ /* 0x0001e80000100a00 */
[----:B0-----:R-:W2:Y:S04]  /*526a0*/  LDL.LU R36, [R1+0x340] ;  /* 0x0003400001247983 */ /* 0x001ea80000300800 */
[----:B------:R-:W2:Y:S04]  /*526b0*/  LDL.LU R37, [R1+0x344] ;  /* 0x0003440001257983 */ /* 0x000ea80000300800 */
[----:B------:R-:W2:Y:S04]  /*526c0*/  LDL.LU R38, [R1+0x348] ;  /* 0x0003480001267983 */ /* 0x000ea80000300800 */
[----:B------:R-:W2:Y:S01]  /*526d0*/  LDL.LU R39, [R1+0x34c] ;  /* 0x00034c0001277983 */ /* 0x000ea20000300800 */
[C---:B---3--:R-:W-:Y:S08]  /*526e0*/  HMMA.16816.F32 R12, R28.reuse, R34, R12 ;  /* 0x000000221c0c723c */ /* 0x048ff0000000180c */
[C---:B----4-:R-:W-:Y:S11]  /*526f0*/  HMMA.16816.F32 R24, R28.reuse, R32, R24 ;  /* 0x000000201c18723c */ /* 0x050ff60000001818 */
[----:B------:R-:W-:Y:S04]  /*52700*/  STL.64 [R1+0x1570], R12 ;  /* 0x0015700c01007387 */ /* 0x000fe80000100a00 */
[----:B------:R0:W-:Y:S04]  /*52710*/  STL.64 [R1+0x1578], R14 ;  /* 0x0015780e01007387 */ /* 0x0001e80000100a00 */
[----:B0-----:R-:W3:Y:S04]  /*52720*/  LDL.LU.64 R14, [R1+0x4c98] ;  /* 0x004c9800010e7983 */ /* 0x001ee80000300a00 */
        /* <DEDUP_REMOVED lines=31> */
[C---:B----4-:R-:W-:Y:S02]  /*52920*/  HMMA.16816.F32 R24, R28.reuse, R20, R32 ;  /* 0x000000141c18723c */ /* 0x050fe40000001820 */
[----:B------:R-:W-:Y:S04]  /*52930*/  STL.64 [R1+0x4c58], R22 ;  /* 0x004c581601007387 */ /* 0x000fe80000100a00 */
[----:B------:R0:W-:Y:S02]  /*52940*/  STL.64 [R1+0x4c50], R20 ;  /* 0x004c501401007387 */ /* 0x0001e40000100a00 */
[C---:B------:R-:W-:Y:S11]  /*52950*/  HMMA.16816.F32 R32, R28.reuse, R18, R36 ;  /* 0x000000121c20723c */ /* 0x040ff60000001824 */
[----:B------:R-:W-:Y:S01]  /*52960*/  STL.64 [R1+0x1520], R24 ;  /* 0x0015201801007387 */ /* 0x000fe20000100a00 */
[C---:B0-----:R-:W-:Y:S03]  /*52970*/  HMMA.16816.F32 R20, R28.reuse, R14, R56 ;  /* 0x0000000e1c14723c */ /* 0x041fe60000001838 */
[----:B------:R3:W-:Y:S05]  /*52980*/  STL.64 [R1+0x1528], R26 ;  /* 0x0015281a01007387 */ /* 0x0007ea0000100a00 */
[C---:B---3--:R-:W-:Y:S01]  /*52990*/  HMMA.16816.F32 R24, R28.reuse, R16, R40 ;  /* 0x000000101c18723c */ /* 0x048fe20000001828 */
[----:B------:R-:W-:Y:S04]  /*529a0*/  STL.64 [R1+0x1510], R32 ;  /* 0x0015102001007387 */ /* 0x000fe80000100a00 */
[----:B------:R0:W-:Y:S03]  /*529b0*/  STL.64 [R1+0x1518], R34 ;  /* 0x0015182201007387 */ /* 0x0001e60000100a00 */
[C---:B0-----:R-:W-:Y:S11]  /*529c0*/  HMMA.16816.F32 R32, R28.reuse, R12, R48 ;  /* 0x0000000c1c20723c */ /* 0x041ff60000001830 */
[----:B------:R-:W-:Y:S04]  /*529d0*/  STL.64 [R1+0x1500], R24 ;  /* 0x0015001801007387 */ /* 0x000fe80000100a00 */
[----:B------:R0:W-:Y:S04]  /*529e0*/  STL.64 [R1+0x1508], R26 ;  /* 0x0015081a01007387 */ /* 0x0001e80000100a00 */
[----:B------:R-:W-:Y:S04]  /*529f0*/  STL.64 [R1+0x14f0], R20 ;  /* 0x0014f01401007387 */ /* 0x000fe80000100a00 */
[----:B------:R1:W-:Y:S01]  /*52a00*/  STL.64 [R1+0x14f8], R22 ;  /* 0x0014f81601007387 */ /* 0x0003e20000100a00 */
[C---:B0-----:R-:W-:Y:S08]  /*52a10*/  HMMA.16816.F32 R24, R28.reuse, R10, R52 ;  /* 0x0000000a1c18723c */ /* 0x041ff00000001834 */
[C---:B-1----:R-:W-:Y:S01]  /*52a20*/  HMMA.16816.F32 R20, R28.reuse, R8, R44 ;  /* 0x000000081c14723c */ /* 0x042fe2000000182c */
[----:B------:R-:W-:Y:S04]  /*52a30*/  STL.64 [R1+0x14e0], R32 ;  /* 0x0014e02001007387 */ /* 0x000fe80000100a00 */
[----:B------:R-:W-:Y:S04]  /*52a40*/  STL.64 [R1+0x14e8], R34 ;  /* 0x0014e82201007387 */ /* 0x000fe80000100a00 */
[----:B------:R-:W2:Y:S04]  /*52a50*/  LDL.LU R44, [R1+0x430] ;  /* 0x00043000012c7983 */ /* 0x000ea80000300800 */
[----:B------:R0:W-:Y:S04]  /*52a60*/  STL.64 [R1+0x14d0], R24 ;  /* 0x0014d01801007387 */ /* 0x0001e80000100a00 */
[----:B------:R1:W-:Y:S04]  /*52a70*/  STL.64 [R1+0x14d8], R26 ;  /* 0x0014d81a01007387 */ /* 0x0003e80000100a00 */
[----:B------:R3:W-:Y:S04]  /*52a80*/  STL.64 [R1+0x14c0], R20 ;  /* 0x0014c01401007387 */ /* 0x0007e80000100a00 */
[----:B------:R4:W-:Y:S04]  /*52a90*/  STL.64 [R1+0x14c8], R22 ;  /* 0x0014c81601007387 */ /* 0x0009e80000100a00 */
[----:B------:R-:W2:Y:S04]  /*52aa0*/  LDL.LU R45, [R1+0x434] ;  /* 0x00043400012d7983 */ /* 0x000ea80000300800 */
[----:B------:R-:W2:Y:S04]  /*52ab0*/  LDL.LU R46, [R1+0x438] ;  /* 0x00043800012e7983 */ /* 0x000ea80000300800 */
[----:B------:R-:W2:Y:S04]  /*52ac0*/  LDL.LU R47, [R1+0x43c] ;  /* 0x00043c00012f7983 */ /* 0x000ea80000300800 */
[----:B------:R-:W2:Y:S04]  /*52ad0*/  LDL.LU R48, [R1+0x450] ;  /* 0x0004500001307983 */ /* 0x000ea80000300800 */
[----:B------:R-:W2:Y:S04]  /*52ae0*/  LDL.LU R49, [R1+0x454] ;  /* 0x0004540001317983 */ /* 0x000ea80000300800 */
[----:B------:R-:W2:Y:S04]  /*52af0*/  LDL.LU R50, [R1+0x458] ;  /* 0x0004580001327983 */ /* 0x000ea80000300800 */
[----:B------:R-:W2:Y:S04]  /*52b00*/  LDL.LU R51, [R1+0x45c] ;  /* 0x00045c0001337983 */ /* 0x000ea80000300800 */
[----:B0-----:R-:W2:Y:S04]  /*52b10*/  LDL.LU R24, [R1+0x2d0] ;  /* 0x0002d00001187983 */ /* 0x001ea80000300800 */
[----:B------:R-:W2:Y:S04]  /*52b20*/  LDL.LU R25, [R1+0x2d4] ;  /* 0x0002d40001197983 */ /* 0x000ea80000300800 */
[----:B-1----:R-:W2:Y:S04]  /*52b30*/  LDL.LU R26, [R1+0x2d8] ;  /* 0x0002d800011a7983 */ /* 0x002ea80000300800 */
[----:B------:R-:W2:Y:S04]  /*52b40*/  LDL.LU R27, [R1+0x2dc] ;  /* 0x0002dc00011b7983 */ /* 0x000ea80000300800 */
[----:B---3--:R-:W3:Y:S04]  /*52b50*/  LDL.LU R20, [R1+0x2e0] ;  /* 0x0002e00001147983 */ /* 0x008ee80000300800 */
[----:B------:R-:W3:Y:S04]  /*52b60*/  LDL.LU R21, [R1+0x2e4] ;  /* 0x0002e40001157983 */ /* 0x000ee80000300800 */
[----:B----4-:R-:W3:Y:S04]  /*52b70*/  LDL.LU R22, [R1+0x2e8] ;  /* 0x0002e80001167983 */ /* 0x010ee80000300800 */
        /* <DEDUP_REMOVED lines=35> */
[----:B------:R0:W-:Y:S01]  /*52db0*/  STL.64 [R1+0x14b8], R22 ;  /* 0x0014b81601007387 */ /* 0x0001e20000100a00 */
[----:B----4-:R-:W-:-:S03]  /*52dc0*/  IMAD R40, R40, 0x100, R3 ;  /* 0x0000010028287824 */ /* 0x010fc600078e0203 */
        /* <DEDUP_REMOVED lines=8> */
[----:B0-----:R-:W4:Y:S04]  /*52e50*/  LDL.LU R4, [R1+0x480] ;  /* 0x0004800001047983 */ /* 0x001f280000300800 */
[----:B------:R-:W4:Y:S04]  /*52e60*/  LDL.LU R5, [R1+0x484] ;  /* 0x0004840001057983 */ /* 0x000f280000300800 */
[----:B------:R-:W4:Y:S04]  /*52e70*/  LDL.LU R6, [R1+0x488] ;  /* 0x0004880001067983 */ /* 0x000f280000300800 */
[----:B------:R-:W4:Y:S04]  /*52e80*/  LDL.LU R7, [R1+0x48c] ;  /* 0x00048c0001077983 */ /* 0x000f280000300800 */
[----:B------:R-:W2:Y:S01]  /*52e90*/  LDL.LU R3, [R1+0x4c38] ;  /* 0x004c380001037983 */ /* 0x000ea20000300800 */
[----:B------:R-:W-:-:S02]  /*52ea0*/  IMAD R41, R41, 0x100, R43 ;  /* 0x0000010029297824 */ /* 0x000fc400078e022b */
[----:B------:R-:W-:Y:S02]  /*52eb0*/  IMAD R42, R61, 0x100, R42 ;  /* 0x000001003d2a7824 */ /* 0x000fe400078e022a */
[----:B------:R-:W-:Y:S01]  /*52ec0*/  IMAD R43, R60, 0x100, R0 ;  /* 0x000001003c2b7824 */ /* 0x000fe200078e0200 */
[----:B--2---:R-:W-:Y:S01]  /*52ed0*/  HMMA.16816.F32 R28, R28, R2, R36 ;  /* 0x000000021c1c723c */ /* 0x004fe20000001824 */
[----:B------:R-:W2:Y:S04]  /*52ee0*/  LDL.LU.64 R38, [R1+0x4c30] ;  /* 0x004c300001267983 */ /* 0x000ea80000300a00 */
[----:B------:R-:W2:-:S14]  /*52ef0*/  LDL.LU.64 R36, [R1+0x4c28] ;  /* 0x004c280001247983 */ /* 0x000e9c0000300a00 */
[----:B------:R0:W-:Y:S04]  /*52f00*/  STL.64 [R1+0x180], R28 ;  /* 0x0001801c01007387 */ /* 0x0001e80000100a00 */
[----:B------:R1:W-:Y:S01]  /*52f10*/  STL.64 [R1+0x188], R30 ;  /* 0x0001881e01007387 */ /* 0x0003e20000100a00 */
[----:B0-----:R-:W-:Y:S02]  /*52f20*/  F2FP.F16.E4M3.UNPACK_B R28, R40 ;  /* 0x00000028ff1c723e */ /* 0x001fe400020006ff */
[----:B------:R-:W-:Y:S01]  /*52f30*/  F2FP.F16.E4M3.UNPACK_B R29, R41 ;  /* 0x00000029ff1d723e */ /* 0x000fe200020006ff */
[----:B------:R-:W3:Y:S01]  /*52f40*/  LDL.LU R40, [R1+0x490] ;  /* 0x0004900001287983 */ /* 0x000ee20000300800 */
[----:B-1----:R-:W-:Y:S02]  /*52f50*/  F2FP.F16.E4M3.UNPACK_B R30, R42 ;  /* 0x0000002aff1e723e */ /* 0x002fe400020006ff */
[----:B------:R-:W-:Y:S01]  /*52f60*/  F2FP.F16.E4M3.UNPACK_B R31, R43 ;  /* 0x0000002bff1f723e */ /* 0x000fe200020006ff */
[----:B------:R-:W3:Y:S04]  /*52f70*/  LDL.LU R41, [R1+0x494] ;  /* 0x0004940001297983 */ /* 0x000ee80000300800 */
[----:B------:R-:W3:Y:S04]  /*52f80*/  LDL.LU R42, [R1+0x498] ;  /* 0x00049800012a7983 */ /* 0x000ee80000300800 */
[----:B------:R-:W3:Y:S01]  /*52f90*/  LDL.LU R43, [R1+0x49c] ;  /* 0x00049c00012b7983 */ /* 0x000ee20000300800 */
[----:B--2---:R-:W-:-:S15]  /*52fa0*/  HMMA.16816.F32 R32, R28, R36, R32 ;  /* 0x000000241c20723c */ /* 0x004fde0000001820 */
[----:B------:R-:W-:-:S04]  /*52fb0*/  NOP ;  /* 0x0000000000007918 */ /* 0x000fc80000000000 */
[----:B------:R-:W-:Y:S04]  /*52fc0*/  STL.64 [R1+0x1490], R32 ;  /* 0x0014902001007387 */ /* 0x000fe80000100a00 */
[----:B------:R0:W-:Y:S04]  /*52fd0*/  STL.64 [R1+0x1498], R34 ;  /* 0x0014982201007387 */ /* 0x0001e80000100a00 */
[----:B0-----:R-:W2:Y:S04]  /*52fe0*/  LDL.LU.64 R34, [R1+0x4c20] ;  /* 0x004c200001227983 */ /* 0x001ea80000300a00 */
[----:B------:R-:W2:Y:S04]  /*52ff0*/  LDL.LU.64 R32, [R1+0x4c18] ;  /* 0x004c180001207983 */ /* 0x000ea80000300a00 */
        /* <DEDUP_REMOVED lines=9> */
[----:B------:R3:W-:Y:S04]  /*53090*/  STL.64 [R1+0x1488], R38 ;  /* 0x0014882601007387 */ /* 0x0007e80000100a00 */
[----:B------:R-:W-:Y:S04]  /*530a0*/  STL.64 [R1+0x4bd0], R34 ;  /* 0x004bd02201007387 */ /* 0x000fe80000100a00 */
[----:B------:R4:W-:Y:S01]  /*530b0*/  STL.64 [R1+0x4bc8], R32 ;  /* 0x004bc82001007387 */ /* 0x0009e20000100a00 */
[C---:B---3--:R-:W-:Y:S08]  /*530c0*/  HMMA.16816.F32 R36, R28.reuse, R32, R40 ;  /* 0x000000201c24723c */ /* 0x048ff00000001828 */
[C---:B----4-:R-:W-:Y:S08]  /*530d0*/  HMMA.16816.F32 R32, R28.reuse, R26, R4 ;  /* 0x0000001a1c20723c */ /* 0x050ff00000001804 */
[C---:B------:R-:W-:Y:S03]  /*530e0*/  HMMA.16816.F32 R4, R28.reuse, R24, R8 ;  /* 0x000000181c04723c */ /* 0x040fe60000001808 */
[----:B------:R-:W-:Y:S04]  /*530f0*/  STL.64 [R1+0x1470], R36 ;  /* 0x0014702401007387 */ /* 0x000fe80000100a00 */
[----:B------:R-:W-:Y:S01]  /*53100*/  STL.64 [R1+0x1478], R38 ;  /* 0x0014782601007387 */ /* 0x000fe20000100a00 */
[C---:B------:R-:W-:Y:S03]  /*53110*/  HMMA.16816.F32 R8, R28.reuse, R22, R56 ;  /* 0x000000161c08723c */ /* 0x040fe60000001838 */
[----:B------:R-:W-:Y:S04]  /*53120*/  STL.64 [R1+0x4bf0], R26 ;  /* 0x004bf01a01007387 */ /* 0x000fe80000100a00 */
[----:B------:R-:W-:Y:S04]  /*53130*/  STL.64 [R1+0x1460], R32 ;  /* 0x0014602001007387 */ /* 0x000fe80000100a00 */
[----:B------:R-:W-:Y:S04]  /*53140*/  STL.64 [R1+0x1468], R34 ;  /* 0x0014682201007387 */ /* 0x000fe80000100a00 */
[----:B------:R-:W-:Y:S04]  /*53150*/  STL.64 [R1+0x4be8], R24 ;  /* 0x004be81801007387 */ /* 0x000fe80000100a00 */
[----:B------:R-:W-:Y:S04]  /*53160*/  STL.64 [R1+0x1450], R4 ;  /* 0x0014500401007387 */ /* 0x000fe80000100a00 */
[----:B------:R0:W-:Y:S02]  /*53170*/  STL.64 [R1+0x1458], R6 ;  /* 0x0014580601007387 */ /* 0x0001e40000100a00 */
[C---:B0-----:R-:W-:Y:S02]  /*53180*/  HMMA.16816.F32 R4, R28.reuse, R20, R48 ;  /* 0x000000141c04723c */ /* 0x041fe40000001830 */
[----:B------:R-:W-:Y:S04]  /*53190*/  STL.64 [R1+0x4c10], R22 ;  /* 0x004c101601007387 */ /* 0x000fe80000100a00 */
[----:B------:R-:W-:Y:S04]  /*531a0*/  STL.64 [R1+0x1440], R8 ;  /* 0x0014400801007387 */ /* 0x000fe80000100a00 */
[----:B------:R0:W-:Y:S04]  /*531b0*/  STL.64 [R1+0x1448], R10 ;  /* 0x0014480a01007387 */ /* 0x0001e80000100a00 */
[----:B------:R-:W-:Y:S05]  /*531c0*/  STL.64 [R1+0x4c08], R20 ;  /* 0x004c081401007387 */ /* 0x000fea0000100a00 */
[----:B------:R-:W-:Y:S01]  /*531d0*/  STL.64 [R1+0x1430], R4 ;  /* 0x0014300401007387 */ /* 0x000fe20000100a00 */
[C---:B0-----:R-:W-:Y:S03]  /*531e0*/  HMMA.16816.F32 R8, R28.reuse, R18, R52 ;  /* 0x000000121c08723c */ /* 0x041fe60000001834 */
[----:B------:R0:W-:Y:S05]  /*531f0*/  STL.64 [R1+0x1438], R6 ;  /* 0x0014380601007387 */ /* 0x0001ea0000100a00 */
[C---:B0-----:R-:W-:Y:S01]  /*53200*/  HMMA.16816.F32 R4, R28.reuse, R16, R44 ;  /* 0x000000101c04723c */ /* 0x041fe2000000182c */
[----:B------:R-:W2:Y:S10]  /*53210*/  LDL.LU R44, [R1+0x570] ;  /* 0x00057000012c7983 */ /* 0x000eb40000300800 */
        /* <DEDUP_REMOVED lines=31> */
[----:B---3--:R-:W3:Y:S04]  /*53410*/  LDL.LU R4, [R1+0x3f0] ;  /* 0x0003f00001047983 */ /* 0x008ee80000300800 */
[----:B------:R-:W3:Y:S04]  /*53420*/  LDL.LU R5, [R1+0x3f4] ;  /* 0x0003f40001057983 */ /* 0x000ee80000300800 */
[----:B----4-:R-:W3:Y:S04]  /*53430*/  LDL.LU R6, [R1+0x3f8] ;  /* 0x0003f80001067983 */ /* 0x010ee80000300800 */
[----:B------:R-:W3:Y:S04]  /*53440*/  LDL.LU R7, [R1+0x3fc] ;  /* 0x0003fc0001077983 */ /* 0x000ee80000300800 */
        /* <DEDUP_REMOVED lines=15> */
[----:B------:R-:W-:Y:S04]  /*53540*/  STL.64 [R1+0x4ba0], R18 ;  /* 0x004ba01201007387 */ /* 0x000fe80000100a00 */
[----:B------:R0:W-:Y:S04]  /*53550*/  STL.64 [R1+0x4b98], R16 ;  /* 0x004b981001007387 */ /* 0x0001e80000100a00 */
[----:B0-----:R-:W3:Y:S04]  /*53560*/  LDL.LU R16, [R1+0x5b0] ;  /* 0x0005b00001107983 */ /* 0x001ee80000300800 */
[----:B------:R-:W3:Y:S04]  /*53570*/  LDL.LU R17, [R1+0x5b4] ;  /* 0x0005b40001117983 */ /* 0x000ee80000300800 */
[----:B------:R-:W3:Y:S04]  /*53580*/  LDL.LU R18, [R1+0x5b8] ;  /* 0x0005b80001127983 */ /* 0x000ee80000300800 */
[----:B------:R-:W3:Y:S01]  /*53590*/  LDL.LU R19, [R1+0x5bc] ;  /* 0x0005bc0001137983 */ /* 0x000ee20000300800 */
[C---:B--2---:R-:W-:Y:S08]  /*535a0*/  HMMA.16816.F32 R20, R28.reuse, R14, R20 ;  /* 0x0000000e1c14723c */ /* 0x044ff00000001814 */
[C---:B------:R-:W-:Y:S11]  /*535b0*/  HMMA.16816.F32 R8, R28.reuse, R12, R8 ;  /* 0x0000000c1c08723c */ /* 0x040ff60000001808 */
[----:B------:R-:W-:Y:S04]  /*535c0*/  STL.64 [R1+0x1400], R20 ;  /* 0x0014001401007387 */ /* 0x000fe80000100a00 */
[----:B------:R0:W-:Y:S04]  /*535d0*/  STL.64 [R1+0x1408], R22 ;  /* 0x0014081601007387 */ /* 0x0001e80000100a00 */
[----:B0-----:R-:W2:Y:S04]  /*535e0*/  LDL.LU.64 R22, [R1+0x4c10] ;  /* 0x004c100001167983 */ /* 0x001ea80000300a00 */
[----:B------:R-:W2:Y:S04]  /*535f0*/  LDL.LU.64 R20, [R1+0x4c08] ;  /* 0x004c080001147983 */ /* 0x000ea80000300a00 */
        /* <DEDUP_REMOVED lines=20> */
[----:B------:R0:W-:Y:S04]  /*53740*/  STL.64 [R1+0x4b60], R10 ;  /* 0x004b600a01007387 */ /* 0x0001e80000100a00 */
[----:B0-----:R-:W4:Y:S04]  /*53750*/  LDL.LU R11, [R1+0x1a58] ;  /* 0x001a5800010b7983 */ /* 0x001f280000300800 */
[----:B------:R-:W-:Y:S01]  /*53760*/  STL.64 [R1+0x4b58], R8 ;  /* 0x004b580801007387 */ /* 0x000fe20000100a00 */
[C---:B--2---:R-:W-:Y:S08]  /*53770*/  HMMA.16816.F32 R32, R28.reuse, R6, R32 ;  /* 0x000000061c20723c */ /* 0x044ff00000001820 */
[----:B---3--:R-:W-:Y:S11]  /*53780*/  HMMA.16816.F32 R36, R28, R4, R36 ;  /* 0x000000041c24723c */ /* 0x008ff60000001824 */
[----:B------:R-:W-:Y:S04]  /*53790*/  STL.64 [R1+0x13c0], R32 ;  /* 0x0013c02001007387 */ /* 0x000fe80000100a00 */
[----:B------:R0:W-:Y:S04]  /*537a0*/  STL.64 [R1+0x13c8], R34 ;  /* 0x0013c82201007387 */ /* 0x0001e80000100a00 */
[----:B0-----:R-:W2:Y:S04]  /*537b0*/  LDL.LU.64 R34, [R1+0x4bd0] ;  /* 0x004bd00001227983 */ /* 0x001ea80000300a00 */
[----:B------:R-:W3:Y:S04]  /*537c0*/  LDL.LU.64 R32, [R1+0x4bc8] ;  /* 0x004bc80001207983 */ /* 0x000ee80000300a00 */
[----:B------:R-:W-:Y:S04]  /*537d0*/  STL.64 [R1+0x13b0], R36 ;  /* 0x0013b02401007387 */ /* 0x000fe80000100a00 */
[----:B------:R0:W-:Y:S04]  /*537e0*/  STL.64 [R1+0x13b8], R38 ;  /* 0x0013b82601007387 */ /* 0x0001e80000100a00 */
[----:B0-----:R-:W3:Y:S04]  /*537f0*/  LDL.LU.64 R38, [R1+0x4bc0] ;  /* 0x004bc00001267983 */ /* 0x001ee80000300a00 */
[----:B------:R-:W3:Y:S04]  /*53800*/  LDL.LU.64 R36, [R1+0x4bb8] ;  /* 0x004bb80001247983 */ /* 0x000ee80000300a00 */
[----:B------:R-:W-:Y:S04]  /*53810*/  STL.64 [R1+0x4b70], R6 ;  /* 0x004b700601007387 */ /* 0x000fe80000100a00 */
[----:B------:R0:W-:Y:S01]  /*53820*/  STL.64 [R1+0x4b68], R4 ;  /* 0x004b680401007387 */ /* 0x0001e20000100a00 */
[----:B------:R-:W-:-:S02]  /*53830*/  IMAD R41, R41, 0x100, R43 ;  /* 0x0000010029297824 */ /* 0x000fc400078e022b */
[----:B----4-:R-:W-:Y:S01]  /*53840*/  IMAD R40, R40, 0x100, R11 ;  /* 0x0000010028287824 */ /* 0x010fe200078e020b */
[----:B0-----:R-:W-:Y:S01]  /*53850*/  HMMA.16816.F32 R4, R28, R2, R12 ;  /* 0x000000021c04723c */ /* 0x001fe2000000180c */
[----:B------:R-:W-:Y:S02]  /*53860*/  IMAD R42, R61, 0x100, R42 ;  /* 0x000001003d2a7824 */ /* 0x000fe400078e022a */
[----:B------:R-:W-:Y:S01]  /*53870*/  IMAD R43, R60, 0x100, R0 ;  /* 0x000001003c2b7824 */ /* 0x000fe200078e0200 */
[----:B------:R-:W-:Y:S02]  /*53880*/  F2FP.F16.E4M3.UNPACK_B R28, R40 ;  /* 0x00000028ff1c723e */ /* 0x000fe400020006ff */
[----:B------:R-:W-:Y:S02]  /*53890*/  F2FP.F16.E4M3.UNPACK_B R29, R41 ;  /* 0x00000029ff1d723e */ /* 0x000fe400020006ff */
[----:B------:R-:W-:Y:S02]  /*538a0*/  F2FP.F16.E4M3.UNPACK_B R30, R42 ;  /* 0x0000002aff1e723e */ /* 0x000fe400020006ff */
[----:B------:R-:W-:-:S09]  /*538b0*/  F2FP.F16.E4M3.UNPACK_B R31, R43 ;  /* 0x0000002bff1f723e */ /* 0x000fd200020006ff */
[----:B------:R-:W-:Y:S04]  /*538c0*/  STL.64 [R1+0x170], R4 ;  /* 0x0001700401007387 */ /* 0x000fe80000100a00 */
[----:B------:R3:W-:Y:S01]  /*538d0*/  STL.64 [R1+0x178], R6 ;  /* 0x0001780601007387 */ /* 0x0007e20000100a00 */
[C---:B--2---:R-:W-:Y:S08]  /*538e0*/  HMMA.16816.F32 R8, R28.reuse, R34, R56 ;  /* 0x000000221c08723c */ /* 0x044ff00000001838 */
[----:B---3--:R-:W-:Y:S01]  /*538f0*/  HMMA.16816.F32 R4, R28, R36, R16 ;  /* 0x000000241c04723c */ /* 0x008fe20000001810 */
[----:B------:R-:W-:Y:S04]  /*53900*/  STL.64 [R1+0x4b90], R38 ;  /* 0x004b902601007387 */ /* 0x000fe80000100a00 */
[----:B------:R-:W-:-:S14]  /*53910*/  STL.64 [R1+0x4b88], R36 ;  /* 0x004b882401007387 */ /* 0x000fdc0000100a00 */
        /* <DEDUP_REMOVED lines=9> */
[----:B------:R0:W-:Y:S04]  /*539b0*/  STL.64 [R1+0x1388], R6 ;  /* 0x0013880601007387 */ /* 0x0001e80000100a00 */
[----:B------:R-:W2:Y:S01]  /*539c0*/  LDL.LU R40, [R1+0x4d0] ;  /* 0x0004d00001287983 */ /* 0x000ea20000300800 */
[C---:B0-----:R-:W-:Y:S11]  /*539d0*/  HMMA.16816.F32 R4, R28.reuse, R24, R44 ;  /* 0x000000181c04723c */ /* 0x041ff6000000182c */
[----:B------:R0:W-:Y:S04]  /*539e0*/  STL.64 [R1+0x1370], R8 ;  /* 0x0013700801007387 */ /* 0x0001e80000100a00 */
[----:B------:R1:W-:Y:S04]  /*539f0*/  STL.64 [R1+0x1378], R10 ;  /* 0x0013780a01007387 */ /* 0x0003e80000100a00 */
[----:B------:R3:W-:Y:S04]  /*53a00*/  STL.64 [R1+0x1360], R4 ;  /* 0x0013600401007387 */ /* 0x0007e80000100a00 */
[----:B------:R4:W-:Y:S04]  /*53a10*/  STL.64 [R1+0x1368], R6 ;  /* 0x0013680601007387 */ /* 0x0009e80000100a00 */
        /* <DEDUP_REMOVED lines=49> */
[C---:B----4-:R-:W-:Y:S08]  /*53d30*/  HMMA.16816.F32 R16, R28.reuse, R20, R16 ;  /* 0x000000141c10723c */ /* 0x050ff00000001810 */
[----:B--2---:R-:W-:-:S15]  /*53d40*/  HMMA.16816.F32 R32, R28, R22, R32 ;  /* 0x000000161c20723c */ /* 0x004fde0000001820 */
[----:B------:R-:W-:-:S04]  /*53d50*/  NOP ;  /* 0x0000000000007918 */ /* 0x000fc80000000000 */
[----:B------:R-:W-:Y:S04]  /*53d60*/  STL.64 [R1+0x1350], R32 ;  /* 0x0013502001007387 */ /* 0x000fe80000100a00 */
[----:B------:R0:W-:Y:S04]  /*53d70*/  STL.64 [R1+0x1358], R34 ;  /* 0x0013582201007387 */ /* 0x0001e80000100a00 */
[----:B0-----:R-:W2:Y:S04]  /*53d80*/  LDL.LU.64 R34, [R1+0x4bb0] ;  /* 0x004bb00001227983 */ /* 0x001ea80000300a00 */
[----:B------:R-:W4:Y:S04]  /*53d90*/  LDL.LU.64 R32, [R1+0x4ba8] ;  /* 0x004ba80001207983 */ /* 0x000f280000300a00 */
        /* <DEDUP_REMOVED lines=48> */
[----:B---3--:R-:W-:Y:S11]  /*540a0*/  HMMA.16816.F32 R8, R28, R4, R40 ;  /* 0x000000041c08723c */ /* 0x008ff60000001828 */
[----:B------:R-:W-:Y:S04]  /*540b0*/  STL.64 [R1+0x12d0], R12 ;  /* 0x0012d00c01007387 */ /* 0x000fe80000100a00 */
[----:B------:R-:W-:Y:S04]  /*540c0*/  STL.64 [R1+0x12d8], R14 ;  /* 0x0012d80e01007387 */ /* 0x000fe80000100a00 */
[----:B------:R0:W-:Y:S01]  /*540d0*/  STL.64 [R1+0x4b08], R4 ;  /* 0x004b080401007387 */ /* 0x0001e20000100a00 */
[----:B------:R-:W-:-:S02]  /*540e0*/  IMAD R40, R59, 0x100, R58 ;  /* 0x000001003b287824 */ /* 0x000fc400078e023a */
[----:B------:R-:W-:Y:S01]  /*540f0*/  IMAD R41, R49, 0x100, R48 ;  /* 0x0000010031297824 */ /* 0x000fe200078e0230 */
[----:B0-----:R-:W-:Y:S01]  /*54100*/  HMMA.16816.F32 R4, R28, R2, R52 ;  /* 0x000000021c04723c */ /* 0x001fe20000001834 */
[----:B------:R-:W-:Y:S02]  /*54110*/  IMAD R42, R51, 0x100, R50 ;  /* 0x00000100332a7824 */ /* 0x000fe400078e0232 */
[----:B------:R-:W-:Y:S01]  /*54120*/  IMAD R43, R60, 0x100, R0 ;  /* 0x000001003c2b7824 */ /* 0x000fe200078e0200 */
[----:B------:R-:W-:Y:S02]  /*54130*/  F2FP.F16.E4M3.UNPACK_B R28, R40 ;  /* 0x00000028ff1c723e */ /* 0x000fe400020006ff */
[----:B------:R-:W-:Y:S02]  /*54140*/  F2FP.F16.E4M3.UNPACK_B R29, R41 ;  /* 0x00000029ff1d723e */ /* 0x000fe400020006ff */
[----:B------:R-:W-:Y:S02]  /*54150*/  F2FP.F16.E4M3.UNPACK_B R30, R42 ;  /* 0x0000002aff1e723e */ /* 0x000fe400020006ff */
[----:B------:R-:W-:Y:S01]  /*54160*/  F2FP.F16.E4M3.UNPACK_B R31, R43 ;  /* 0x0000002bff1f723e */ /* 0x000fe200020006ff */
[----:B------:R-:W-:Y:S04]  /*54170*/  STL.64 [R1+0x12c0], R8 ;  /* 0x0012c00801007387 */ /* 0x000fe80000100a00 */
[----:B------:R-:W-:Y:S04]  /*54180*/  STL.64 [R1+0x12c8], R10 ;  /* 0x0012c80a01007387 */ /* 0x000fe80000100a00 */
[----:B------:R-:W-:Y:S04]  /*54190*/  STL.64 [R1+0x160], R4 ;  /* 0x0001600401007387 */ /* 0x000fe80000100a00 */
[----:B------:R0:W-:Y:S02]  /*541a0*/  STL.64 [R1+0x168], R6 ;  /* 0x0001680601007387 */ /* 0x0001e40000100a00 */
[----:B0-----:R-:W-:Y:S02]  /*541b0*/  HMMA.16816.F32 R4, R28, R36, R44 ;  /* 0x000000241c04723c */ /* 0x001fe4000000182c */
[----:B------:R-:W-:Y:S04]  /*541c0*/  STL.64 [R1+0x4b30], R38 ;  /* 0x004b302601007387 */ /* 0x000fe80000100a00 */
[----:B------:R-:W-:-:S13]  /*541d0*/  STL.64 [R1+0x4b28], R36 ;  /* 0x004b282401007387 */ /* 0x000fda0000100a00 */
[----:B------:R-:W-:Y:S04]  /*541e0*/  STL.64 [R1+0x12b0], R4 ;  /* 0x0012b00401007387 */ /* 0x000fe80000100a00 */
[----:B------:R-:W-:Y:S04]  /*541f0*/  STL.64 [R1+0x12b8], R6 ;  /* 0x0012b80601007387 */ /* 0x000fe80000100a00 */
[----:B------:R-:W2:Y:S04]  /*54200*/  LDL.LU R48, [R1+0x5d0] ;  /* 0x0005d00001307983 */ /* 0x000ea80000300800 */
[----:B------:R-:W2:Y:S04]  /*54210*/  LDL.LU R49, [R1+0x5d4] ;  /* 0x0005d40001317983 */ /* 0x000ea80000300800 */
[----:B------:R-:W3:Y:S04]  /*54220*/  LDL.LU R50, [R1+0x5d8] ;  /* 0x0005d80001327983 */ /* 0x000ee80000300800 */
[----:B------:R-:W3:Y:S04]  /*54230*/  LDL.LU R51, [R1+0x5dc] ;  /* 0x0005dc0001337983 */ /* 0x000ee80000300800 */
[----:B---3--:R-:W-:Y:S04]  /*54240*/  STL.64 [R1+0x4b50], R50 ;  /* 0x004b503201007387 */ /* 0x008fe80000100a00 */
[----:B--2---:R0:W-:Y:S04]  /*54250*/  STL.64 [R1+0x4b48], R48 ;  /* 0x004b483001007387 */ /* 0x0041e80000100a00 */
        /* <DEDUP_REMOVED lines=12> */
[----:B0-----:R-:W2:Y:S04]  /*54320*/  LDL.LU R48, [R1+0x6a0] ;  /* 0x0006a00001307983 */ /* 0x001ea80000300800 */
        /* <DEDUP_REMOVED lines=42> */
[----:B0-----:R-:W3:Y:S04]  /*545d0*/  LDL.LU.64 R26, [R1+0x4b40] ;  /* 0x004b4000011a7983 */ /* 0x001ee80000300a00 */
[----:B------:R-:W4:Y:S04]  /*545e0*/  LDL.LU.64 R24, [R1+0x4b38] ;  /* 0x004b380001187983 */ /* 0x000f280000300a00 */
[----:B------:R-:W-:Y:S04]  /*545f0*/  STL.64 [R1+0x4ad0], R34 ;  /* 0x004ad02201007387 */ /* 0x000fe80000100a00 */
        /* <DEDUP_REMOVED lines=49> */
[----:B------:R-:W3:Y:S01]  /*54910*/  LDL.LU R0, [R1+0x1ab0] ;  /* 0x001ab00001007983 */ /* 0x000ee20000300800 */
[C---:B----4-:R-:W-:Y:S08]  /*54920*/  HMMA.16816.F32 R20, R28.reuse, R14, R20 ;  /* 0x0000000e1c14723c */ /* 0x050ff00000001814 */
[C---:B--2---:R-:W-:Y:S11]  /*54930*/  HMMA.16816.F32 R16, R28.reuse, R12, R24 ;  /* 0x0000000c1c10723c */ /* 0x044ff60000001818 */
[----:B------:R-:W-:Y:S04]  /*54940*/  STL.64 [R1+0x1220], R20 ;  /* 0x0012201401007387 */ /* 0x000fe80000100a00 */
[----:B------:R-:W-:Y:S04]  /*54950*/  STL.64 [R1+0x1228], R22 ;  /* 0x0012281601007387 */ /* 0x000fe80000100a00 */
[----:B------:R-:W2:Y:S04]  /*54960*/  LDL.LU R60, [R1+0x1aac] ;  /* 0x001aac00013c7983 */ /* 0x000ea80000300800 */
        /* <DEDUP_REMOVED lines=12> */
[C---:B0-----:R-:W-:Y:S08]  /*54a30*/  HMMA.16816.F32 R8, R28.reuse, R4, R48 ;  /* 0x000000041c08723c */ /* 0x041ff00000001830 */
[----:B-1----:R-:W-:Y:S01]  /*54a40*/  HMMA.16816.F32 R12, R28, R6, R56 ;  /* 0x000000061c0c723c */ /* 0x002fe20000001838 */
[----:B------:R-:W-:-:S15]  /*54a50*/  IMAD R40, R55, 0x100, R54 ;  /* 0x0000010037287824 */ /* 0x000fde00078e0236 */
[----:B------:R-:W-:-:S03]  /*54a60*/  NOP ;  /* 0x0000000000007918 */ /* 0x000fc60000000000 */
[----:B------:R-:W-:Y:S04]  /*54a70*/  STL.64 [R1+0x11e0], R12 ;  /* 0x0011e00c01007387 */ /* 0x000fe80000100a00 */
[----:B------:R-:W-:Y:S04]  /*54a80*/  STL.64 [R1+0x11e8], R14 ;  /* 0x0011e80e01007387 */ /* 0x000fe80000100a00 */
[----:B------:R0:W-:Y:S04]  /*54a90*/  STL.64 [R1+0x11d0], R8 ;  /* 0x0011d00801007387 */ /* 0x0001e80000100a00 */
[----:B------:R1:W-:Y:S04]  /*54aa0*/  STL.64 [R1+0x11d8], R10 ;  /* 0x0011d80a01007387 */ /* 0x0003e80000100a00 */
        /* <DEDUP_REMOVED lines=8> */
[----:B------:R-:W3:Y:S04]  /*54b30*/  LDL.LU R48, [R1+0x700] ;  /* 0x0007000001307983 */ /* 0x000ee80000300800 */
[----:B------:R-:W3:Y:S04]  /*54b40*/  LDL.LU R49, [R1+0x704] ;  /* 0x0007040001317983 */ /* 0x000ee80000300800 */
[----:B------:R-:W3:Y:S04]  /*54b50*/  LDL.LU R50, [R1+0x708] ;  /* 0x0007080001327983 */ /* 0x000ee80000300800 */
[----:B------:R-:W3:Y:S01]  /*54b60*/  LDL.LU R51, [R1+0x70c] ;  /* 0x00070c0001337983 */ /* 0x000ee20000300800 */
[----:B------:R-:W-:-:S03]  /*54b70*/  IMAD R41, R45, 0x100, R44 ;  /* 0x000001002d297824 */ /* 0x000fc600078e022c */
[----:B------:R-:W3:Y:S04]  /*54b80*/  LDL.LU R56, [R1+0x710] ;  /* 0x0007100001387983 */ /* 0x000ee80000300800 */
[----:B------:R-:W3:Y:S01]  /*54b90*/  LDL.LU R57, [R1+0x714] ;  /* 0x0007140001397983 */ /* 0x000ee20000300800 */
[----:B------:R-:W-:-:S03]  /*54ba0*/  IMAD R42, R47, 0x100, R46 ;  /* 0x000001002f2a7824 */ /* 0x000fc600078e022e */
        /* <DEDUP_REMOVED lines=26> */
[----:B--2---:R-:W-:Y:S01]  /*54d50*/  IMAD R43, R60, 0x100, R0 ;  /* 0x000001003c2b7824 */ /* 0x004fe200078e0200 */
[----:B----4-:R-:W-:Y:S02]  /*54d60*/  HMMA.16816.F32 R28, R28, R2, R16 ;  /* 0x000000021c1c723c */ /* 0x010fe40000001810 */
[----:B------:R-:W2:-:S15]  /*54d70*/  LDL.LU R16, [R1+0x760] ;  /* 0x0007600001107983 */ /* 0x000e9e0000300800 */
[----:B------:R-:W-:Y:S02]  /*54d80*/  NOP ;  /* 0x0000000000007918 */ /* 0x000fe40000000000 */
[----:B------:R0:W-:Y:S04]  /*54d90*/  STL.64 [R1+0x150], R28 ;  /* 0x0001501c01007387 */ /* 0x0001e80000100a00 */
[----:B------:R1:W-:Y:S04]  /*54da0*/  STL.64 [R1+0x158], R30 ;  /* 0x0001581e01007387 */ /* 0x0003e80000100a00 */
[----:B------:R-:W2:Y:S01]  /*54db0*/  LDL.LU R17, [R1+0x764] ;  /* 0x0007640001117983 */ /* 0x000ea20000300800 */
[----:B0-----:R-:W-:-:S03]  /*54dc0*/  F2FP.F16.E4M3.UNPACK_B R28, R40 ;  /* 0x00000028ff1c723e */ /* 0x001fc600020006ff */
[----:B------:R-:W2:Y:S01]  /*54dd0*/  LDL.LU R18, [R1+0x768] ;  /* 0x0007680001127983 */ /* 0x000ea20000300800 */
[----:B------:R-:W-:Y:S02]  /*54de0*/  F2FP.F16.E4M3.UNPACK_B R29, R41 ;  /* 0x00000029ff1d723e */ /* 0x000fe400020006ff */
[----:B-1----:R-:W-:Y:S01]  /*54df0*/  F2FP.F16.E4M3.UNPACK_B R30, R42 ;  /* 0x0000002aff1e723e */ /* 0x002fe200020006ff */
[----:B------:R-:W2:Y:S01]  /*54e00*/  LDL.LU R19, [R1+0x76c] ;  /* 0x00076c0001137983 */ /* 0x000ea20000300800 */
[----:B------:R-:W-:-:S03]  /*54e10*/  F2FP.F16.E4M3.UNPACK_B R31, R43 ;  /* 0x0000002bff1f723e */ /* 0x000fc600020006ff */
[----:B------:R-:W-:Y:S04]  /*54e20*/  STL [R1+0x4a60], R3 ;  /* 0x004a600301007387 */ /* 0x000fe80000100800 */
[----:B------:R-:W4:Y:S04]  /*54e30*/  LDL.LU R40, [R1+0x720] ;  /* 0x0007200001287983 */ /* 0x000f280000300800 */
        /* <DEDUP_REMOVED lines=43> */
[----:B0-----:R-:W3:Y:S04]  /*550f0*/  LDL.LU R24, [R1+0x750] ;  /* 0x0007500001187983 */ /* 0x001ee80000300800 */
[----:B------:R-:W3:Y:S04]  /*55100*/  LDL.LU R25, [R1+0x754] ;  /* 0x0007540001197983 */ /* 0x000ee80000300800 */
[----:B------:R-:W3:Y:S04]  /*55110*/  LDL.LU R26, [R1+0x758] ;  /* 0x00075800011a7983 */ /* 0x000ee80000300800 */
[----:B------:R-:W3:Y:S01]  /*55120*/  LDL.LU R27, [R1+0x75c] ;  /* 0x00075c00011b7983 */ /* 0x000ee20000300800 */
[----:B--2---:R-:W-:-:S15]  /*55130*/  HMMA.16816.F32 R16, R28, R22, R16 ;  /* 0x000000161c10723c */ /* 0x004fde0000001810 */
[----:B------:R-:W-:-:S04]  /*55140*/  NOP ;  /* 0x0000000000007918 */ /* 0x000fc80000000000 */
[----:B------:R-:W-:Y:S04]  /*55150*/  STL.64 [R1+0x1170], R16 ;  /* 0x0011701001007387 */ /* 0x000fe80000100a00 */
[----:B------:R0:W-:Y:S04]  /*55160*/  STL.64 [R1+0x1178], R18 ;  /* 0x0011781201007387 */ /* 0x0001e80000100a00 */
[----:B0-----:R-:W4:Y:S04]  /*55170*/  LDL.LU.64 R18, [R1+0x4a80] ;  /* 0x004a800001127983 */ /* 0x001f280000300a00 */
[----:B------:R-:W2:Y:S01]  /*55180*/  LDL.LU.64 R16, [R1+0x4a78] ;  /* 0x004a780001107983 */ /* 0x000ea20000300a00 */
[----:B---3--:R-:W-:Y:S03]  /*55190*/  HMMA.16816.F32 R24, R28, R20, R24 ;  /* 0x000000141c18723c */ /* 0x008fe60000001818 */
[----:B------:R-:W-:Y:S04]  /*551a0*/  STL.64 [R1+0x4a38], R22 ;  /* 0x004a381601007387 */ /* 0x000fe80000100a00 */
[----:B------:R-:W-:-:S12]  /*551b0*/  STL.64 [R1+0x4a30], R20 ;  /* 0x004a301401007387 */ /* 0x000fd80000100a00 */
[----:B------:R-:W-:Y:S04]  /*551c0*/  STL.64 [R1+0x1160], R24 ;  /* 0x0011601801007387 */ /* 0x000fe80000100a00 */
[----:B------:R4:W-:Y:S02]  /*551d0*/  STL.64 [R1+0x1168], R26 ;  /* 0x0011681a01007387 */ /* 0x0009e40000100a00 */
[C---:B----4-:R-:W-:Y:S08]  /*551e0*/  HMMA.16816.F32 R24, R28.reuse, R18, R32 ;  /* 0x000000121c18723c */ /* 0x050ff00000001820 */
[C---:B--2---:R-:W-:Y:S01]  /*551f0*/  HMMA.16816.F32 R20, R28.reuse, R16, R36 ;  /* 0x000000101c14723c */ /* 0x044fe20000001824 */
[----:B------:R-:W-:Y:S10]  /*55200*/  STL.64 [R1+0x4a70], R18 ;  /* 0x004a701201007387 */ /* 0x000ff40000100a00 */
[----:B------:R-:W-:Y:S04]  /*55210*/  STL.64 [R1+0x1150], R24 ;  /* 0x0011501801007387 */ /* 0x000fe80000100a00 */
[----:B------:R-:W-:Y:S04]  /*55220*/  STL.64 [R1+0x1158], R26 ;  /* 0x0011581a01007387 */ /* 0x000fe80000100a00 */
[----:B------:R0:W-:Y:S04]  /*55230*/  STL.64 [R1+0x4a68], R16 ;  /* 0x004a681001007387 */ /* 0x0001e80000100a00 */
[----:B------:R-:W-:Y:S04]  /*55240*/  STL.64 [R1+0x1140], R20 ;  /* 0x0011401401007387 */ /* 0x000fe80000100a00 */
[----:B------:R1:W-:Y:S01]  /*55250*/  STL.64 [R1+0x1148], R22 ;  /* 0x0011481601007387 */ /* 0x0003e20000100a00 */
[C---:B0-----:R-:W-:Y:S08]  /*55260*/  HMMA.16816.F32 R16, R28.reuse, R12, R56 ;  /* 0x0000000c1c10723c */ /* 0x041ff00000001838 */
[C---:B-1----:R-:W-:Y:S08]  /*55270*/  HMMA.16816.F32 R20, R28.reuse, R14, R40 ;  /* 0x0000000e1c14723c */ /* 0x042ff00000001828 */
[C---:B------:R-:W-:Y:S11]  /*55280*/  HMMA.16816.F32 R24, R28.reuse, R10, R48 ;  /* 0x0000000a1c18723c */ /* 0x040ff60000001830 */
        /* <DEDUP_REMOVED lines=24> */
[----:B------:R-:W2:Y:S04]  /*55410*/  LDL.LU R36, [R1+0x5c0] ;  /* 0x0005c00001247983 */ /* 0x000ea80000300800 */
[----:B------:R-:W2:Y:S04]  /*55420*/  LDL.LU R37, [R1+0x5c4] ;  /* 0x0005c40001257983 */ /* 0x000ea80000300800 */
        /* <DEDUP_REMOVED lines=30> */
[----:B----4-:R-:W-:-:S15]  /*55610*/  HMMA.16816.F32 R16, R28, R4, R16 ;  /* 0x000000041c10723c */ /* 0x010fde0000001810 */
[----:B------:R-:W-:-:S04]  /*55620*/  NOP ;  /* 0x0000000000007918 */ /* 0x000fc80000000000 */
[----:B------:R-:W-:Y:S04]  /*55630*/  STL.64 [R1+0x10e0], R16 ;  /* 0x0010e01001007387 */ /* 0x000fe80000100a00 */
[----:B------:R0:W-:Y:S01]  /*55640*/  STL.64 [R1+0x10e8], R18 ;  /* 0x0010e81201007387 */ /* 0x0001e20000100a00 */
[----:B--2---:R-:W-:-:S03]  /*55650*/  IMAD R40, R40, 0x100, R3 ;  /* 0x0000010028287824 */ /* 0x004fc600078e0203 */
[----:B0-----:R-:W2:Y:S04]  /*55660*/  LDL.LU.64 R18, [R1+0x4a70] ;  /* 0x004a700001127983 */ /* 0x001ea80000300a00 */
[----:B------:R-:W4:Y:S04]  /*55670*/  LDL.LU.64 R16, [R1+0x4a68] ;  /* 0x004a680001107983 */ /* 0x000f280000300a00 */
[----:B------:R-:W-:Y:S04]  /*55680*/  STL.64 [R1+0x4a08], R6 ;  /* 0x004a080601007387 */ /* 0x000fe80000100a00 */
[----:B------:R0:W-:Y:S04]  /*55690*/  STL.64 [R1+0x4a00], R4 ;  /* 0x004a000401007387 */ /* 0x0001e80000100a00 */
[----:B0-----:R-:W2:Y:S04]  /*556a0*/  LDL.LU R4, [R1+0x850] ;  /* 0x0008500001047983 */ /* 0x001ea80000300800 */
[----:B------:R-:W2:Y:S04]  /*556b0*/  LDL.LU R5, [R1+0x854] ;  /* 0x0008540001057983 */ /* 0x000ea80000300800 */
[----:B------:R-:W2:Y:S04]  /*556c0*/  LDL.LU R6, [R1+0x858] ;  /* 0x0008580001067983 */ /* 0x000ea80000300800 */
[----:B------:R-:W2:Y:S04]  /*556d0*/  LDL.LU R7, [R1+0x85c] ;  /* 0x00085c0001077983 */ /* 0x000ea80000300800 */
[----:B------:R-:W2:Y:S01]  /*556e0*/  LDL.LU R3, [R1+0x4a60] ;  /* 0x004a600001037983 */ /* 0x000ea20000300800 */
[----:B---3--:R-:W-:-:S02]  /*556f0*/  IMAD R41, R41, 0x100, R43 ;  /* 0x0000010029297824 */ /* 0x008fc400078e022b */
[----:B------:R-:W-:Y:S02]  /*55700*/  IMAD R42, R61, 0x100, R42 ;  /* 0x000001003d2a7824 */ /* 0x000fe400078e022a */
[----:B------:R-:W-:Y:S01]  /*55710*/  IMAD R43, R60, 0x100, R0 ;  /* 0x000001003c2b7824 */ /* 0x000fe200078e0200 */
[----:B--2---:R-:W-:Y:S01]  /*55720*/  HMMA.16816.F32 R28, R28, R2, R36 ;  /* 0x000000021c1c723c */ /* 0x004fe20000001824 */
[----:B------:R-:W2:Y:S04]  /*55730*/  LDL.LU.64 R38, [R1+0x4a58] ;  /* 0x004a580001267983 */ /* 0x000ea80000300a00 */
[----:B------:R-:W3:-:S14]  /*55740*/  LDL.LU.64 R36, [R1+0x4a50] ;  /* 0x004a500001247983 */ /* 0x000edc0000300a00 */
[----:B------:R0:W-:Y:S04]  /*55750*/  STL.64 [R1+0x140], R28 ;  /* 0x0001401c01007387 */ /* 0x0001e80000100a00 */
[----:B------:R1:W-:Y:S01]  /*55760*/  STL.64 [R1+0x148], R30 ;  /* 0x0001481e01007387 */ /* 0x0003e20000100a00 */
[----:B0-----:R-:W-:Y:S02]  /*55770*/  F2FP.F16.E4M3.UNPACK_B R28, R40 ;  /* 0x00000028ff1c723e */ /* 0x001fe400020006ff */
[----:B------:R-:W-:Y:S01]  /*55780*/  F2FP.F16.E4M3.UNPACK_B R29, R41 ;  /* 0x00000029ff1d723e */ /* 0x000fe200020006ff */
[----:B------:R-:W2:Y:S01]  /*55790*/  LDL.LU R40, [R1+0x860] ;  /* 0x0008600001287983 */ /* 0x000ea20000300800 */
[----:B-1----:R-:W-:Y:S02]  /*557a0*/  F2FP.F16.E4M3.UNPACK_B R30, R42 ;  /* 0x0000002aff1e723e */ /* 0x002fe400020006ff */
[----:B------:R-:W-:Y:S01]  /*557b0*/  F2FP.F16.E4M3.UNPACK_B R31, R43 ;  /* 0x0000002bff1f723e */ /* 0x000fe200020006ff */
[----:B------:R-:W2:Y:S04]  /*557c0*/  LDL.LU R41, [R1+0x864] ;  /* 0x0008640001297983 */ /* 0x000ea80000300800 */
[----:B------:R-:W2:Y:S04]  /*557d0*/  LDL.LU R42, [R1+0x868] ;  /* 0x00086800012a7983 */ /* 0x000ea80000300800 */
[----:B------:R-:W2:Y:S01]  /*557e0*/  LDL.LU R43, [R1+0x86c] ;  /* 0x00086c00012b7983 */ /* 0x000ea20000300800 */
        /* <DEDUP_REMOVED lines=32> */
[C---:B0-----:R-:W-:Y:S02]  /*559f0*/  HMMA.16816.F32 R32, R28.reuse, R24, R36 ;  /* 0x000000181c20723c */ /* 0x041fe40000001824 */
[----:B------:R-:W-:Y:S04]  /*55a00*/  STL.64 [R1+0x4a18], R26 ;  /* 0x004a181a01007387 */ /* 0x000fe80000100a00 */
[----:B------:R0:W-:Y:S02]  /*55a10*/  STL.64 [R1+0x4a10], R24 ;  /* 0x004a101801007387 */ /* 0x0001e40000100a00 */
[C---:B---3--:R-:W-:Y:S11]  /*55a20*/  HMMA.16816.F32 R36, R28.reuse, R22, R40 ;  /* 0x000000161c24723c */ /* 0x048ff60000001828 */
[----:B------:R-:W-:Y:S04]  /*55a30*/  STL.64 [R1+0x890], R32 ;  /* 0x0008902001007387 */ /* 0x000fe80000100a00 */
[----:B------:R4:W-:Y:S01]  /*55a40*/  STL.64 [R1+0x898], R34 ;  /* 0x0008982201007387 */ /* 0x0009e20000100a00 */
[C---:B0-----:R-:W-:Y:S08]  /*55a50*/  HMMA.16816.F32 R24, R28.reuse, R18, R56 ;  /* 0x000000121c18723c */ /* 0x041ff00000001838 */
[C---:B----4-:R-:W-:Y:S08]  /*55a60*/  HMMA.16816.F32 R32, R28.reuse, R20, R4 ;  /* 0x000000141c20723c */ /* 0x050ff00000001804 */
[C---:B------:R-:W-:Y:S01]  /*55a70*/  HMMA.16816.F32 R4, R28.reuse, R16, R48 ;  /* 0x000000101c04723c */ /* 0x040fe20000001830 */
[----:B------:R-:W-:Y:S04]  /*55a80*/  STL.64 [R1+0x880], R36 ;  /* 0x0008802401007387 */ /* 0x000fe80000100a00 */
[----:B------:R-:W-:Y:S06]  /*55a90*/  STL.64 [R1+0x888], R38 ;  /* 0x0008882601007387 */ /* 0x000fec0000100a00 */
        /* <DEDUP_REMOVED lines=8> */
[C---:B0-----:R-:W-:Y:S03]  /*55b20*/  HMMA.16816.F32 R16, R28.reuse, R14, R52 ;  /* 0x0000000e1c10723c */ /* 0x041fe60000001834 */
[----:B------:R-:W2:Y:S05]  /*55b30*/  LDL.LU R52, [R1+0x970] ;  /* 0x0009700001347983 */ /* 0x000eaa0000300800 */
[C---:B-1----:R-:W-:Y:S11]  /*55b40*/  HMMA.16816.F32 R4, R28.reuse, R12, R44 ;  /* 0x0000000c1c04723c */ /* 0x042ff6000000182c */
        /* <DEDUP_REMOVED lines=19> */
[----:B0-----:R-:W3:Y:S04]  /*55c80*/  LDL.LU R4, [R1+0x7f0] ;  /* 0x0007f00001047983 */ /* 0x001ee80000300800 */
[----:B------:R-:W3:Y:S04]  /*55c90*/  LDL.LU R5, [R1+0x7f4] ;  /* 0x0007f40001057983 */ /* 0x000ee80000300800 */
[----:B-1----:R-:W3:Y:S04]  /*55ca0*/  LDL.LU R6, [R1+0x7f8] ;  /* 0x0007f80001067983 */ /* 0x002ee80000300800 */
        /* <DEDUP_REMOVED lines=47> */
[----:B--2---:R-:W-:Y:S11]  /*55fa0*/  HMMA.16816.F32 R36, R28, R4, R36 ;  /* 0x000000041c24723c */ /* 0x004ff60000001824 */
        /* <DEDUP_REMOVED lines=8> */
[----:B------:R0:W-:Y:S04]  /*56030*/  STL.64 [R1+0x4978], R6 ;  /* 0x0049780601007387 */ /* 0x0001e80000100a00 */
[----:B0-----:R-:W2:Y:S04]  /*56040*/  LDL.LU R7, [R1+0x1ae4] ;  /* 0x001ae40001077983 */ /* 0x001ea80000300800 */
[----:B------:R3:W-:Y:S01]  /*56050*/  STL.64 [R1+0x4970], R4 ;  /* 0x0049700401007387 */ /* 0x0007e20000100a00 */
[----:B------:R-:W-:-:S02]  /*56060*/  IMAD R41, R41, 0x100, R43 ;  /* 0x0000010029297824 */ /* 0x000fc400078e022b */
[----:B------:R-:W-:Y:S02]  /*56070*/  IMAD R42, R61, 0x100, R42 ;  /* 0x000001003d2a7824 */ /* 0x000fe400078e022a */
[----:B------:R-:W-:Y:S02]  /*56080*/  IMAD R43, R60, 0x100, R0 ;  /* 0x000001003c2b7824 */ /* 0x000fe400078e0200 */
[----:B--2---:R-:W-:Y:S02]  /*56090*/  IMAD R40, R40, 0x100, R7 ;  /* 0x0000010028287824 */ /* 0x004fe400078e0207 */
[----:B---3--:R-:W-:Y:S01]  /*560a0*/  HMMA.16816.F32 R4, R28, R2, R8 ;  /* 0x000000021c04723c */ /* 0x008fe20000001808 */
[----:B------:R-:W-:Y:S02]  /*560b0*/  F2FP.F16.E4M3.UNPACK_B R29, R41 ;  /* 0x00000029ff1d723e */ /* 0x000fe400020006ff */
[----:B------:R-:W-:Y:S02]  /*560c0*/  F2FP.F16.E4M3.UNPACK_B R28, R40 ;  /* 0x00000028ff1c723e */ /* 0x000fe400020006ff */
[----:B------:R-:W-:-:S02]  /*560d0*/  F2FP.F16.E4M3.UNPACK_B R30, R42 ;  /* 0x0000002aff1e723e */ /* 0x000fc400020006ff */
[----:B------:R-:W-:-:S12]  /*560e0*/  F2FP.F16.E4M3.UNPACK_B R31, R43 ;  /* 0x0000002bff1f723e */ /* 0x000fd800020006ff */
[----:B------:R-:W-:Y:S04]  /*560f0*/  STL.64 [R1+0x130], R4 ;  /* 0x0001300401007387 */ /* 0x000fe80000100a00 */
[----:B------:R0:W-:Y:S02]  /*56100*/  STL.64 [R1+0x138], R6 ;  /* 0x0001380601007387 */ /* 0x0001e40000100a00 */
[C---:B0-----:R-:W-:Y:S02]  /*56110*/  HMMA.16816.F32 R4, R28.reuse, R36, R12 ;  /* 0x000000241c04723c */ /* 0x041fe4000000180c */
[----:B------:R-:W-:Y:S04]  /*56120*/  STL.64 [R1+0x4958], R38 ;  /* 0x0049582601007387 */ /* 0x000fe80000100a00 */
[----:B------:R-:W-:Y:S02]  /*56130*/  STL.64 [R1+0x4950], R36 ;  /* 0x0049502401007387 */ /* 0x000fe40000100a00 */
[C---:B------:R-:W-:Y:S11]  /*56140*/  HMMA.16816.F32 R8, R28.reuse, R34, R16 ;  /* 0x000000221c08723c */ /* 0x040ff60000001810 */
[----:B------:R-:W-:Y:S04]  /*56150*/  STL.64 [R1+0x7a0], R4 ;  /* 0x0007a00401007387 */ /* 0x000fe80000100a00 */
[----:B------:R4:W-:Y:S02]  /*56160*/  STL.64 [R1+0x7a8], R6 ;  /* 0x0007a80601007387 */ /* 0x0009e40000100a00 */
[C---:B----4-:R-:W-:Y:S02]  /*56170*/  HMMA.16816.F32 R4, R28.reuse, R32, R56 ;  /* 0x000000201c04723c */ /* 0x050fe40000001838 */
        /* <DEDUP_REMOVED lines=8> */
[----:B------:R-:W-:Y:S10]  /*56200*/  STL.64 [R1+0x4988], R26 ;  /* 0x0049881a01007387 */ /* 0x000ff40000100a00 */
[----:B------:R-:W-:Y:S04]  /*56210*/  STL.64 [R1+0x770], R8 ;  /* 0x0007700801007387 */ /* 0x000fe80000100a00 */
[----:B------:R-:W-:Y:S04]  /*56220*/  STL.64 [R1+0x778], R10 ;  /* 0x0007780a01007387 */ /* 0x000fe80000100a00 */
[----:B------:R-:W-:Y:S04]  /*56230*/  STL.64 [R1+0x4980], R24 ;  /* 0x0049801801007387 */ /* 0x000fe80000100a00 */
[----:B------:R-:W-:Y:S04]  /*56240*/  STL.64 [R1+0x760], R4 ;  /* 0x0007600401007387 */ /* 0x000fe80000100a00 */
[----:B------:R0:W-:Y:S04]  /*56250*/  STL.64 [R1+0x768], R6 ;  /* 0x0007680601007387 */ /* 0x0001e80000100a00 */
[----:B------:R-:W2:Y:S01]  /*56260*/  LDL.LU R52, [R1+0xa80] ;  /* 0x000a800001347983 */ /* 0x000ea20000300800 */
[----:B0-----:R-:W-:-:S15]  /*56270*/  HMMA.16816.F32 R4, R28, R22, R44 ;  /* 0x000000161c04723c */ /* 0x001fde000000182c */
[----:B------:R-:W-:-:S04]  /*56280*/  NOP ;  /* 0x0000000000007918 */ /* 0x000fc80000000000 */
[----:B------:R-:W-:Y:S04]  /*56290*/  STL.64 [R1+0x750], R4 ;  /* 0x0007500401007387 */ /* 0x000fe80000100a00 */
[----:B------:R-:W-:Y:S04]  /*562a0*/  STL.64 [R1+0x758], R6 ;  /* 0x0007580601007387 */ /* 0x000fe80000100a00 */
[----:B------:R-:W2:Y:S04]  /*562b0*/  LDL.LU R53, [R1+0xa84] ;  /* 0x000a840001357983 */ /* 0x000ea80000300800 */
[----:B------:R-:W3:Y:S04]  /*562c0*/  LDL.LU R54, [R1+0xa88] ;  /* 0x000a880001367983 */ /* 0x000ee80000300800 */
[----:B------:R-:W3:Y:S04]  /*562d0*/  LDL.LU R55, [R1+0xa8c] ;  /* 0x000a8c0001377983 */ /* 0x000ee80000300800 */
[----:B---3--:R-:W-:Y:S04]  /*562e0*/  STL.64 [R1+0x49a8], R54 ;  /* 0x0049a83601007387 */ /* 0x008fe80000100a00 */
[----:B--2---:R-:W-:Y:S04]  /*562f0*/  STL.64 [R1+0x49a0], R52 ;  /* 0x0049a03401007387 */ /* 0x004fe80000100a00 */
        /* <DEDUP_REMOVED lines=62> */
[----:B------:R-:W4:Y:S01]  /*566e0*/  LDL.LU.64 R16, [R1+0x49d0] ;  /* 0x0049d00001107983 */ /* 0x000f220000300a00 */
[C---:B--2---:R-:W-:Y:S08]  /*566f0*/  HMMA.16816.F32 R56, R28.reuse, R18, R56 ;  /* 0x000000121c38723c */ /* 0x044ff00000001838 */
[C---:B----4-:R-:W-:Y:S11]  /*56700*/  HMMA.16816.F32 R12, R28.reuse, R16, R12 ;  /* 0x000000101c0c723c */ /* 0x050ff6000000180c */
        /* <DEDUP_REMOVED lines=53> */
[----:B----4-:R-:W-:-:S02]  /*56a60*/  IMAD R40, R40, 0x100, R11 ;  /* 0x0000010028287824 */ /* 0x010fc400078e020b */
[----:B------:R-:W-:Y:S01]  /*56a70*/  HMMA.16816.F32 R8, R28, R2, R12 ;  /* 0x000000021c08723c */ /* 0x000fe2000000180c */
[----:B------:R-:W-:Y:S02]  /*56a80*/  IMAD R41, R41, 0x100, R43 ;  /* 0x0000010029297824 */ /* 0x000fe400078e022b */
[----:B------:R-:W-:Y:S02]  /*56a90*/  IMAD R42, R61, 0x100, R42 ;  /* 0x000001003d2a7824 */ /* 0x000fe400078e022a */
[----:B------:R-:W-:Y:S01]  /*56aa0*/  IMAD R43, R60, 0x100, R0 ;  /* 0x000001003c2b7824 */ /* 0x000fe200078e0200 */
[----:B------:R-:W-:Y:S02]  /*56ab0*/  F2FP.F16.E4M3.UNPACK_B R28, R40 ;  /* 0x00000028ff1c723e */ /* 0x000fe400020006ff */
[----:B------:R-:W-:Y:S02]  /*56ac0*/  F2FP.F16.E4M3.UNPACK_B R29, R41 ;  /* 0x00000029ff1d723e */ /* 0x000fe400020006ff */
[----:B------:R-:W-:-:S02]  /*56ad0*/  F2FP.F16.E4M3.UNPACK_B R30, R42 ;  /* 0x0000002aff1e723e */ /* 0x000fc400020006ff */
[----:B------:R-:W-:-:S07]  /*56ae0*/  F2FP.F16.E4M3.UNPACK_B R31, R43 ;  /* 0x0000002bff1f723e */ /* 0x000fce00020006ff */
[----:B------:R-:W-:Y:S04]  /*56af0*/  STL.64 [R1+0x120], R8 ;  /* 0x0001200801007387 */ /* 0x000fe80000100a00 */
[----:B------:R3:W-:Y:S01]  /*56b00*/  STL.64 [R1+0x128], R10 ;  /* 0x0001280a01007387 */ /* 0x0007e20000100a00 */
[C---:B--2---:R-:W-:Y:S08]  /*56b10*/  HMMA.16816.F32 R12, R28.reuse, R34, R56 ;  /* 0x000000221c0c723c */ /* 0x044ff00000001838 */
[C---:B---3--:R-:W-:Y:S08]  /*56b20*/  HMMA.16816.F32 R8, R28.reuse, R32, R48 ;  /* 0x000000201c08723c */ /* 0x048ff00000001830 */
[----:B------:R-:W-:-:S15]  /*56b30*/  HMMA.16816.F32 R16, R28, R36, R16 ;  /* 0x000000241c10723c */ /* 0x000fde0000001810 */
[----:B------:R-:W-:-:S04]  /*56b40*/  NOP ;  /* 0x0000000000007918 */ /* 0x000fc80000000000 */
[----:B------:R-:W-:Y:S04]  /*56b50*/  STL.64 [R1+0x6b0], R16 ;  /* 0x0006b01001007387 */ /* 0x000fe80000100a00 */
[----:B------:R-:W-:Y:S04]  /*56b60*/  STL.64 [R1+0x6b8], R18 ;  /* 0x0006b81201007387 */ /* 0x000fe80000100a00 */
[----:B------:R-:W-:Y:S04]  /*56b70*/  STL.64 [R1+0x4918], R34 ;  /* 0x0049182201007387 */ /* 0x000fe80000100a00 */
[----:B------:R-:W-:Y:S04]  /*56b80*/  STL.64 [R1+0x6a0], R12 ;  /* 0x0006a00c01007387 */ /* 0x000fe80000100a00 */
[----:B------:R0:W-:Y:S04]  /*56b90*/  STL.64 [R1+0x6a8], R14 ;  /* 0x0006a80e01007387 */ /* 0x0001e80000100a00 */
[----:B------:R-:W-:Y:S04]  /*56ba0*/  STL.64 [R1+0x4910], R32 ;  /* 0x0049102001007387 */ /* 0x000fe80000100a00 */
[----:B------:R-:W-:Y:S01]  /*56bb0*/  STL.64 [R1+0x690], R8 ;  /* 0x0006900801007387 */ /* 0x000fe20000100a00 */
[C---:B0-----:R-:W-:Y:S03]  /*56bc0*/  HMMA.16816.F32 R12, R28.reuse, R26, R52 ;  /* 0x0000001a1c0c723c */ /* 0x041fe60000001834 */
[----:B------:R0:W-:Y:S04]  /*56bd0*/  STL.64 [R1+0x698], R10 ;  /* 0x0006980a01007387 */ /* 0x0001e80000100a00 */
[----:B------:R-:W2:Y:S01]  /*56be0*/  LDL.LU R40, [R1+0xa10] ;  /* 0x000a100001287983 */ /* 0x000ea20000300800 */
[C---:B0-----:R-:W-:Y:S11]  /*56bf0*/  HMMA.16816.F32 R8, R28.reuse, R24, R44 ;  /* 0x000000181c08723c */ /* 0x041ff6000000182c */
        /* <DEDUP_REMOVED lines=39> */
[----:B------:R-:W-:Y:S04]  /*56e70*/  STL.64 [R1+0x48f8], R26 ;  /* 0x0048f81a01007387 */ /* 0x000fe80000100a00 */
[----:B------:R0:W-:Y:S04]  /*56e80*/  STL.64 [R1+0x48f0], R24 ;  /* 0x0048f01801007387 */ /* 0x0001e80000100a00 */
[----:B0-----:R-:W2:Y:S04]  /*56e90*/  LDL.LU R24, [R1+0xa00] ;  /* 0x000a000001187983 */ /* 0x001ea80000300800 */
[----:B------:R-:W2:Y:S04]  /*56ea0*/  LDL.LU R25, [R1+0xa04] ;  /* 0x000a040001197983 */ /* 0x000ea80000300800 */
[----:B------:R-:W2:Y:S04]  /*56eb0*/  LDL.LU R26, [R1+0xa08] ;  /* 0x000a0800011a7983 */ /* 0x000ea80000300800 */
[----:B------:R-:W2:Y:S01]  /*56ec0*/  LDL.LU R27, [R1+0xa0c] ;  /* 0x000a0c00011b7983 */ /* 0x000ea20000300800 */
[C---:B---3--:R-:W-:Y:S08]  /*56ed0*/  HMMA.16816.F32 R16, R28.reuse, R20, R16 ;  /* 0x000000141c10723c */ /* 0x048ff00000001810 */
[----:B----4-:R-:W-:-:S15]  /*56ee0*/  HMMA.16816.F32 R8, R28, R22, R8 ;  /* 0x000000161c08723c */ /* 0x010fde0000001808 */
[----:B------:R-:W-:-:S04]  /*56ef0*/  NOP ;  /* 0x0000000000007918 */ /* 0x000fc80000000000 */
        /* <DEDUP_REMOVED lines=20> */
[----:B---3--:R-:W-:Y:S03]  /*57040*/  HMMA.16816.F32 R20, R28, R16, R20 ;  /* 0x000000101c14723c */ /* 0x008fe60000001814 */
[----:B------:R-:W-:Y:S04]  /*57050*/  STL.64 [R1+0x48b8], R18 ;  /* 0x0048b81201007387 */ /* 0x000fe80000100a00 */
[----:B------:R-:W-:-:S12]  /*57060*/  STL.64 [R1+0x48b0], R16 ;  /* 0x0048b01001007387 */ /* 0x000fd80000100a00 */
[----:B------:R-:W-:Y:S04]  /*57070*/  STL.64 [R1+0x630], R20 ;  /* 0x0006301401007387 */ /* 0x000fe80000100a00 */
[----:B------:R2:W-:Y:S02]  /*57080*/  STL.64 [R1+0x638], R22 ;  /* 0x0006381601007387 */ /* 0x0005e40000100a00 */
[C---:B--2---:R-:W-:Y:S08]  /*57090*/  HMMA.16816.F32 R20, R28.reuse, R14, R32 ;  /* 0x0000000e1c14723c */ /* 0x044ff00000001820 */
[C---:B----4-:R-:W-:Y:S01]  /*570a0*/  HMMA.16816.F32 R16, R28.reuse, R12, R40 ;  /* 0x0000000c1c10723c */ /* 0x050fe20000001828 */
[----:B------:R-:W2:Y:S10]  /*570b0*/  LDL.LU R42, [R1+0x1b38] ;  /* 0x001b3800012a7983 */ /* 0x000eb40000300800 */
[----:B------:R-:W-:Y:S04]  /*570c0*/  STL.64 [R1+0x620], R20 ;  /* 0x0006201401007387 */ /* 0x000fe80000100a00 */
[----:B------:R-:W-:Y:S04]  /*570d0*/  STL.64 [R1+0x628], R22 ;  /* 0x0006281601007387 */ /* 0x000fe80000100a00 */
[----:B------:R-:W2:Y:S04]  /*570e0*/  LDL.LU R61, [R1+0x1b34] ;  /* 0x001b3400013d7983 */ /* 0x000ea80000300800 */
[----:B------:R-:W-:Y:S04]  /*570f0*/  STL.64 [R1+0x610], R16 ;  /* 0x0006101001007387 */ /* 0x000fe80000100a00 */
[----:B------:R0:W-:Y:S04]  /*57100*/  STL.64 [R1+0x618], R18 ;  /* 0x0006181201007387 */ /* 0x0001e80000100a00 */
[----:B------:R-:W3:Y:S04]  /*57110*/  LDL.LU R0, [R1+0x1b40] ;  /* 0x001b400001007983 */ /* 0x000ee80000300800 */
[----:B------:R-:W3:Y:S04]  /*57120*/  LDL.LU R60, [R1+0x1b3c] ;  /* 0x001b3c00013c7983 */ /* 0x000ee80000300800 */
[----:B------:R-:W4:Y:S04]  /*57130*/  LDL.LU R32, [R1+0x8c0] ;  /* 0x0008c00001207983 */ /* 0x000f280000300800 */
[----:B------:R-:W4:Y:S04]  /*57140*/  LDL.LU R33, [R1+0x8c4] ;  /* 0x0008c40001217983 */ /* 0x000f280000300800 */
[----:B------:R-:W4:Y:S04]  /*57150*/  LDL.LU R34, [R1+0x8c8] ;  /* 0x0008c80001227983 */ /* 0x000f280000300800 */
[----:B------:R-:W4:Y:S01]  /*57160*/  LDL.LU R35, [R1+0x8cc] ;  /* 0x0008cc0001237983 */ /* 0x000f220000300800 */
[C---:B0-----:R-:W-:Y:S03]  /*57170*/  HMMA.16816.F32 R16, R28.reuse, R10, R24 ;  /* 0x0000000a1c10723c */ /* 0x041fe60000001818 */
[----:B------:R-:W-:Y:S04]  /*57180*/  STL.64 [R1+0x48c8], R14 ;  /* 0x0048c80e01007387 */ /* 0x000fe80000100a00 */
[----:B------:R0:W-:Y:S02]  /*57190*/  STL.64 [R1+0x48c0], R12 ;  /* 0x0048c00c01007387 */ /* 0x0001e40000100a00 */
[C---:B0-----:R-:W-:Y:S02]  /*571a0*/  HMMA.16816.F32 R12, R28.reuse, R8, R56 ;  /* 0x000000081c0c723c */ /* 0x041fe40000001838 */
[----:B------:R-:W-:Y:S08]  /*571b0*/  STL.64 [R1+0x48e8], R10 ;  /* 0x0048e80a01007387 */ /* 0x000ff00000100a00 */
[----:B------:R-:W-:Y:S04]  /*571c0*/  STL.64 [R1+0x600], R16 ;  /* 0x0006001001007387 */ /* 0x000fe80000100a00 */
[----:B------:R-:W-:Y:S04]  /*571d0*/  STL.64 [R1+0x608], R18 ;  /* 0x0006081201007387 */ /* 0x000fe80000100a00 */
[----:B------:R0:W-:Y:S04]  /*571e0*/  STL.64 [R1+0x48e0], R8 ;  /* 0x0048e00801007387 */ /* 0x0001e80000100a00 */
[----:B------:R-:W-:Y:S04]  /*571f0*/  STL.64 [R1+0x5d0], R12 ;  /* 0x0005d00c01007387 */ /* 0x000fe80000100a00 */
[----:B------:R1:W-:Y:S01]  /*57200*/  STL.64 [R1+0x5d8], R14 ;  /* 0x0005d80e01007387 */ /* 0x0003e20000100a00 */
[C---:B0-----:R-:W-:Y:S08]  /*57210*/  HMMA.16816.F32 R8, R28.reuse, R4, R52 ;  /* 0x000000041c08723c */ /* 0x041ff00000001834 */
[----:B-1----:R-:W-:Y:S01]  /*57220*/  HMMA.16816.F32 R12, R28, R6, R48 ;  /* 0x000000061c0c723c */ /* 0x002fe20000001830 */
[----:B------:R-:W-:Y:S01]  /*57230*/  STL.64 [R1+0x4908], R6 ;  /* 0x0049080601007387 */ /* 0x000fe20000100a00 */
[----:B------:R-:W-:-:S15]  /*57240*/  IMAD R40, R45, 0x100, R44 ;  /* 0x000001002d287824 */ /* 0x000fde00078e022c */
[----:B------:R-:W-:Y:S02]  /*57250*/  NOP ;  /* 0x0000000000007918 */ /* 0x000fe40000000000 */
[----:B------:R-:W-:Y:S04]  /*57260*/  STL.64 [R1+0x5c0], R12 ;  /* 0x0005c00c01007387 */ /* 0x000fe80000100a00 */
[----:B------:R-:W-:Y:S04]  /*57270*/  STL.64 [R1+0x5c8], R14 ;  /* 0x0005c80e01007387 */ /* 0x000fe80000100a00 */
[----:B------:R4:W-:Y:S04]  /*57280*/  STL.64 [R1+0x4900], R4 ;  /* 0x0049000401007387 */ /* 0x0009e80000100a00 */
[----:B------:R-:W-:Y:S04]  /*57290*/  STL.64 [R1+0x4e0], R8 ;  /* 0x0004e00801007387 */ /* 0x000fe80000100a00 */
[----:B------:R-:W-:Y:S04]  /*572a0*/  STL.64 [R1+0x4e8], R10 ;  /* 0x0004e80a01007387 */ /* 0x000fe80000100a00 */
        /* <DEDUP_REMOVED lines=16> */
[----:B------:R-:W3:Y:S01]  /*573b0*/  LDL.LU R47, [R1+0xadc] ;  /* 0x000adc00012f7983 */ /* 0x000ee20000300800 */
[----:B----4-:R-:W-:Y:S03]  /*573c0*/  HMMA.16816.F32 R4, R28, R2, R32 ;  /* 0x000000021c04723c */ /* 0x010fe60000001820 */
[----:B------:R-:W4:-:S15]  /*573d0*/  LDL.LU R32, [R1+0xbb0] ;  /* 0x000bb00001207983 */ /* 0x000f1e0000300800 */
[----:B------:R-:W-:Y:S01]  /*573e0*/  NOP ;  /* 0x0000000000007918 */ /* 0x000fe20000000000 */
[----:B------:R0:W-:Y:S04]  /*573f0*/  STL.64 [R1+0x110], R4 ;  /* 0x0001100401007387 */ /* 0x0001e80000100a00 */
[----:B------:R1:W-:Y:S04]  /*57400*/  STL.64 [R1+0x118], R6 ;  /* 0x0001180601007387 */ /* 0x0003e80000100a00 */
[----:B------:R-:W4:Y:S04]  /*57410*/  LDL.LU R33, [R1+0xbb4] ;  /* 0x000bb40001217983 */ /* 0x000f280000300800 */
[----:B------:R-:W4:Y:S04]  /*57420*/  LDL.LU R34, [R1+0xbb8] ;  /* 0x000bb80001227983 */ /* 0x000f280000300800 */
[----:B------:R-:W4:Y:S01]  /*57430*/  LDL.LU R35, [R1+0xbbc] ;  /* 0x000bbc0001237983 */ /* 0x000f220000300800 */
[----:B--2---:R-:W-:-:S02]  /*57440*/  IMAD R42, R61, 0x100, R42 ;  /* 0x000001003d2a7824 */ /* 0x004fc400078e022a */
[----:B---3--:R-:W-:Y:S01]  /*57450*/  IMAD R43, R60, 0x100, R0 ;  /* 0x000001003c2b7824 */ /* 0x008fe200078e0200 */
[----:B------:R-:W2:Y:S01]  /*57460*/  LDL.LU R24, [R1+0xb90] ;  /* 0x000b900001187983 */ /* 0x000ea20000300800 */
[----:B------:R-:W-:-:S03]  /*57470*/  F2FP.F16.E4M3.UNPACK_B R28, R40 ;  /* 0x00000028ff1c723e */ /* 0x000fc600020006ff */
[----:B------:R-:W2:Y:S01]  /*57480*/  LDL.LU R25, [R1+0xb94] ;  /* 0x000b940001197983 */ /* 0x000ea20000300800 */
[----:B------:R-:W-:Y:S02]  /*57490*/  F2FP.F16.E4M3.UNPACK_B R29, R41 ;  /* 0x00000029ff1d723e */ /* 0x000fe400020006ff */
[----:B------:R-:W-:Y:S01]  /*574a0*/  F2FP.F16.E4M3.UNPACK_B R30, R42 ;  /* 0x0000002aff1e723e */ /* 0x000fe200020006ff */
[----:B------:R-:W2:Y:S01]  /*574b0*/  LDL.LU R26, [R1+0xb98] ;  /* 0x000b9800011a7983 */ /* 0x000ea20000300800 */
[----:B------:R-:W-:-:S03]  /*574c0*/  F2FP.F16.E4M3.UNPACK_B R31, R43 ;  /* 0x0000002bff1f723e */ /* 0x000fc600020006ff */
[----:B------:R-:W2:Y:S04]  /*574d0*/  LDL.LU R27, [R1+0xb9c] ;  /* 0x000b9c00011b7983 */ /* 0x000ea80000300800 */
[----:B0-----:R-:W3:Y:S04]  /*574e0*/  LDL.LU R4, [R1+0xba0] ;  /* 0x000ba00001047983 */ /* 0x001ee80000300800 */
[----:B------:R-:W3:Y:S04]  /*574f0*/  LDL.LU R5, [R1+0xba4] ;  /* 0x000ba40001057983 */ /* 0x000ee80000300800 */
[----:B-1----:R-:W3:Y:S04]  /*57500*/  LDL.LU R6, [R1+0xba8] ;  /* 0x000ba80001067983 */ /* 0x002ee80000300800 */
[----:B------:R-:W3:Y:S04]  /*57510*/  LDL.LU R7, [R1+0xbac] ;  /* 0x000bac0001077983 */ /* 0x000ee80000300800 */
        /* <DEDUP_REMOVED lines=16> */
[----:B------:R-:W-:Y:S04]  /*57620*/  STL [R1+0x48a8], R3 ;  /* 0x0048a80301007387 */ /* 0x000fe80000100800 */
[----:B------:R-:W2:Y:S04]  /*57630*/  LDL.LU R40, [R1+0xb10] ;  /* 0x000b100001287983 */ /* 0x000ea80000300800 */
[----:B------:R-:W2:Y:S04]  /*57640*/  LDL.LU R41, [R1+0xb14] ;  /* 0x000b140001297983 */ /* 0x000ea80000300800 */
[----:B------:R-:W2:Y:S04]  /*57650*/  LDL.LU R42, [R1+0xb18] ;  /* 0x000b1800012a7983 */ /* 0x000ea80000300800 */
[----:B------:R-:W2:Y:S01]  /*57660*/  LDL.LU R43, [R1+0xb1c] ;  /* 0x000b1c00012b7983 */ /* 0x000ea20000300800 */
[----:B----4-:R-:W-:-:S15]  /*57670*/  HMMA.16816.F32 R32, R28, R36, R32 ;  /* 0x000000241c20723c */ /* 0x010fde0000001820 */
        /* <DEDUP_REMOVED lines=53> */
[C---:B----4-:R-:W-:Y:S08]  /*579d0*/  HMMA.16816.F32 R24, R28.reuse, R18, R24 ;  /* 0x000000121c18723c */ /* 0x050ff00000001818 */
[C---:B--2---:R-:W-:Y:S11]  /*579e0*/  HMMA.16816.F32 R32, R28.reuse, R16, R32 ;  /* 0x000000101c20723c */ /* 0x044ff60000001820 */
[----:B------:R-:W-:Y:S04]  /*579f0*/  STL.64 [R1+0x540], R24 ;  /* 0x0005401801007387 */ /* 0x000fe80000100a00 */
[----:B------:R0:W-:Y:S02]  /*57a00*/  STL.64 [R1+0x548], R26 ;  /* 0x0005481a01007387 */ /* 0x0001e40000100a00 */
[C---:B0-----:R-:W-:Y:S02]  /*57a10*/  HMMA.16816.F32 R24, R28.reuse, R14, R36 ;  /* 0x0000000e1c18723c */ /* 0x041fe40000001824 */
[----:B------:R-:W-:Y:S04]  /*57a20*/  STL.64 [R1+0x530], R32 ;  /* 0x0005302001007387 */ /* 0x000fe80000100a00 */
[----:B------:R0:W-:Y:S02]  /*57a30*/  STL.64 [R1+0x538], R34 ;  /* 0x0005382201007387 */ /* 0x0001e40000100a00 */
[C---:B---3--:R-:W-:Y:S08]  /*57a40*/  HMMA.16816.F32 R36, R28.reuse, R12, R40 ;  /* 0x0000000c1c24723c */ /* 0x048ff00000001828 */
[C---:B0-----:R-:W-:Y:S03]  /*57a50*/  HMMA.16816.F32 R32, R28.reuse, R10, R56 ;  /* 0x0000000a1c20723c */ /* 0x041fe60000001838 */
        /* <DEDUP_REMOVED lines=12> */
[----:B-1----:R-:W-:Y:S01]  /*57b20*/  HMMA.16816.F32 R24, R28, R6, R52 ;  /* 0x000000061c18723c */ /* 0x002fe20000001834 */
[----:B------:R-:W2:-:S15]  /*57b30*/  LDL.LU R52, [R1+0xc30] ;  /* 0x000c300001347983 */ /* 0x000e9e0000300800 */
[----:B------:R-:W-:-:S03]  /*57b40*/  NOP ;  /* 0x0000000000007918 */ /* 0x000fc60000000000 */
        /* <DEDUP_REMOVED lines=49> */
[----:B----4-:R-:W-:-:S03]  /*57e60*/  IMAD R40, R40, 0x100, R3 ;  /* 0x0000010028287824 */ /* 0x010fc600078e0203 */
[----:B------:R-:W3:Y:S01]  /*57e70*/  LDL.LU R3, [R1+0x48a8] ;  /* 0x0048a80001037983 */ /* 0x000ee20000300800 */
[----:B--2---:R-:W-:Y:S01]  /*57e80*/  IMAD R41, R41, 0x100, R43 ;  /* 0x0000010029297824 */ /* 0x004fe200078e022b */
[----:B---3--:R-:W-:Y:S02]  /*57e90*/  HMMA.16816.F32 R28, R28, R2, R36 ;  /* 0x000000021c1c723c */ /* 0x008fe40000001824 */
        /* <DEDUP_REMOVED lines=23> */
[----:B0-----:R-:W4:Y:S04]  /*58010*/  LDL.LU R36, [R1+0xc90] ;  /* 0x000c900001247983 */ /* 0x001f280000300800 */
[----:B------:R-:W4:Y:S04]  /*58020*/  LDL.LU R37, [R1+0xc94] ;  /* 0x000c940001257983 */ /* 0x000f280000300800 */
[----:B------:R-:W4:Y:S04]  /*58030*/  LDL.LU R38, [R1+0xc98] ;  /* 0x000c980001267983 */ /* 0x000f280000300800 */
[----:B------:R-:W4:Y:S01]  /*58040*/  LDL.LU R39, [R1+0xc9c] ;  /* 0x000c9c0001277983 */ /* 0x000f220000300800 */
[----:B---3--:R-:W-:-:S15]  /*58050*/  HMMA.16816.F32 R24, R28, R34, R24 ;  /* 0x000000221c18723c */ /* 0x008fde0000001818 */
[----:B------:R-:W-:-:S04]  /*58060*/  NOP ;  /* 0x0000000000007918 */ /* 0x000fc80000000000 */
[----:B------:R-:W-:Y:S04]  /*58070*/  STL.64 [R1+0x4b0], R24 ;  /* 0x0004b01801007387 */ /* 0x000fe80000100a00 */
[----:B------:R0:W-:Y:S04]  /*58080*/  STL.64 [R1+0x4b8], R26 ;  /* 0x0004b81a01007387 */ /* 0x0001e80000100a00 */
[----:B0-----:R-:W2:Y:S04]  /*58090*/  LDL.LU.64 R26, [R1+0x4880] ;  /* 0x00488000011a7983 */ /* 0x001ea80000300a00 */
[----:B------:R-:W3:Y:S01]  /*580a0*/  LDL.LU.64 R24, [R1+0x4878] ;  /* 0x0048780001187983 */ /* 0x000ee20000300a00 */
[C---:B----4-:R-:W-:Y:S03]  /*580b0*/  HMMA.16816.F32 R36, R28.reuse, R32, R36 ;  /* 0x000000201c24723c */ /* 0x050fe60000001824 */
[----:B------:R-:W-:Y:S04]  /*580c0*/  STL.64 [R1+0x4808], R34 ;  /* 0x0048082201007387 */ /* 0x000fe80000100a00 */
[----:B------:R2:W-:Y:S01]  /*580d0*/  STL.64 [R1+0x4800], R32 ;  /* 0x0048002001007387 */ /* 0x0005e20000100a00 */
[C---:B------:R-:W-:Y:S11]  /*580e0*/  HMMA.16816.F32 R8, R28.reuse, R22, R8 ;  /* 0x000000161c08723c */ /* 0x040ff60000001808 */
[----:B------:R-:W-:Y:S04]  /*580f0*/  STL.64 [R1+0x4a0], R36 ;  /* 0x0004a02401007387 */ /* 0x000fe80000100a00 */
[----:B------:R-:W-:Y:S01]  /*58100*/  STL.64 [R1+0x4a8], R38 ;  /* 0x0004a82601007387 */ /* 0x000fe20000100a00 */
[C---:B--2---:R-:W-:Y:S08]  /*58110*/  HMMA.16816.F32 R32, R28.reuse, R26, R40 ;  /* 0x0000001a1c20723c */ /* 0x044ff00000001828 */
        /* <DEDUP_REMOVED lines=100> */
[----:B------:R-:W-:Y:S01]  /*58760*/  IMAD R40, R40, 0x100, R3 ;  /* 0x0000010028287824 */ /* 0x000fe200078e0203 */
        /* <DEDUP_REMOVED lines=15> */
[----:B------:R-:W2:Y:S04]  /*58860*/  LDL.LU R7, [R1+0xd9c] ;  /* 0x000d9c0001077983 */ /* 0x000ea80000300800 */
[----:B------:R-:W4:Y:S01]  /*58870*/  LDL.LU R3, [R1+0x4820] ;  /* 0x0048200001037983 */ /* 0x000f220000300800 */
[----:B------:R-:W-:-:S02]  /*58880*/  IMAD R41, R41, 0x100, R43 ;  /* 0x0000010029297824 */ /* 0x000fc400078e022b */
[----:B------:R-:W-:Y:S02]  /*58890*/  IMAD R42, R61, 0x100, R42 ;  /* 0x000001003d2a7824 */ /* 0x000fe400078e022a */
[----:B------:R-:W-:Y:S01]  /*588a0*/  IMAD R43, R60, 0x100, R0 ;  /* 0x000001003c2b7824 */ /* 0x000fe200078e0200 */
[----:B----4-:R-:W-:Y:S01]  /*588b0*/  HMMA.16816.F32 R28, R28, R2, R36 ;  /* 0x000000021c1c723c */ /* 0x010fe20000001824 */
[----:B------:R-:W4:Y:S04]  /*588c0*/  LDL.LU.64 R38, [R1+0x4818] ;  /* 0x0048180001267983 */ /* 0x000f280000300a00 */
        /* <DEDUP_REMOVED lines=17> */
[----:B----4-:R-:W-:Y:S04]  /*589e0*/  STL.64 [R1+0x47c8], R38 ;  /* 0x0047c82601007387 */ /* 0x010fe80000100a00 */
[----:B------:R0:W-:Y:S04]  /*589f0*/  STL.64 [R1+0x47c0], R36 ;  /* 0x0047c02401007387 */ /* 0x0001e80000100a00 */
[----:B0-----:R-:W2:Y:S04]  /*58a00*/  LDL.LU R36, [R1+0xdb0] ;  /* 0x000db00001247983 */ /* 0x001ea80000300800 */
[----:B------:R-:W2:Y:S04]  /*58a10*/  LDL.LU R37, [R1+0xdb4] ;  /* 0x000db40001257983 */ /* 0x000ea80000300800 */
[----:B------:R-:W2:Y:S04]  /*58a20*/  LDL.LU R38, [R1+0xdb8] ;  /* 0x000db80001267983 */ /* 0x000ea80000300800 */
[----:B------:R-:W2:Y:S01]  /*58a30*/  LDL.LU R39, [R1+0xdbc] ;  /* 0x000dbc0001277983 */ /* 0x000ea20000300800 */
[C---:B------:R-:W-:Y:S08]  /*58a40*/  HMMA.16816.F32 R8, R28.reuse, R24, R8 ;  /* 0x000000181c08723c */ /* 0x040ff00000001808 */
[----:B--2---:R-:W-:-:S15]  /*58a50*/  HMMA.16816.F32 R36, R28, R34, R36 ;  /* 0x000000221c24723c */ /* 0x004fde0000001824 */
[----:B------:R-:W-:-:S04]  /*58a60*/  NOP ;  /* 0x0000000000007918 */ /* 0x000fc80000000000 */
[----:B------:R-:W-:Y:S04]  /*58a70*/  STL.64 [R1+0x3c0], R36 ;  /* 0x0003c02401007387 */ /* 0x000fe80000100a00 */
[----:B------:R3:W-:Y:S04]  /*58a80*/  STL.64 [R1+0x3c8], R38 ;  /* 0x0003c82601007387 */ /* 0x0007e80000100a00 */
[----:B------:R-:W-:Y:S04]  /*58a90*/  STL.64 [R1+0x47f8], R34 ;  /* 0x0047f82201007387 */ /* 0x000fe80000100a00 */
[----:B------:R0:W-:Y:S01]  /*58aa0*/  STL.64 [R1+0x47f0], R32 ;  /* 0x0047f02001007387 */ /* 0x0001e20000100a00 */
[C---:B---3--:R-:W-:Y:S08]  /*58ab0*/  HMMA.16816.F32 R36, R28.reuse, R32, R40 ;  /* 0x000000201c24723c */ /* 0x048ff00000001828 */
[C---:B0-----:R-:W-:Y:S08]  /*58ac0*/  HMMA.16816.F32 R32, R28.reuse, R26, R4 ;  /* 0x0000001a1c20723c */ /* 0x041ff00000001804 */
[C---:B------:R-:W-:Y:S03]  /*58ad0*/  HMMA.16816.F32 R4, R28.reuse, R22, R56 ;  /* 0x000000161c04723c */ /* 0x040fe60000001838 */
[----:B------:R-:W-:Y:S04]  /*58ae0*/  STL.64 [R1+0x3b0], R36 ;  /* 0x0003b02401007387 */ /* 0x000fe80000100a00 */
[----:B------:R-:W-:Y:S04]  /*58af0*/  STL.64 [R1+0x3b8], R38 ;  /* 0x0003b82601007387 */ /* 0x000fe80000100a00 */
[----:B------:R-:W-:Y:S04]  /*58b00*/  STL.64 [R1+0x3a0], R32 ;  /* 0x0003a02001007387 */ /* 0x000fe80000100a00 */
[----:B------:R0:W-:Y:S04]  /*58b10*/  STL.64 [R1+0x3a8], R34 ;  /* 0x0003a82201007387 */ /* 0x0001e80000100a00 */
[----:B------:R-:W-:Y:S04]  /*58b20*/  STL.64 [R1+0x390], R8 ;  /* 0x0003900801007387 */ /* 0x000fe80000100a00 */
[----:B------:R1:W-:Y:S01]  /*58b30*/  STL.64 [R1+0x398], R10 ;  /* 0x0003980a01007387 */ /* 0x0003e20000100a00 */
[C---:B0-----:R-:W-:Y:S03]  /*58b40*/  HMMA.16816.F32 R32, R28.reuse, R20, R48 ;  /* 0x000000141c20723c */ /* 0x041fe60000001830 */
[----:B------:R-:W-:Y:S04]  /*58b50*/  STL.64 [R1+0x380], R4 ;  /* 0x0003800401007387 */ /* 0x000fe80000100a00 */
[----:B------:R0:W-:Y:S01]  /*58b60*/  STL.64 [R1+0x388], R6 ;  /* 0x0003880601007387 */ /* 0x0001e20000100a00 */
[C---:B-1----:R-:W-:Y:S08]  /*58b70*/  HMMA.16816.F32 R8, R28.reuse, R18, R52 ;  /* 0x000000121c08723c */ /* 0x042ff00000001834 */
[C---:B0-----:R-:W-:Y:S03]  /*58b80*/  HMMA.16816.F32 R4, R28.reuse, R16, R44 ;  /* 0x000000101c04723c */ /* 0x041fe6000000182c */
[----:B------:R0:W-:Y:S04]  /*58b90*/  STL.64 [R1+0x370], R32 ;  /* 0x0003702001007387 */ /* 0x0001e80000100a00 */
[----:B------:R1:W-:Y:S04]  /*58ba0*/  STL.64 [R1+0x378], R34 ;  /* 0x0003782201007387 */ /* 0x0003e80000100a00 */
        /* <DEDUP_REMOVED lines=59> */
[----:B------:R0:W-:Y:S04]  /*58f60*/  STL.64 [R1+0x4798], R14 ;  /* 0x0047980e01007387 */ /* 0x0001e80000100a00 */
[----:B0-----:R-:W2:Y:S04]  /*58f70*/  LDL.LU R15, [R1+0x1b88] ;  /* 0x001b8800010f7983 */ /* 0x001ea80000300800 */
[----:B------:R-:W-:Y:S01]  /*58f80*/  STL.64 [R1+0x4790], R12 ;  /* 0x0047900c01007387 */ /* 0x000fe20000100a00 */
[----:B----4-:R-:W-:-:S15]  /*58f90*/  HMMA.16816.F32 R4, R28, R10, R4 ;  /* 0x0000000a1c04723c */ /* 0x010fde0000001804 */
[----:B------:R-:W-:-:S04]  /*58fa0*/  NOP ;  /* 0x0000000000007918 */ /* 0x000fc80000000000 */
[----:B------:R-:W-:Y:S04]  /*58fb0*/  STL.64 [R1+0x320], R4 ;  /* 0x0003200401007387 */ /* 0x000fe80000100a00 */
[----:B------:R0:W-:Y:S04]  /*58fc0*/  STL.64 [R1+0x328], R6 ;  /* 0x0003280601007387 */ /* 0x0001e80000100a00 */
[----:B0-----:R-:W4:Y:S01]  /*58fd0*/  LDL.LU.64 R6, [R1+0x47d8] ;  /* 0x0047d80001067983 */ /* 0x001f220000300a00 */
[----:B--2---:R-:W-:Y:S03]  /*58fe0*/  HMMA.16816.F32 R44, R28, R8, R44 ;  /* 0x000000081c2c723c */ /* 0x004fe6000000182c */
[----:B------:R-:W2:-:S15]  /*58ff0*/  LDL.LU.64 R4, [R1+0x47d0] ;  /* 0x0047d00001047983 */ /* 0x000e9e0000300a00 */
[----:B------:R-:W-:Y:S01]  /*59000*/  NOP ;  /* 0x0000000000007918 */ /* 0x000fe20000000000 */
[----:B------:R0:W-:Y:S04]  /*59010*/  STL.64 [R1+0x310], R44 ;  /* 0x0003102c01007387 */ /* 0x0001e80000100a00 */
[----:B------:R1:W-:Y:S04]  /*59020*/  STL.64 [R1+0x318], R46 ;  /* 0x0003182e01007387 */ /* 0x0003e80000100a00 */
[----:B0-----:R-:W2:Y:S04]  /*59030*/  LDL.LU R44, [R1+0xf70] ;  /* 0x000f7000012c7983 */ /* 0x001ea80000300800 */
[----:B------:R-:W2:Y:S04]  /*59040*/  LDL.LU R45, [R1+0xf74] ;  /* 0x000f7400012d7983 */ /* 0x000ea80000300800 */
[----:B-1----:R-:W2:Y:S04]  /*59050*/  LDL.LU R46, [R1+0xf78] ;  /* 0x000f7800012e7983 */ /* 0x002ea80000300800 */
[----:B------:R-:W2:Y:S04]  /*59060*/  LDL.LU R47, [R1+0xf7c] ;  /* 0x000f7c00012f7983 */ /* 0x000ea80000300800 */
[----:B------:R-:W-:Y:S04]  /*59070*/  STL.64 [R1+0x4778], R10 ;  /* 0x0047780a01007387 */ /* 0x000fe80000100a00 */
[----:B------:R0:W-:Y:S04]  /*59080*/  STL.64 [R1+0x4770], R8 ;  /* 0x0047700801007387 */ /* 0x0001e80000100a00 */
[----:B0-----:R-:W3:Y:S04]  /*59090*/  LDL.LU R8, [R1+0xce0] ;  /* 0x000ce00001087983 */ /* 0x001ee80000300800 */
[----:B------:R-:W3:Y:S04]  /*590a0*/  LDL.LU R9, [R1+0xce4] ;  /* 0x000ce40001097983 */ /* 0x000ee80000300800 */
[----:B------:R-:W3:Y:S04]  /*590b0*/  LDL.LU R10, [R1+0xce8] ;  /* 0x000ce800010a7983 */ /* 0x000ee80000300800 */
[----:B------:R-:W3:Y:S01]  /*590c0*/  LDL.LU R11, [R1+0xcec] ;  /* 0x000cec00010b7983 */ /* 0x000ee20000300800 */
[----:B----4-:R-:W-:-:S15]  /*590d0*/  HMMA.16816.F32 R36, R28, R6, R36 ;  /* 0x000000061c24723c */ /* 0x010fde0000001824 */
[----:B------:R-:W-:-:S04]  /*590e0*/  NOP ;  /* 0x0000000000007918 */ /* 0x000fc80000000000 */
[----:B------:R-:W-:Y:S04]  /*590f0*/  STL.64 [R1+0x300], R36 ;  /* 0x0003002401007387 */ /* 0x000fe80000100a00 */
[----:B------:R0:W-:Y:S04]  /*59100*/  STL.64 [R1+0x308], R38 ;  /* 0x0003082601007387 */ /* 0x0001e80000100a00 */
[----:B0-----:R-:W4:Y:S04]  /*59110*/  LDL.LU.64 R38, [R1+0x47c8] ;  /* 0x0047c80001267983 */ /* 0x001f280000300a00 */
[----:B------:R-:W4:Y:S04]  /*59120*/  LDL.LU.64 R36, [R1+0x47c0] ;  /* 0x0047c00001247983 */ /* 0x000f280000300a00 */
[----:B------:R-:W-:Y:S04]  /*59130*/  STL.64 [R1+0x4758], R6 ;  /* 0x0047580601007387 */ /* 0x000fe80000100a00 */
[----:B--2---:R0:W-:Y:S01]  /*59140*/  STL.64 [R1+0x4750], R4 ;  /* 0x0047500401007387 */ /* 0x0041e20000100a00 */
[----:B------:R-:W-:-:S02]  /*59150*/  IMAD R41, R41, 0x100, R43 ;  /* 0x0000010029297824 */ /* 0x000fc400078e022b */
[----:B------:R-:W-:Y:S02]  /*59160*/  IMAD R40, R40, 0x100, R15 ;  /* 0x0000010028287824 */ /* 0x000fe400078e020f */
[----:B------:R-:W-:Y:S02]  /*59170*/  IMAD R42, R61, 0x100, R42 ;  /* 0x000001003d2a7824 */ /* 0x000fe400078e022a */
[----:B------:R-:W-:Y:S01]  /*59180*/  IMAD R43, R60, 0x100, R0 ;  /* 0x000001003c2b7824 */ /* 0x000fe200078e0200 */
[C---:B---3--:R-:W-:Y:S08]  /*59190*/  HMMA.16816.F32 R8, R28.reuse, R4, R8 ;  /* 0x000000041c08723c */ /* 0x048ff00000001808 */
[----:B0-----:R-:W-:Y:S01]  /*591a0*/  HMMA.16816.F32 R4, R28, R2, R16 ;  /* 0x000000021c04723c */ /* 0x001fe20000001810 */
[----:B------:R-:W-:-:S02]  /*591b0*/  F2FP.F16.E4M3.UNPACK_B R28, R40 ;  /* 0x00000028ff1c723e */ /* 0x000fc400020006ff */
[----:B------:R-:W-:Y:S02]  /*591c0*/  F2FP.F16.E4M3.UNPACK_B R29, R41 ;  /* 0x00000029ff1d723e */ /* 0x000fe400020006ff */
[----:B------:R-:W-:Y:S02]  /*591d0*/  F2FP.F16.E4M3.UNPACK_B R30, R42 ;  /* 0x0000002aff1e723e */ /* 0x000fe400020006ff */
[----:B------:R-:W-:-:S04]  /*591e0*/  F2FP.F16.E4M3.UNPACK_B R31, R43 ;  /* 0x0000002bff1f723e */ /* 0x000fc800020006ff */
[----:B------:R-:W-:Y:S04]  /*591f0*/  STL.64 [R1+0x2f0], R8 ;  /* 0x0002f00801007387 */ /* 0x000fe80000100a00 */
[----:B------:R0:W-:Y:S04]  /*59200*/  STL.64 [R1+0x2f8], R10 ;  /* 0x0002f80a01007387 */ /* 0x0001e80000100a00 */
[----:B------:R-:W-:Y:S04]  /*59210*/  STL [R1+0x472c], R3 ;  /* 0x00472c0301007387 */ /* 0x000fe80000100800 */
[----:B------:R-:W-:Y:S04]  /*59220*/  STL.64 [R1+0xe0], R4 ;  /* 0x0000e00401007387 */ /* 0x000fe80000100a00 */
[----:B------:R4:W-:Y:S01]  /*59230*/  STL.64 [R1+0xe8], R6 ;  /* 0x0000e80601007387 */ /* 0x0009e20000100a00 */
[C---:B0-----:R-:W-:Y:S08]  /*59240*/  HMMA.16816.F32 R8, R28.reuse, R34, R48 ;  /* 0x000000221c08723c */ /* 0x041ff00000001830 */
        /* <DEDUP_REMOVED lines=9> */
[----:B------:R-:W-:Y:S04]  /*592e0*/  STL.64 [R1+0x2a0], R4 ;  /* 0x0002a00401007387 */ /* 0x000fe80000100a00 */
[----:B------:R0:W-:Y:S04]  /*592f0*/  STL.64 [R1+0x2a8], R6 ;  /* 0x0002a80601007387 */ /* 0x0001e80000100a00 */
[----:B------:R-:W2:Y:S04]  /*59300*/  LDL.LU R13, [R1+0xf64] ;  /* 0x000f6400010d7983 */ /* 0x000ea80000300800 */
[----:B------:R-:W2:Y:S01]  /*59310*/  LDL.LU R14, [R1+0xf68] ;  /* 0x000f6800010e7983 */ /* 0x000ea20000300800 */
[C---:B0-----:R-:W-:Y:S03]  /*59320*/  HMMA.16816.F32 R4, R28.reuse, R26, R44 ;  /* 0x0000001a1c04723c */ /* 0x041fe6000000182c */
[----:B------:R-:W2:Y:S04]  /*59330*/  LDL.LU R15, [R1+0xf6c] ;  /* 0x000f6c00010f7983 */ /* 0x000ea80000300800 */
[----:B------:R-:W3:Y:S04]  /*59340*/  LDL.LU R16, [R1+0xf50] ;  /* 0x000f500001107983 */ /* 0x000ee80000300800 */
[----:B------:R-:W3:Y:S04]  /*59350*/  LDL.LU R17, [R1+0xf54] ;  /* 0x000f540001117983 */ /* 0x000ee80000300800 */
[----:B------:R-:W3:Y:S04]  /*59360*/  LDL.LU R18, [R1+0xf58] ;  /* 0x000f580001127983 */ /* 0x000ee80000300800 */
[----:B------:R-:W3:Y:S04]  /*59370*/  LDL.LU R19, [R1+0xf5c] ;  /* 0x000f5c0001137983 */ /* 0x000ee80000300800 */
[----:B------:R-:W-:Y:S04]  /*59380*/  STL.64 [R1+0x4708], R34 ;  /* 0x0047082201007387 */ /* 0x000fe80000100a00 */
[----:B------:R-:W-:Y:S04]  /*59390*/  STL.64 [R1+0x4700], R32 ;  /* 0x0047002001007387 */ /* 0x000fe80000100a00 */
[----:B------:R-:W4:Y:S04]  /*593a0*/  LDL.LU R52, [R1+0xe40] ;  /* 0x000e400001347983 */ /* 0x000f280000300800 */
[----:B------:R-:W-:Y:S04]  /*593b0*/  STL.64 [R1+0x290], R4 ;  /* 0x0002900401007387 */ /* 0x000fe80000100a00 */
[----:B------:R2:W-:Y:S04]  /*593c0*/  STL.64 [R1+0x298], R6 ;  /* 0x0002980601007387 */ /* 0x0005e80000100a00 */
[----:B------:R-:W4:Y:S04]  /*593d0*/  LDL.LU R53, [R1+0xe44] ;  /* 0x000e440001357983 */ /* 0x000f280000300800 */
[----:B------:R-:W2:Y:S04]  /*593e0*/  LDL.LU R54, [R1+0xe48] ;  /* 0x000e480001367983 */ /* 0x000ea80000300800 */
[----:B------:R-:W2:Y:S04]  /*593f0*/  LDL.LU R55, [R1+0xe4c] ;  /* 0x000e4c0001377983 */ /* 0x000ea80000300800 */
[----:B--2---:R-:W-:Y:S04]  /*59400*/  STL.64 [R1+0x46e8], R54 ;  /* 0x0046e83601007387 */ /* 0x004fe80000100a00 */
[----:B----4-:R-:W-:Y:S04]  /*59410*/  STL.64 [R1+0x46e0], R52 ;  /* 0x0046e03401007387 */ /* 0x010fe80000100a00 */
[----:B------:R-:W2:Y:S04]  /*59420*/  LDL.LU R48, [R1+0xe50] ;  /* 0x000e500001307983 */ /* 0x000ea80000300800 */
[----:B------:R-:W2:Y:S04]  /*59430*/  LDL.LU R49, [R1+0xe54] ;  /* 0x000e540001317983 */ /* 0x000ea80000300800 */
[----:B------:R-:W4:Y:S04]  /*59440*/  LDL.LU R50, [R1+0xe58] ;  /* 0x000e580001327983 */ /* 0x000f280000300800 */
[----:B------:R-:W4:Y:S04]  /*59450*/  LDL.LU R51, [R1+0xe5c] ;  /* 0x000e5c0001337983 */ /* 0x000f280000300800 */
[----:B----4-:R-:W-:Y:S04]  /*59460*/  STL.64 [R1+0x46f8], R50 ;  /* 0x0046f83201007387 */ /* 0x010fe80000100a00 */
[----:B--2---:R-:W-:Y:S04]  /*59470*/  STL.64 [R1+0x46f0], R48 ;  /* 0x0046f03001007387 */ /* 0x004fe80000100a00 */
[----:B------:R-:W2:Y:S04]  /*59480*/  LDL.LU R56, [R1+0xe60] ;  /* 0x000e600001387983 */ /* 0x000ea80000300800 */
[----:B------:R-:W2:Y:S04]  /*59490*/  LDL.LU R57, [R1+0xe64] ;  /* 0x000e640001397983 */ /* 0x000ea80000300800 */
[----:B------:R-:W4:Y:S04]  /*594a0*/  LDL.LU R58, [R1+0xe68] ;  /* 0x000e6800013a7983 */ /* 0x000f280000300800 */
[----:B------:R-:W4:Y:S01]  /*594b0*/  LDL.LU R59, [R1+0xe6c] ;  /* 0x000e6c00013b7983 */ /* 0x000f220000300800 */
[C---:B------:R-:W-:Y:S03]  /*594c0*/  HMMA.16816.F32 R4, R28.reuse, R24, R12 ;  /* 0x000000181c04723c */ /* 0x040fe6000000180c */
[----:B----4-:R-:W-:Y:S04]  /*594d0*/  STL.64 [R1+0x4738], R58 ;  /* 0x0047383a01007387 */ /* 0x010fe80000100a00 */
[----:B--2---:R-:W-:Y:S04]  /*594e0*/  STL.64 [R1+0x4730], R56 ;  /* 0x0047303801007387 */ /* 0x004fe80000100a00 */
[----:B------:R-:W2:Y:S04]  /*594f0*/  LDL.LU R44, [R1+0xe30] ;  /* 0x000e3000012c7983 */ /* 0x000ea80000300800 */
[----:B------:R-:W2:Y:S04]  /*59500*/  LDL.LU R45, [R1+0xe34] ;  /* 0x000e3400012d7983 */ /* 0x000ea80000300800 */
[----:B------:R-:W4:Y:S04]  /*59510*/  LDL.LU R46, [R1+0xe38] ;  /* 0x000e3800012e7983 */ /* 0x000f280000300800 */
[----:B------:R-:W4:Y:S04]  /*59520*/  LDL.LU R47, [R1+0xe3c] ;  /* 0x000e3c00012f7983 */ /* 0x000f280000300800 */
[----:B----4-:R-:W-:Y:S04]  /*59530*/  STL.64 [R1+0x4748], R46 ;  /* 0x0047482e01007387 */ /* 0x010fe80000100a00 */
[----:B--2---:R-:W-:Y:S04]  /*59540*/  STL.64 [R1+0x4740], R44 ;  /* 0x0047402c01007387 */ /* 0x004fe80000100a00 */
[----:B------:R-:W-:Y:S04]  /*59550*/  STL.64 [R1+0x4768], R26 ;  /* 0x0047681a01007387 */ /* 0x000fe80000100a00 */
[----:B------:R-:W-:Y:S04]  /*59560*/  STL.64 [R1+0x4760], R24 ;  /* 0x0047601801007387 */ /* 0x000fe80000100a00 */
[----:B------:R-:W-:Y:S04]  /*59570*/  STL.64 [R1+0x280], R4 ;  /* 0x0002800401007387 */ /* 0x000fe80000100a00 */
[----:B------:R3:W-:Y:S04]  /*59580*/  STL.64 [R1+0x288], R6 ;  /* 0x0002880601007387 */ /* 0x0007e80000100a00 */
[----:B------:R-:W2:Y:S01]  /*59590*/  LDL.LU R36, [R1+0xcd0] ;  /* 0x000cd00001247983 */ /* 0x000ea20000300800 */
[----:B---3--:R-:W-:-:S15]  /*595a0*/  HMMA.16816.F32 R4, R28, R22, R16 ;  /* 0x000000161c04723c */ /* 0x008fde0000001810 */
[----:B------:R-:W-:-:S04]  /*595b0*/  NOP ;  /* 0x0000000000007918 */ /* 0x000fc80000000000 */
[----:B------:R-:W-:Y:S04]  /*595c0*/  STL.64 [R1+0x270], R4 ;  /* 0x0002700401007387 */ /* 0x000fe80000100a00 */
[----:B------:R-:W-:Y:S04]  /*595d0*/  STL.64 [R1+0x278], R6 ;  /* 0x0002780601007387 */ /* 0x000fe80000100a00 */
[----:B------:R-:W2:Y:S04]  /*595e0*/  LDL.LU R37, [R1+0xcd4] ;  /* 0x000cd40001257983 */ /* 0x000ea80000300800 */
[----:B------:R-:W3:Y:S04]  /*595f0*/  LDL.LU R38, [R1+0xcd8] ;  /* 0x000cd80001267983 */ /* 0x000ee80000300800 */
[----:B------:R-:W3:Y:S04]  /*59600*/  LDL.LU R39, [R1+0xcdc] ;  /* 0x000cdc0001277983 */ /* 0x000ee80000300800 */
[----:B---3--:R-:W-:Y:S04]  /*59610*/  STL.64 [R1+0x4788], R38 ;  /* 0x0047882601007387 */ /* 0x008fe80000100a00 */
[----:B--2---:R0:W-:Y:S04]  /*59620*/  STL.64 [R1+0x4780], R36 ;  /* 0x0047802401007387 */ /* 0x0041e80000100a00 */
        /* <DEDUP_REMOVED lines=16> */
[----:B------:R-:W4:Y:S04]  /*59730*/  LDL.LU R38, [R1+0xf18] ;  /* 0x000f180001267983 */ /* 0x000f280000300800 */
        /* <DEDUP_REMOVED lines=52> */
[----:B------:R-:W2:Y:S04]  /*59a80*/  LDL.LU.64 R56, [R1+0x47a0] ;  /* 0x0047a00001387983 */ /* 0x000ea80000300a00 */
[----:B------:R-:W-:Y:S04]  /*59a90*/  STL.64 [R1+0x240], R12 ;  /* 0x0002400c01007387 */ /* 0x000fe80000100a00 */
[----:B------:R0:W-:Y:S04]  /*59aa0*/  STL.64 [R1+0x248], R14 ;  /* 0x0002480e01007387 */ /* 0x0001e80000100a00 */
[----:B0-----:R-:W4:Y:S04]  /*59ab0*/  LDL.LU.64 R14, [R1+0x4798] ;  /* 0x00479800010e7983 */ /* 0x001f280000300a00 */
[----:B------:R-:W3:Y:S01]  /*59ac0*/  LDL.LU.64 R12, [R1+0x4790] ;  /* 0x00479000010c7983 */ /* 0x000ee20000300a00 */
[C---:B----4-:R-:W-:Y:S08]  /*59ad0*/  HMMA.16816.F32 R36, R28.reuse, R14, R36 ;  /* 0x0000000e1c24723c */ /* 0x050ff00000001824 */
[C---:B---3--:R-:W-:Y:S11]  /*59ae0*/  HMMA.16816.F32 R8, R28.reuse, R12, R8 ;  /* 0x0000000c1c08723c */ /* 0x048ff60000001808 */
[----:B------:R-:W-:Y:S04]  /*59af0*/  STL.64 [R1+0x230], R36 ;  /* 0x0002302401007387 */ /* 0x000fe80000100a00 */
[----:B------:R0:W-:Y:S04]  /*59b00*/  STL.64 [R1+0x238], R38 ;  /* 0x0002382601007387 */ /* 0x0001e80000100a00 */
[----:B0-----:R-:W3:Y:S04]  /*59b10*/  LDL.LU.64 R38, [R1+0x4788] ;  /* 0x0047880001267983 */ /* 0x001ee80000300a00 */
[----:B------:R-:W3:Y:S04]  /*59b20*/  LDL.LU.64 R36, [R1+0x4780] ;  /* 0x0047800001247983 */ /* 0x000ee80000300a00 */
[----:B------:R-:W-:Y:S04]  /*59b30*/  STL.64 [R1+0x220], R8 ;  /* 0x0002200801007387 */ /* 0x000fe80000100a00 */
[----:B------:R0:W-:Y:S04]  /*59b40*/  STL.64 [R1+0x228], R10 ;  /* 0x0002280a01007387 */ /* 0x0001e80000100a00 */
[----:B0-----:R-:W4:Y:S04]  /*59b50*/  LDL.LU.64 R10, [R1+0x4778] ;  /* 0x00477800010a7983 */ /* 0x001f280000300a00 */
[----:B------:R-:W2:Y:S01]  /*59b60*/  LDL.LU.64 R8, [R1+0x4770] ;  /* 0x0047700001087983 */ /* 0x000ea20000300a00 */
        /* <DEDUP_REMOVED lines=11> */
[----:B------:R0:W-:Y:S01]  /*59c20*/  STL.64 [R1+0x46c0], R8 ;  /* 0x0046c00801007387 */ /* 0x0001e20000100a00 */
[----:B------:R-:W-:-:S03]  /*59c30*/  IMAD R40, R40, 0x100, R3 ;  /* 0x0000010028287824 */ /* 0x000fc600078e0203 */
[----:B0-----:R-:W4:Y:S04]  /*59c40*/  LDL.LU R8, [R1+0xe70] ;  /* 0x000e700001087983 */ /* 0x001f280000300800 */
[----:B------:R-:W4:Y:S04]  /*59c50*/  LDL.LU R9, [R1+0xe74] ;  /* 0x000e740001097983 */ /* 0x000f280000300800 */
[----:B------:R-:W4:Y:S04]  /*59c60*/  LDL.LU R10, [R1+0xe78] ;  /* 0x000e7800010a7983 */ /* 0x000f280000300800 */
[----:B------:R-:W4:Y:S01]  /*59c70*/  LDL.LU R11, [R1+0xe7c] ;  /* 0x000e7c00010b7983 */ /* 0x000f220000300800 */
[C---:B--2---:R-:W-:Y:S08]  /*59c80*/  HMMA.16816.F32 R44, R28.reuse, R6, R44 ;  /* 0x000000061c2c723c */ /* 0x044ff0000000182c */
[----:B---3--:R-:W-:Y:S11]  /*59c90*/  HMMA.16816.F32 R56, R28, R4, R56 ;  /* 0x000000041c38723c */ /* 0x008ff60000001838 */
[----:B------:R-:W-:Y:S04]  /*59ca0*/  STL.64 [R1+0x10a0], R44 ;  /* 0x0010a02c01007387 */ /* 0x000fe80000100a00 */
[----:B------:R0:W-:Y:S04]  /*59cb0*/  STL.64 [R1+0x10a8], R46 ;  /* 0x0010a82e01007387 */ /* 0x0001e80000100a00 */
[----:B0-----:R-:W2:Y:S04]  /*59cc0*/  LDL.LU.64 R46, [R1+0x4748] ;  /* 0x00474800012e7983 */ /* 0x001ea80000300a00 */
[----:B------:R-:W2:Y:S04]  /*59cd0*/  LDL.LU.64 R44, [R1+0x4740] ;  /* 0x00474000012c7983 */ /* 0x000ea80000300a00 */
[----:B------:R-:W-:Y:S04]  /*59ce0*/  STL.64 [R1+0x1090], R56 ;  /* 0x0010903801007387 */ /* 0x000fe80000100a00 */
[----:B------:R0:W-:Y:S04]  /*59cf0*/  STL.64 [R1+0x1098], R58 ;  /* 0x0010983a01007387 */ /* 0x0001e80000100a00 */
[----:B0-----:R-:W3:Y:S04]  /*59d00*/  LDL.LU.64 R58, [R1+0x4738] ;  /* 0x00473800013a7983 */ /* 0x001ee80000300a00 */
[----:B------:R-:W3:Y:S04]  /*59d10*/  LDL.LU.64 R56, [R1+0x4730] ;  /* 0x0047300001387983 */ /* 0x000ee80000300a00 */
[----:B------:R-:W2:Y:S01]  /*59d20*/  LDL.LU R3, [R1+0x472c] ;  /* 0x00472c0001037983 */ /* 0x000ea20000300800 */
[----:B------:R-:W-:-:S02]  /*59d30*/  IMAD R41, R41, 0x100, R61 ;  /* 0x0000010029297824 */ /* 0x000fc400078e023d */
[----:B------:R-:W-:Y:S01]  /*59d40*/  IMAD R42, R42, 0x100, R60 ;  /* 0x000001002a2a7824 */ /* 0x000fe200078e023c */
[----:B------:R-:W3:Y:S01]  /*59d50*/  LDL.LU R61, [R1+0x4728] ;  /* 0x00472800013d7983 */ /* 0x000ee20000300800 */
[----:B------:R-:W-:-:S03]  /*59d60*/  IMAD R43, R43, 0x100, R0 ;  /* 0x000001002b2b7824 */ /* 0x000fc600078e0200 */
[----:B------:R-:W3:Y:S04]  /*59d70*/  LDL.LU R60, [R1+0x4724] ;  /* 0x00472400013c7983 */ /* 0x000ee80000300800 */
[----:B------:R-:W3:Y:S01]  /*59d80*/  LDL.LU R0, [R1+0x4720] ;  /* 0x0047200001007983 */ /* 0x000ee20000300800 */
[----:B--2---:R-:W-:Y:S03]  /*59d90*/  HMMA.16816.F32 R28, R28, R2, R36 ;  /* 0x000000021c1c723c */ /* 0x004fe60000001824 */
[----:B------:R-:W2:Y:S04]  /*59da0*/  LDL.LU.64 R38, [R1+0x4718] ;  /* 0x0047180001267983 */ /* 0x000ea80000300a00 */
[----:B------:R-:W2:-:S12]  /*59db0*/  LDL.LU.64 R36, [R1+0x4710] ;  /* 0x0047100001247983 */ /* 0x000e980000300a00 */
        /* <DEDUP_REMOVED lines=22> */
[----:B------:R-:W3:Y:S04]  /*59f20*/  LDL.LU.64 R54, [R1+0x46e8] ;  /* 0x0046e80001367983 */ /* 0x000ee80000300a00 */
[----:B------:R-:W3:Y:S01]  /*59f30*/  LDL.LU.64 R52, [R1+0x46e0] ;  /* 0x0046e00001347983 */ /* 0x000ee20000300a00 */
[C---:B------:R-:W-:Y:S03]  /*59f40*/  HMMA.16816.F32 R40, R28.reuse, R26, R40 ;  /* 0x0000001a1c28723c */ /* 0x040fe60000001828 */
[----:B------:R-:W-:Y:S04]  /*59f50*/  STL.64 [R1+0xa0], R32 ;  /* 0x0000a02001007387 */ /* 0x000fe80000100a00 */
[----:B------:R4:W-:Y:S02]  /*59f60*/  STL.64 [R1+0xa8], R34 ;  /* 0x0000a82201007387 */ /* 0x0009e40000100a00 */
[C---:B----4-:R-:W-:Y:S08]  /*59f70*/  HMMA.16816.F32 R32, R28.reuse, R24, R8 ;  /* 0x000000181c20723c */ /* 0x050ff00000001808 */
[----:B------:R-:W-:Y:S02]  /*59f80*/  HMMA.16816.F32 R24, R28, R22, R56 ;  /* 0x000000161c18723c */ /* 0x000fe40000001838 */
[----:B------:R0:W-:Y:S04]  /*59f90*/  STL.64 [R1+0x90], R40 ;  /* 0x0000902801007387 */ /* 0x0001e80000100a00 */
[----:B------:R1:W-:Y:S05]  /*59fa0*/  STL.64 [R1+0x98], R42 ;  /* 0x0000982a01007387 */ /* 0x0003ea0000100a00 */
[----:B------:R-:W-:Y:S04]  /*59fb0*/  STL.64 [R1+0x80], R32 ;  /* 0x0000802001007387 */ /* 0x000fe80000100a00 */
[----:B------:R-:W-:Y:S04]  /*59fc0*/  STL.64 [R1+0x88], R34 ;  /* 0x0000882201007387 */ /* 0x000fe80000100a00 */
[----:B------:R-:W-:Y:S04]  /*59fd0*/  STL.64 [R1+0x70], R24 ;  /* 0x0000701801007387 */ /* 0x000fe80000100a00 */
[----:B------:R-:W-:Y:S01]  /*59fe0*/  STL.64 [R1+0x78], R26 ;  /* 0x0000781a01007387 */ /* 0x000fe20000100a00 */
[----:B0-----:R-:W-:-:S02]  /*59ff0*/  IMAD.MOV.U32 R40, RZ, RZ, R0 ;  /* 0x000000ffff287224 */ /* 0x001fc400078e0000 */
[----:B------:R-:W-:Y:S02]  /*5a000*/  IMAD.MOV.U32 R41, RZ, RZ, R39 ;  /* 0x000000ffff297224 */ /* 0x000fe400078e0027 */
[----:B-1----:R-:W-:Y:S02]  /*5a010*/  IMAD.MOV.U32 R42, RZ, RZ, R60 ;  /* 0x000000ffff2a7224 */ /* 0x002fe400078e003c */
[----:B------:R-:W-:Y:S01]  /*5a020*/  IMAD.MOV.U32 R43, RZ, RZ, R38 ;  /* 0x000000ffff2b7224 */ /* 0x000fe200078e0026 */
[C---:B--2---:R-:W-:Y:S08]  /*5a030*/  HMMA.16816.F32 R8, R28.reuse, R20, R48 ;  /* 0x000000141c08723c */ /* 0x044ff00000001830 */
[C---:B---3--:R-:W-:Y:S08]  /*5a040*/  HMMA.16816.F32 R20, R28.reuse, R18, R52 ;  /* 0x000000121c14723c */ /* 0x048ff00000001834 */
[C---:B------:R-:W-:Y:S03]  /*5a050*/  HMMA.16816.F32 R16, R28.reuse, R16, R44 ;  /* 0x000000101c10723c */ /* 0x040fe6000000182c */
[----:B------:R0:W-:Y:S04]  /*5a060*/  STL.64 [R1+0x60], R8 ;  /* 0x0000600801007387 */ /* 0x0001e80000100a00 */
[----:B------:R1:W-:Y:S04]  /*5a070*/  STL.64 [R1+0x68], R10 ;  /* 0x0000680a01007387 */ /* 0x0003e80000100a00 */
[----:B0-----:R-:W2:Y:S04]  /*5a080*/  LDL.LU R8, [R1+0xe20] ;  /* 0x000e200001087983 */ /* 0x001ea80000300800 */
[----:B------:R-:W-:Y:S04]  /*5a090*/  STL.64 [R1+0x40], R20 ;  /* 0x0000401401007387 */ /* 0x000fe80000100a00 */
[----:B------:R-:W-:Y:S04]  /*5a0a0*/  STL.64 [R1+0x48], R22 ;  /* 0x0000481601007387 */ /* 0x000fe80000100a00 */
[----:B------:R-:W-:Y:S04]  /*5a0b0*/  STL.64 [R1+0x30], R16 ;  /* 0x0000301001007387 */ /* 0x000fe80000100a00 */
[----:B------:R0:W-:Y:S04]  /*5a0c0*/  STL.64 [R1+0x38], R18 ;  /* 0x0000381201007387 */ /* 0x0001e80000100a00 */
[----:B------:R-:W2:Y:S04]  /*5a0d0*/  LDL.LU R9, [R1+0xe24] ;  /* 0x000e240001097983 */ /* 0x000ea80000300800 */
[----:B-1----:R-:W2:Y:S04]  /*5a0e0*/  LDL.LU R10, [R1+0xe28] ;  /* 0x000e2800010a7983 */ /* 0x002ea80000300800 */
        /* <DEDUP_REMOVED lines=23> */
[----:B------:R-:W4:Y:S04]  /*5a260*/  LDL.LU R20, [R1+0x1bd0] ;  /* 0x001bd00001147983 */ /* 0x000f280000300800 */
[----:B------:R-:W4:Y:S04]  /*5a270*/  LDL.LU R21, [R1+0x1bcc] ;  /* 0x001bcc0001157983 */ /* 0x000f280000300800 */
[----:B------:R-:W4:Y:S04]  /*5a280*/  LDL.LU R22, [R1+0x1bd8] ;  /* 0x001bd80001167983 */ /* 0x000f280000300800 */
[----:B------:R-:W4:Y:S04]  /*5a290*/  LDL.LU R23, [R1+0x1bd4] ;  /* 0x001bd40001177983 */ /* 0x000f280000300800 */
[----:B------:R-:W4:Y:S04]  /*5a2a0*/  LDL.LU R32, [R1+0x1be0] ;  /* 0x001be00001207983 */ /* 0x000f280000300800 */
[----:B------:R-:W4:Y:S01]  /*5a2b0*/  LDL.LU R33, [R1+0x1bdc] ;  /* 0x001bdc0001217983 */ /* 0x000f220000300800 */
[----:B--2---:R-:W-:Y:S01]  /*5a2c0*/  HMMA.16816.F32 R8, R28, R14, R8 ;  /* 0x0000000e1c08723c */ /* 0x004fe20000001808 */
[----:B---3--:R-:W-:-:S15]  /*5a2d0*/  IMAD.MOV.U32 R51, RZ, RZ, R0 ;  /* 0x000000ffff337224 */ /* 0x008fde00078e0000 */
[----:B------:R-:W-:-:S03]  /*5a2e0*/  NOP ;  /* 0x0000000000007918 */ /* 0x000fc60000000000 */
[----:B------:R-:W-:Y:S02]  /*5a2f0*/  IMAD.MOV.U32 R0, RZ, RZ, R11 ;  /* 0x000000ffff007224 */ /* 0x000fe400078e000b */
[----:B----4-:R-:W-:Y:S02]  /*5a300*/  IMAD.MOV.U32 R50, RZ, RZ, R38 ;  /* 0x000000ffff327224 */ /* 0x010fe400078e0026 */
[----:B------:R-:W-:Y:S02]  /*5a310*/  IMAD.MOV.U32 R38, RZ, RZ, R10 ;  /* 0x000000ffff267224 */ /* 0x000fe400078e000a */
[----:B------:R-:W2:Y:S01]  /*5a320*/  LDL.LU.64 R10, [R1+0x46c8] ;  /* 0x0046c800010a7983 */ /* 0x000ea20000300a00 */
[----:B------:R-:W-:Y:S02]  /*5a330*/  IMAD.MOV.U32 R48, RZ, RZ, R60 ;  /* 0x000000ffff307224 */ /* 0x000fe400078e003c */
[----:B------:R-:W-:Y:S02]  /*5a340*/  IMAD.MOV.U32 R49, RZ, RZ, R39 ;  /* 0x000000ffff317224 */ /* 0x000fe400078e0027 */
[----:B------:R-:W-:-:S02]  /*5a350*/  IMAD.MOV.U32 R60, RZ, RZ, R8 ;  /* 0x000000ffff3c7224 */ /* 0x000fc400078e0008 */
[----:B------:R-:W-:Y:S02]  /*5a360*/  IMAD.MOV.U32 R39, RZ, RZ, R9 ;  /* 0x000000ffff277224 */ /* 0x000fe400078e0009 */
[----:B------:R-:W3:Y:S01]  /*5a370*/  LDL.LU.64 R8, [R1+0x46c0] ;  /* 0x0046c00001087983 */ /* 0x000ee20000300a00 */
[C---:B------:R-:W-:Y:S03]  /*5a380*/  HMMA.16816.F32 R12, R28.reuse, R12, R24 ;  /* 0x0000000c1c0c723c */ /* 0x040fe60000001818 */
[----:B------:R-:W-:Y:S04]  /*5a390*/  STL [R1+0x4010], R0 ;  /* 0x0040100001007387 */ /* 0x000fe80000100800 */
[----:B------:R-:W-:Y:S04]  /*5a3a0*/  STL [R1+0x3ff8], R38 ;  /* 0x003ff82601007387 */ /* 0x000fe80000100800 */
[----:B------:R-:W-:Y:S04]  /*5a3b0*/  STL [R1+0x3ff4], R39 ;  /* 0x003ff42701007387 */ /* 0x000fe80000100800 */
[----:B------:R-:W-:Y:S01]  /*5a3c0*/  STL [R1+0x3ff0], R60 ;  /* 0x003ff03c01007387 */ /* 0x000fe20000100800 */
[C---:B------:R-:W-:Y:S08]  /*5a3d0*/  HMMA.16816.F32 R48, R28.reuse, R6, R48 ;  /* 0x000000061c30723c */ /* 0x040ff00000001830 */
[----:B------:R-:W-:Y:S01]  /*5a3e0*/  HMMA.16816.F32 R44, R28, R4, R44 ;  /* 0x000000041c2c723c */ /* 0x000fe2000000182c */
[----:B------:R-:W-:-:S07]  /*5a3f0*/  IMAD R4, R19, 0x100, R18 ;  /* 0x0000010013047824 */ /* 0x000fce00078e0212 */
[----:B--2---:R-:W-:-:S15]  /*5a400*/  HMMA.16816.F32 R56, R28, R10, R56 ;  /* 0x0000000a1c38723c */ /* 0x004fde0000001838 */
[----:B------:R-:W-:-:S04]  /*5a410*/  NOP ;  /* 0x0000000000007918 */ /* 0x000fc80000000000 */
[----:B------:R-:W-:Y:S04]  /*5a420*/  STL.64 [R1+0x3f68], R58 ;  /* 0x003f683a01007387 */ /* 0x000fe80000100a00 */
[----:B------:R-:W-:Y:S04]  /*5a430*/  STL.64 [R1+0x10], R12 ;  /* 0x0000100c01007387 */ /* 0x000fe80000100a00 */
[----:B------:R-:W-:Y:S04]  /*5a440*/  STL.64 [R1+0x18], R14 ;  /* 0x0000180e01007387 */ /* 0x000fe80000100a00 */
[----:B------:R-:W-:Y:S04]  /*5a450*/  STL.64 [R1+0x3f60], R56 ;  /* 0x003f603801007387 */ /* 0x000fe80000100a00 */
[----:B------:R-:W2:Y:S04]  /*5a460*/  LDL R36, [R1+0x1788] ;  /* 0x0017880001247983 */ /* 0x000ea80000100800 */
[----:B------:R-:W4:Y:S04]  /*5a470*/  LDL R37, [R1+0x178c] ;  /* 0x00178c0001257983 */ /* 0x000f280000100800 */
[----:B------:R-:W4:Y:S04]  /*5a480*/  LDL R34, [R1+0x1798] ;  /* 0x0017980001227983 */ /* 0x000f280000100800 */
[----:B------:R-:W4:Y:S04]  /*5a490*/  LDL.LU R24, [R1+0xfb0] ;  /* 0x000fb00001187983 */ /* 0x000f280000300800 */
[----:B------:R-:W4:Y:S04]  /*5a4a0*/  LDL.LU R25, [R1+0xfb4] ;  /* 0x000fb40001197983 */ /* 0x000f280000300800 */
[----:B------:R-:W4:Y:S04]  /*5a4b0*/  LDL.LU R26, [R1+0xfb8] ;  /* 0x000fb800011a7983 */ /* 0x000f280000300800 */
[----:B------:R-:W4:Y:S01]  /*5a4c0*/  LDL.LU R27, [R1+0xfbc] ;  /* 0x000fbc00011b7983 */ /* 0x000f220000300800 */
[----:B---3--:R-:W-:Y:S03]  /*5a4d0*/  HMMA.16816.F32 R52, R28, R8, R52 ;  /* 0x000000081c34723c */ /* 0x008fe60000001834 */
[----:B------:R-:W3:-:S15]  /*5a4e0*/  LDL R35, [R1+0x179c] ;  /* 0x00179c0001237983 */ /* 0x000ede0000100800 */
[----:B------:R-:W-:Y:S01]  /*5a4f0*/  NOP ;  /* 0x0000000000007918 */ /* 0x000fe20000000000 */
[----:B------:R-:W-:Y:S04]  /*5a500*/  STL.64 [R1+0x3f78], R54 ;  /* 0x003f783601007387 */ /* 0x000fe80000100a00 */
        /* <DEDUP_REMOVED lines=8> */
[----:B------:R-:W3:Y:S01]  /*5a590*/  LDL.LU R19, [R1+0xfcc] ;  /* 0x000fcc0001137983 */ /* 0x000ee20000300800 */
[----:B------:R-:W-:-:S02]  /*5a5a0*/  IMAD R5, R21, 0x100, R20 ;  /* 0x0000010015057824 */ /* 0x000fc400078e0214 */
[----:B------:R-:W-:Y:S02]  /*5a5b0*/  IMAD R6, R23, 0x100, R22 ;  /* 0x0000010017067824 */ /* 0x000fe400078e0216 */
[----:B------:R-:W-:Y:S01]  /*5a5c0*/  IMAD R7, R33, 0x100, R32 ;  /* 0x0000010021077824 */ /* 0x000fe200078e0220 */
[----:B------:R-:W-:Y:S01]  /*5a5d0*/  HMMA.16816.F32 R40, R28, R2, R40 ;  /* 0x000000021c28723c */ /* 0x000fe20000001828 */
[----:B------:R-:W-:Y:S01]  /*5a5e0*/  F2FP.F16.E4M3.UNPACK_B R28, R4 ;  /* 0x00000004ff1c723e */ /* 0x000fe200020006ff */
[----:B------:R-:W3:Y:S01]  /*5a5f0*/  LDL R32, [R1+0x17a8] ;  /* 0x0017a80001207983 */ /* 0x000ee20000100800 */
[----:B------:R-:W-:Y:S02]  /*5a600*/  F2FP.F16.E4M3.UNPACK_B R29, R5 ;  /* 0x00000005ff1d723e */ /* 0x000fe400020006ff */
[----:B------:R-:W-:Y:S02]  /*5a610*/  F2FP.F16.E4M3.UNPACK_B R30, R6 ;  /* 0x00000006ff1e723e */ /* 0x000fe400020006ff */
[----:B------:R-:W-:-:S12]  /*5a620*/  F2FP.F16.E4M3.UNPACK_B R31, R7 ;  /* 0x00000007ff1f723e */ /* 0x000fd800020006ff */
[----:B------:R-:W-:Y:S04]  /*5a630*/  STL [R1+0x3f5c], R40 ;  /* 0x003f5c2801007387 */ /* 0x000fe80000100800 */
[----:B------:R-:W-:Y:S04]  /*5a640*/  STL [R1+0x3f58], R41 ;  /* 0x003f582901007387 */ /* 0x000fe80000100800 */
[----:B------:R-:W-:Y:S04]  /*5a650*/  STL [R1+0x3f54], R42 ;  /* 0x003f542a01007387 */ /* 0x000fe80000100800 */
[----:B------:R-:W-:Y:S04]  /*5a660*/  STL [R1+0x3f50], R43 ;  /* 0x003f502b01007387 */ /* 0x000fe80000100800 */
[----:B0-----:R-:W3:Y:S01]  /*5a670*/  LDL.LU R52, [R1+0xff0] ;  /* 0x000ff00001347983 */ /* 0x001ee20000300800 */
[----:B--2---:R-:W-:-:S02]  /*5a680*/  F2FP.F16.E4M3.UNPACK_B R36, R36 ;  /* 0x00000024ff24723e */ /* 0x004fc400020006ff */
[----:B----4-:R-:W-:-:S07]  /*5a690*/  F2FP.F16.E4M3.UNPACK_B R37, R37 ;  /* 0x00000025ff25723e */ /* 0x010fce00020006ff */
[----:B------:R-:W-:-:S15]  /*5a6a0*/  HMMA.16816.F32 R4, R28, R36, R24 ;  /* 0x000000241c04723c */ /* 0x000fde0000001818 */
[----:B------:R-:W-:-:S04]  /*5a6b0*/  NOP ;  /* 0x0000000000007918 */ /* 0x000fc80000000000 */
[----:B------:R-:W-:Y:S04]  /*5a6c0*/  STL.64 [R1], R4 ;  /* 0x0000000401007387 */ /* 0x000fe80000100a00 */
[----:B------:R0:W-:Y:S04]  /*5a6d0*/  STL.64 [R1+0x8], R6 ;  /* 0x0000080601007387 */ /* 0x0001e80000100a00 */
[----:B------:R-:W2:Y:S04]  /*5a6e0*/  LDL.LU R53, [R1+0xff4] ;  /* 0x000ff40001357983 */ /* 0x000ea80000300800 */
[----:B------:R-:W2:Y:S04]  /*5a6f0*/  LDL.LU R54, [R1+0xff8] ;  /* 0x000ff80001367983 */ /* 0x000ea80000300800 */
[----:B------:R-:W2:Y:S04]  /*5a700*/  LDL.LU R55, [R1+0xffc] ;  /* 0x000ffc0001377983 */ /* 0x000ea80000300800 */
[----:B-1----:R-:W4:Y:S04]  /*5a710*/  LDL.LU R44, [R1+0xfd0] ;  /* 0x000fd000012c7983 */ /* 0x002f280000300800 */
[----:B------:R-:W4:Y:S04]  /*5a720*/  LDL.LU R45, [R1+0xfd4] ;  /* 0x000fd400012d7983 */ /* 0x000f280000300800 */
[----:B------:R-:W4:Y:S04]  /*5a730*/  LDL.LU R46, [R1+0xfd8] ;  /* 0x000fd800012e7983 */ /* 0x000f280000300800 */
[----:B------:R-:W4:Y:S04]  /*5a740*/  LDL.LU R47, [R1+0xfdc] ;  /* 0x000fdc00012f7983 */ /* 0x000f280000300800 */
[----:B------:R-:W2:Y:S04]  /*5a750*/  LDL R33, [R1+0x17ac] ;  /* 0x0017ac0001217983 */ /* 0x000ea80000100800 */
[----:B------:R-:W4:Y:S04]  /*5a760*/  LDL R26, [R1+0x17b8] ;  /* 0x0017b800011a7983 */ /* 0x000f280000100800 */
[----:B------:R-:W4:Y:S04]  /*5a770*/  LDL R27, [R1+0x17bc] ;  /* 0x0017bc00011b7983 */ /* 0x000f280000100800 */
[----:B------:R-:W4:Y:S04]  /*5a780*/  LDL R24, [R1+0x17c8] ;  /* 0x0017c80001187983 */ /* 0x000f280000100800 */
[----:B------:R-:W4:Y:S04]  /*5a790*/  LDL.LU R48, [R1+0xfe0] ;  /* 0x000fe00001307983 */ /* 0x000f280000300800 */
[----:B------:R-:W4:Y:S04]  /*5a7a0*/  LDL.LU R49, [R1+0xfe4] ;  /* 0x000fe40001317983 */ /* 0x000f280000300800 */
[----:B------:R-:W4:Y:S01]  /*5a7b0*/  LDL.LU R50, [R1+0xfe8] ;  /* 0x000fe80001327983 */ /* 0x000f220000300800 */
[----:B------:R-:W-:-:S03]  /*5a7c0*/  F2FP.F16.E4M3.UNPACK_B R34, R34 ;  /* 0x00000022ff22723e */ /* 0x000fc600020006ff */
[----:B------:R-:W4:Y:S01]  /*5a7d0*/  LDL.LU R51, [R1+0xfec] ;  /* 0x000fec0001337983 */ /* 0x000f220000300800 */
[----:B---3--:R-:W-:-:S03]  /*5a7e0*/  F2FP.F16.E4M3.UNPACK_B R35, R35 ;  /* 0x00000023ff23723e */ /* 0x008fc600020006ff */
[----:B------:R-:W3:Y:S04]  /*5a7f0*/  LDL R25, [R1+0x17cc] ;  /* 0x0017cc0001197983 */ /* 0x000ee80000100800 */
[----:B0-----:R-:W-:Y:S01]  /*5a800*/  HMMA.16816.F32 R4, R28, R34, R16 ;  /* 0x000000221c04723c */ /* 0x001fe20000001810 */
[----:B------:R-:W3:Y:S04]  /*5a810*/  LDL R22, [R1+0x17d8] ;  /* 0x0017d80001167983 */ /* 0x000ee80000100800 */
[----:B------:R-:W3:-:S14]  /*5a820*/  LDL.LU R56, [R1+0x1010] ;  /* 0x0010100001387983 */ /* 0x000edc0000300800 */
[----:B------:R-:W-:Y:S04]  /*5a830*/  STL.64 [R1+0x50], R4 ;  /* 0x0000500401007387 */ /* 0x000fe80000100a00 */
[----:B------:R4:W-:Y:S04]  /*5a840*/  STL.64 [R1+0x58], R6 ;  /* 0x0000580601007387 */ /* 0x0009e80000100a00 */
[----:B------:R-:W3:Y:S04]  /*5a850*/  LDL.LU R57, [R1+0x1014] ;  /* 0x0010140001397983 */ /* 0x000ee80000300800 */
[----:B------:R-:W3:Y:S04]  /*5a860*/  LDL.LU R58, [R1+0x1018] ;  /* 0x00101800013a7983 */ /* 0x000ee80000300800 */
[----:B------:R-:W3:Y:S04]  /*5a870*/  LDL.LU R59, [R1+0x101c] ;  /* 0x00101c00013b7983 */ /* 0x000ee80000300800 */
[----:B------:R-:W3:Y:S04]  /*5a880*/  LDL R23, [R1+0x17dc] ;  /* 0x0017dc0001177983 */ /* 0x000ee80000100800 */
[----:B------:R-:W3:Y:S04]  /*5a890*/  LDL R20, [R1+0x17e8] ;  /* 0x0017e80001147983 */ /* 0x000ee80000100800 */
[----:B------:R-:W3:Y:S04]  /*5a8a0*/  LDL.LU R8, [R1+0x1000] ;  /* 0x0010000001087983 */ /* 0x000ee80000300800 */
[----:B------:R-:W3:Y:S04]  /*5a8b0*/  LDL.LU R9, [R1+0x1004] ;  /* 0x0010040001097983 */ /* 0x000ee80000300800 */
[----:B------:R-:W3:Y:S04]  /*5a8c0*/  LDL.LU R10, [R1+0x1008] ;  /* 0x00100800010a7983 */ /* 0x000ee80000300800 */
[----:B------:R-:W3:Y:S04]  /*5a8d0*/  LDL.LU R11, [R1+0x100c] ;  /* 0x00100c00010b7983 */ /* 0x000ee80000300800 */
[----:B------:R-:W3:Y:S04]  /*5a8e0*/  LDL R21, [R1+0x17ec] ;  /* 0x0017ec0001157983 */ /* 0x000ee80000100800 */
[----:B------:R-:W3:Y:S04]  /*5a8f0*/  LDL R18, [R1+0x17f8] ;  /* 0x0017f80001127983 */ /* 0x000ee80000100800 */
[----:B------:R-:W3:Y:S04]  /*5a900*/  LDL R19, [R1+0x17fc] ;  /* 0x0017fc0001137983 */ /* 0x000ee80000100800 */
[----:B------:R-:W3:Y:S04]  /*5a910*/  LDL R16, [R1+0x1808] ;  /* 0x0018080001107983 */ /* 0x000ee80000100800 */
[----:B------:R-:W3:Y:S04]  /*5a920*/  LDL.LU R12, [R1+0x1020] ;  /* 0x00102000010c7983 */ /* 0x000ee80000300800 */
[----:B------:R-:W3:Y:S04]  /*5a930*/  LDL.LU R13, [R1+0x1024] ;  /* 0x00102400010d7983 */ /* 0x000ee80000300800 */
[----:B------:R-:W3:Y:S04]  /*5a940*/  LDL.LU R14, [R1+0x1028] ;  /* 0x00102800010e7983 */ /* 0x000ee80000300800 */
[----:B------:R-:W3:Y:S01]  /*5a950*/  LDL.LU R15, [R1+0x102c] ;  /* 0x00102c00010f7983 */ /* 0x000ee20000300800 */
[----:B------:R-:W-:-:S03]  /*5a960*/  F2FP.F16.E4M3.UNPACK_B R32, R32 ;  /* 0x00000020ff20723e */ /* 0x000fc600020006ff */
[----:B------:R-:W3:Y:S04]  /*5a970*/  LDL R17, [R1+0x180c] ;  /* 0x00180c0001117983 */ /* 0x000ee80000100800 */
[----:B------:R-:W-:Y:S01]  /*5a980*/  STL.64 [R1+0x46a8], R34 ;  /* 0x0046a82201007387 */ /* 0x000fe20000100a00 */
[----:B--2---:R-:W-:-:S07]  /*5a990*/  F2FP.F16.E4M3.UNPACK_B R33, R33 ;  /* 0x00000021ff21723e */ /* 0x004fce00020006ff */
[----:B----4-:R-:W-:Y:S01]  /*5a9a0*/  HMMA.16816.F32 R4, R28, R32, R44 ;  /* 0x000000201c04723c */ /* 0x010fe2000000182c */
[----:B------:R-:W-:Y:S02]  /*5a9b0*/  F2FP.F16.E4M3.UNPACK_B R26, R26 ;  /* 0x0000001aff1a723e */ /* 0x000fe400020006ff */
[----:B------:R-:W-:Y:S01]  /*5a9c0*/  F2FP.F16.E4M3.UNPACK_B R27, R27 ;  /* 0x0000001bff1b723e */ /* 0x000fe200020006ff */
[----:B------:R-:W-:-:S15]  /*5a9d0*/  STL.64 [R1+0x46a0], R32 ;  /* 0x0046a02001007387 */ /* 0x000fde0000100a00 */
[----:B------:R-:W-:Y:S04]  /*5a9e0*/  STL.64 [R1+0x1a0], R4 ;  /* 0x0001a00401007387 */ /* 0x000fe80000100a00 */
[----:B------:R0:W-:Y:S02]  /*5a9f0*/  STL.64 [R1+0x1a8], R6 ;  /* 0x0001a80601007387 */ /* 0x0001e40000100a00 */
[----:B0-----:R-:W-:Y:S01]  /*5aa00*/  HMMA.16816.F32 R4, R28, R26, R48 ;  /* 0x0000001a1c04723c */ /* 0x001fe20000001830 */
[----:B------:R-:W-:Y:S02]  /*5aa10*/  F2FP.F16.E4M3.UNPACK_B R24, R24 ;  /* 0x00000018ff18723e */ /* 0x000fe400020006ff */
[----:B---3--:R-:W-:-:S15]  /*5aa20*/  F2FP.F16.E4M3.UNPACK_B R25, R25 ;  /* 0x00000019ff19723e */ /* 0x008fde00020006ff */
[----:B------:R-:W-:Y:S01]  /*5aa30*/  NOP ;  /* 0x0000000000007918 */ /* 0x000fe20000000000 */
[----:B------:R-:W-:Y:S04]  /*5aa40*/  STL.64 [R1+0x1b0], R4 ;  /* 0x0001b00401007387 */ /* 0x000fe80000100a00 */
[----:B------:R0:W-:Y:S02]  /*5aa50*/  STL.64 [R1+0x1b8], R6 ;  /* 0x0001b80601007387 */ /* 0x0001e40000100a00 */
[----:B0-----:R-:W-:Y:S01]  /*5aa60*/  HMMA.16816.F32 R4, R28, R24, R52 ;  /* 0x000000181c04723c */ /* 0x001fe20000001834 */
[----:B------:R-:W-:Y:S02]  /*5aa70*/  F2FP.F16.E4M3.UNPACK_B R22, R22 ;  /* 0x00000016ff16723e */ /* 0x000fe400020006ff */
[----:B------:R-:W-:-:S15]  /*5aa80*/  F2FP.F16.E4M3.UNPACK_B R23, R23 ;  /* 0x00000017ff17723e */ /* 0x000fde00020006ff */
[----:B------:R-:W-:Y:S01]  /*5aa90*/  NOP ;  /* 0x0000000000007918 */ /* 0x000fe20000000000 */
[----:B------:R-:W-:Y:S02]  /*5aaa0*/  IMAD.MOV.U32 R40, RZ, RZ, R4 ;  /* 0x000000ffff287224 */ /* 0x000fe400078e0004 */
[----:B------:R-:W-:Y:S02]  /*5aab0*/  IMAD.MOV.U32 R41, RZ, RZ, R5 ;  /* 0x000000ffff297224 */ /* 0x000fe400078e0005 */
[----:B------:R-:W-:Y:S02]  /*5aac0*/  IMAD.MOV.U32 R42, RZ, RZ, R6 ;  /* 0x000000ffff2a7224 */ /* 0x000fe400078e0006 */
[----:B------:R-:W-:Y:S02]  /*5aad0*/  IMAD.MOV.U32 R43, RZ, RZ, R7 ;  /* 0x000000ffff2b7224 */ /* 0x000fe400078e0007 */
[----:B------:R-:W-:Y:S01]  /*5aae0*/  HMMA.16816.F32 R4, R28, R22, R8 ;  /* 0x000000161c04723c */ /* 0x000fe20000001808 */
[----:B------:R-:W-:Y:S01]  /*5aaf0*/  F2FP.F16.E4M3.UNPACK_B R20, R20 ;  /* 0x00000014ff14723e */ /* 0x000fe200020006ff */
[----:B------:R-:W-:Y:S01]  /*5ab00*/  STL.64 [R1+0x4688], R26 ;  /* 0x0046881a01007387 */ /* 0x000fe20000100a00 */
[----:B------:R-:W-:-:S03]  /*5ab10*/  F2FP.F16.E4M3.UNPACK_B R21, R21 ;  /* 0x00000015ff15723e */ /* 0x000fc600020006ff */
[----:B------:R-:W-:Y:S04]  /*5ab20*/  STL.64 [R1+0x4680], R24 ;  /* 0x0046801801007387 */ /* 0x000fe80000100a00 */
[----:B------:R-:W-:Y:S04]  /*5ab30*/  STL.64 [R1+0x3fa8], R42 ;  /* 0x003fa82a01007387 */ /* 0x000fe80000100a00 */
[----:B------:R-:W-:Y:S05]  /*5ab40*/  STL.64 [R1+0x3fa0], R40 ;  /* 0x003fa02801007387 */ /* 0x000fea0000100a00 */
[----:B------:R-:W-:Y:S04]  /*5ab50*/  STL.64 [R1+0x1d0], R4 ;  /* 0x0001d00401007387 */ /* 0x000fe80000100a00 */
[----:B------:R0:W-:Y:S02]  /*5ab60*/  STL.64 [R1+0x1d8], R6 ;  /* 0x0001d80601007387 */ /* 0x0001e40000100a00 */
[----:B0-----:R-:W-:Y:S01]  /*5ab70*/  HMMA.16816.F32 R4, R28, R20, R56 ;  /* 0x000000141c04723c */ /* 0x001fe20000001838 */
[----:B------:R-:W-:-:S02]  /*5ab80*/  F2FP.F16.E4M3.UNPACK_B R18, R18 ;  /* 0x00000012ff12723e */ /* 0x000fc400020006ff */
[----:B------:R-:W-:Y:S01]  /*5ab90*/  F2FP.F16.E4M3.UNPACK_B R19, R19 ;  /* 0x00000013ff13723e */ /* 0x000fe200020006ff */
[----:B------:R-:W-:Y:S04]  /*5aba0*/  STL.64 [R1+0x4668], R22 ;  /* 0x0046681601007387 */ /* 0x000fe80000100a00 */
[----:B------:R-:W-:Y:S11]  /*5abb0*/  STL.64 [R1+0x4660], R20 ;  /* 0x0046601401007387 */ /* 0x000ff60000100a00 */
        /* <DEDUP_REMOVED lines=22> */
[----:B------:R-:W2:Y:S04]  /*5ad20*/  LDL R14, [R1+0x1818] ;  /* 0x00181800010e7983 */ /* 0x000ea80000100800 */
[----:B------:R-:W3:Y:S04]  /*5ad30*/  LDL.LU R40, [R1+0x1040] ;  /* 0x0010400001287983 */ /* 0x000ee80000300800 */
[----:B------:R-:W3:Y:S04]  /*5ad40*/  LDL.LU R41, [R1+0x1044] ;  /* 0x0010440001297983 */ /* 0x000ee80000300800 */
[----:B------:R-:W3:Y:S04]  /*5ad50*/  LDL.LU R42, [R1+0x1048] ;  /* 0x00104800012a7983 */ /* 0x000ee80000300800 */
[----:B------:R-:W3:Y:S04]  /*5ad60*/  LDL.LU R43, [R1+0x104c] ;  /* 0x00104c00012b7983 */ /* 0x000ee80000300800 */
[----:B------:R-:W3:Y:S04]  /*5ad70*/  LDL R15, [R1+0x181c] ;  /* 0x00181c00010f7983 */ /* 0x000ee80000100800 */
[----:B------:R-:W4:Y:S04]  /*5ad80*/  LDL R12, [R1+0x1828] ;  /* 0x00182800010c7983 */ /* 0x000f280000100800 */
[----:B------:R-:W4:Y:S04]  /*5ad90*/  LDL R13, [R1+0x182c] ;  /* 0x00182c00010d7983 */ /* 0x000f280000100800 */
[----:B------:R-:W4:Y:S04]  /*5ada0*/  LDL R10, [R1+0x1838] ;  /* 0x00183800010a7983 */ /* 0x000f280000100800 */
[----:B0-----:R-:W4:Y:S04]  /*5adb0*/  LDL.LU R4, [R1+0x1060] ;  /* 0x0010600001047983 */ /* 0x001f280000300800 */
[----:B------:R-:W4:Y:S04]  /*5adc0*/  LDL.LU R5, [R1+0x1064] ;  /* 0x0010640001057983 */ /* 0x000f280000300800 */
[----:B-1----:R-:W4:Y:S04]  /*5add0*/  LDL.LU R6, [R1+0x1068] ;  /* 0x0010680001067983 */ /* 0x002f280000300800 */
[----:B------:R-:W4:Y:S04]  /*5ade0*/  LDL.LU R7, [R1+0x106c] ;  /* 0x00106c0001077983 */ /* 0x000f280000300800 */
[----:B------:R-:W4:Y:S04]  /*5adf0*/  LDL R11, [R1+0x183c] ;  /* 0x00183c00010b7983 */ /* 0x000f280000100800 */
[----:B------:R-:W4:Y:S04]  /*5ae00*/  LDL R8, [R1+0x1848] ;  /* 0x0018480001087983 */ /* 0x000f280000100800 */
[----:B------:R-:W4:Y:S04]  /*5ae10*/  LDL R9, [R1+0x184c] ;  /* 0x00184c0001097983 */ /* 0x000f280000100800 */
[----:B------:R-:W4:Y:S04]  /*5ae20*/  LDL R45, [R1+0x1858] ;  /* 0x00185800012d7983 */ /* 0x000f280000100800 */
[----:B------:R-:W4:Y:S04]  /*5ae30*/  LDL.LU R48, [R1+0x1080] ;  /* 0x0010800001307983 */ /* 0x000f280000300800 */
[----:B------:R-:W4:Y:S04]  /*5ae40*/  LDL.LU R49, [R1+0x1084] ;  /* 0x0010840001317983 */ /* 0x000f280000300800 */
[----:B------:R-:W4:Y:S04]  /*5ae50*/  LDL.LU R50, [R1+0x1088] ;  /* 0x0010880001327983 */ /* 0x000f280000300800 */
[----:B------:R-:W4:Y:S04]  /*5ae60*/  LDL R46, [R1+0x185c] ;  /* 0x00185c00012e7983 */ /* 0x000f280000100800 */
[----:B------:R-:W4:Y:S04]  /*5ae70*/  LDL R47, [R1+0x1868] ;  /* 0x00186800012f7983 */ /* 0x000f280000100800 */
[----:B------:R-:W4:Y:S01]  /*5ae80*/  LDL R56, [R1+0x186c] ;  /* 0x00186c0001387983 */ /* 0x000f220000100800 */
[----:B------:R-:W-:-:S03]  /*5ae90*/  IMAD.MOV.U32 R51, RZ, RZ, R61 ;  /* 0x000000ffff337224 */ /* 0x000fc600078e003d */
[----:B------:R-:W4:Y:S04]  /*5aea0*/  LDL R57, [R1+0x1878] ;  /* 0x0018780001397983 */ /* 0x000f280000100800 */
[----:B------:R-:W4:Y:S04]  /*5aeb0*/  LDL R58, [R1+0x187c] ;  /* 0x00187c00013a7983 */ /* 0x000f280000100800 */
[----:B------:R-:W4:Y:S04]  /*5aec0*/  LDL.LU R59, [R1+0x1be8] ;  /* 0x001be800013b7983 */ /* 0x000f280000300800 */
[----:B------:R-:W4:Y:S04]  /*5aed0*/  LDL.LU R61, [R1+0x1be4] ;  /* 0x001be400013d7983 */ /* 0x000f280000300800 */
[----:B------:R-:W4:Y:S04]  /*5aee0*/  LDL.LU R60, [R1+0x1bf0] ;  /* 0x001bf000013c7983 */ /* 0x000f280000300800 */
[----:B------:R-:W4:Y:S04]  /*5aef0*/  LDL.LU R39, [R1+0x1bec] ;  /* 0x001bec0001277983 */ /* 0x000f280000300800 */
[----:B------:R-:W4:Y:S04]  /*5af00*/  LDL.LU R38, [R1+0x1bf8] ;  /* 0x001bf80001267983 */ /* 0x000f280000300800 */
[----:B------:R-:W4:Y:S01]  /*5af10*/  LDL.LU R0, [R1+0x1bf4] ;  /* 0x001bf40001007983 */ /* 0x000f220000300800 */
[----:B------:R-:W-:-:S02]  /*5af20*/  F2FP.F16.E4M3.UNPACK_B R16, R16 ;  /* 0x00000010ff10723e */ /* 0x000fc400020006ff */
[----:B------:R-:W-:Y:S01]  /*5af30*/  F2FP.F16.E4M3.UNPACK_B R17, R17 ;  /* 0x00000011ff11723e */ /* 0x000fe200020006ff */
[----:B------:R-:W-:Y:S04]  /*5af40*/  STL.64 [R1+0x4678], R18 ;  /* 0x0046781201007387 */ /* 0x000fe80000100a00 */
[----:B------:R0:W-:Y:S01]  /*5af50*/  STL.64 [R1+0x4670], R16 ;  /* 0x0046701001007387 */ /* 0x0001e20000100a00 */
[----:B--2---:R-:W-:Y:S01]  /*5af60*/  F2FP.F16.E4M3.UNPACK_B R14, R14 ;  /* 0x0000000eff0e723e */ /* 0x004fe200020006ff */
[----:B------:R-:W-:Y:S01]  /*5af70*/  HMMA.16816.F32 R20, R28, R16, R20 ;  /* 0x000000101c14723c */ /* 0x000fe20000001814 */
[----:B---3--:R-:W-:-:S07]  /*5af80*/  F2FP.F16.E4M3.UNPACK_B R15, R15 ;  /* 0x0000000fff0f723e */ /* 0x008fce00020006ff */
[----:B0-----:R-:W-:Y:S01]  /*5af90*/  HMMA.16816.F32 R16, R28, R14, R40 ;  /* 0x0000000e1c10723c */ /* 0x001fe20000001828 */
[----:B----4-:R-:W-:Y:S02]  /*5afa0*/  F2FP.F16.E4M3.UNPACK_B R12, R12 ;  /* 0x0000000cff0c723e */ /* 0x010fe400020006ff */
[----:B------:R-:W-:-:S08]  /*5afb0*/  F2FP.F16.E4M3.UNPACK_B R13, R13 ;  /* 0x0000000dff0d723e */ /* 0x000fd000020006ff */
[----:B------:R-:W-:Y:S01]  /*5afc0*/  STL.64 [R1+0x5f0], R20 ;  /* 0x0005f01401007387 */ /* 0x000fe20000100a00 */
[----:B------:R-:W-:-:S03]  /*5afd0*/  F2FP.F16.E4M3.UNPACK_B R10, R10 ;  /* 0x0000000aff0a723e */ /* 0x000fc600020006ff */
[----:B------:R-:W-:Y:S04]  /*5afe0*/  STL.64 [R1+0x5f8], R22 ;  /* 0x0005f81601007387 */ /* 0x000fe80000100a00 */
[----:B------:R-:W-:Y:S01]  /*5aff0*/  STL.64 [R1+0x800], R16 ;  /* 0x0008001001007387 */ /* 0x000fe20000100a00 */
[----:B------:R-:W-:-:S03]  /*5b000*/  F2FP.F16.E4M3.UNPACK_B R11, R11 ;  /* 0x0000000bff0b723e */ /* 0x000fc600020006ff */
[----:B------:R0:W-:Y:S04]  /*5b010*/  STL.64 [R1+0x808], R18 ;  /* 0x0008081201007387 */ /* 0x0001e80000100a00 */
[----:B------:R-:W-:Y:S04]  /*5b020*/  STL.64 [R1+0x4698], R14 ;  /* 0x0046980e01007387 */ /* 0x000fe80000100a00 */
[----:B------:R1:W-:Y:S01]  /*5b030*/  STL.64 [R1+0x4690], R12 ;  /* 0x0046900c01007387 */ /* 0x0003e20000100a00 */
[C---:B0-----:R-:W-:Y:S08]  /*5b040*/  HMMA.16816.F32 R16, R28.reuse, R12, R24 ;  /* 0x0000000c1c10723c */ /* 0x041ff00000001818 */
[----:B-1----:R-:W-:Y:S01]  /*5b050*/  HMMA.16816.F32 R12, R28, R10, R4 ;  /* 0x0000000a1c0c723c */ /* 0x002fe20000001804 */
[----:B------:R-:W-:-:S02]  /*5b060*/  F2FP.F16.E4M3.UNPACK_B R8, R8 ;  /* 0x00000008ff08723e */ /* 0x000fc400020006ff */
[----:B------:R-:W-:Y:S02]  /*5b070*/  F2FP.F16.E4M3.UNPACK_B R9, R9 ;  /* 0x00000009ff09723e */ /* 0x000fe400020006ff */
[----:B------:R-:W-:Y:S02]  /*5b080*/  F2FP.F16.E4M3.UNPACK_B R6, R45 ;  /* 0x0000002dff06723e */ /* 0x000fe400020006ff */
[----:B------:R-:W-:-:S04]  /*5b090*/  F2FP.F16.E4M3.UNPACK_B R7, R46 ;  /* 0x0000002eff07723e */ /* 0x000fc800020006ff */
        /* <DEDUP_REMOVED lines=8> */
[----:B------:R-:W-:-:S02]  /*5b120*/  F2FP.F16.E4M3.UNPACK_B R4, R47 ;  /* 0x0000002fff04723e */ /* 0x000fc400020006ff */
[----:B------:R-:W-:-:S08]  /*5b130*/  F2FP.F16.E4M3.UNPACK_B R5, R56 ;  /* 0x00000038ff05723e */ /* 0x000fd000020006ff */
[----:B------:R-:W-:Y:S04]  /*5b140*/  STL.64 [R1+0xe30], R12 ;  /* 0x000e300c01007387 */ /* 0x000fe80000100a00 */
[----:B------:R-:W-:Y:S04]  /*5b150*/  STL.64 [R1+0xe38], R14 ;  /* 0x000e380e01007387 */ /* 0x000fe80000100a00 */
[----:B------:R-:W-:Y:S04]  /*5b160*/  STL.64 [R1+0x1030], R8 ;  /* 0x0010300801007387 */ /* 0x000fe80000100a00 */
[----:B------:R0:W-:Y:S02]  /*5b170*/  STL.64 [R1+0x1038], R10 ;  /* 0x0010380a01007387 */ /* 0x0001e40000100a00 */
[----:B0-----:R-:W-:Y:S02]  /*5b180*/  HMMA.16816.F32 R8, R28, R4, R52 ;  /* 0x000000041c08723c */ /* 0x001fe40000001834 */
[----:B------:R-:W-:Y:S04]  /*5b190*/  STL.64 [R1+0x4658], R6 ;  /* 0x0046580601007387 */ /* 0x000fe80000100a00 */
[----:B------:R0:W-:-:S13]  /*5b1a0*/  STL.64 [R1+0x4650], R4 ;  /* 0x0046500401007387 */ /* 0x0001da0000100a00 */
        /* <DEDUP_REMOVED lines=10> */
[----:B0-----:R-:W3:Y:S04]  /*5b250*/  LDL.LU R4, [R1+0x1700] ;  /* 0x0017000001047983 */ /* 0x001ee80000300800 */
[----:B------:R-:W3:Y:S04]  /*5b260*/  LDL.LU R5, [R1+0x1704] ;  /* 0x0017040001057983 */ /* 0x000ee80000300800 */
[----:B------:R-:W3:Y:S04]  /*5b270*/  LDL.LU R6, [R1+0x1708] ;  /* 0x0017080001067983 */ /* 0x000ee80000300800 */
[----:B------:R-:W3:Y:S04]  /*5b280*/  LDL.LU R7, [R1+0x170c] ;  /* 0x00170c0001077983 */ /* 0x000ee80000300800 */
[----:B-1----:R-:W3:Y:S04]  /*5b290*/  LDL.LU R8, [R1+0x2b0] ;  /* 0x0002b00001087983 */ /* 0x002ee80000300800 */
[----:B------:R-:W3:Y:S04]  /*5b2a0*/  LDL.LU R9, [R1+0x2b4] ;  /* 0x0002b40001097983 */ /* 0x000ee80000300800 */
[----:B--2---:R-:W3:Y:S04]  /*5b2b0*/  LDL.LU R10, [R1+0x2b8] ;  /* 0x0002b800010a7983 */ /* 0x004ee80000300800 */
[----:B------:R-:W3:Y:S01]  /*5b2c0*/  LDL.LU R11, [R1+0x2bc] ;  /* 0x0002bc00010b7983 */ /* 0x000ee20000300800 */
[----:B------:R-:W-:-:S02]  /*5b2d0*/  IMAD R39, R39, 0x100, R60 ;  /* 0x0000010027277824 */ /* 0x000fc400078e023c */
[----:B------:R-:W-:Y:S01]  /*5b2e0*/  IMAD R38, R0, 0x100, R38 ;  /* 0x0000010000267824 */ /* 0x000fe200078e0226 */
[----:B------:R-:W2:Y:S04]  /*5b2f0*/  LDL.LU R60, [R1+0x1c00] ;  /* 0x001c0000013c7983 */ /* 0x000ea80000300800 */
[----:B------:R-:W2:Y:S04]  /*5b300*/  LDL.LU R0, [R1+0x1bfc] ;  /* 0x001bfc0001007983 */ /* 0x000ea80000300800 */
        /* <DEDUP_REMOVED lines=8> */
[----:B------:R-:W-:-:S03]  /*5b390*/  F2FP.F16.E4M3.UNPACK_B R2, R57 ;  /* 0x00000039ff02723e */ /* 0x000fc600020006ff */
[----:B------:R-:W4:Y:S01]  /*5b3a0*/  LDL.LU R12, [R1+0x1750] ;  /* 0x00175000010c7983 */ /* 0x000f220000300800 */
[----:B------:R-:W-:-:S03]  /*5b3b0*/  F2FP.F16.E4M3.UNPACK_B R3, R58 ;  /* 0x0000003aff03723e */ /* 0x000fc600020006ff */
        /* <DEDUP_REMOVED lines=18> */
[----:B------:R-:W-:-:S03]  /*5b4e0*/  IMAD R61, R61, 0x100, R59 ;  /* 0x000001003d3d7824 */ /* 0x000fc600078e023b */
[----:B------:R-:W4:Y:S04]  /*5b4f0*/  LDL.LU R51, [R1+0x16dc] ;  /* 0x0016dc0001337983 */ /* 0x000f280000300800 */
[----:B------:R-:W4:Y:S04]  /*5b500*/  LDL.LU R56, [R1+0x16b0] ;  /* 0x0016b00001387983 */ /* 0x000f280000300800 */
[----:B------:R-:W4:Y:S04]  /*5b510*/  LDL.LU R57, [R1+0x16b4] ;  /* 0x0016b40001397983 */ /* 0x000f280000300800 */
[----:B------:R-:W4:Y:S04]  /*5b520*/  LDL.LU R58, [R1+0x16b8] ;  /* 0x0016b800013a7983 */ /* 0x000f280000300800 */
[----:B------:R-:W4:Y:S01]  /*5b530*/  LDL.LU R59, [R1+0x16bc] ;  /* 0x0016bc00013b7983 */ /* 0x000f220000300800 */
[----:B---3--:R-:W-:Y:S03]  /*5b540*/  HMMA.16816.F32 R28, R28, R2, R8 ;  /* 0x000000021c1c723c */ /* 0x008fe60000001808 */
[----:B------:R-:W3:Y:S04]  /*5b550*/  LDL.LU.64 R10, [R1+0x46b8] ;  /* 0x0046b800010a7983 */ /* 0x000ee80000300a00 */
[----:B------:R-:W3:Y:S01]  /*5b560*/  LDL.LU.64 R8, [R1+0x46b0] ;  /* 0x0046b00001087983 */ /* 0x000ee20000300a00 */
[----:B--2---:R-:W-:-:S03]  /*5b570*/  IMAD R0, R0, 0x100, R60 ;  /* 0x0000010000007824 */ /* 0x004fc600078e023c */
[----:B------:R-:W-:Y:S04]  /*5b580*/  STL [R1+0x4624], R2 ;  /* 0x0046240201007387 */ /* 0x000fe80000100800 */
[----:B------:R-:W-:Y:S04]  /*5b590*/  STL [R1+0x4620], R3 ;  /* 0x0046200301007387 */ /* 0x000fe80000100800 */
[----:B------:R0:W-:Y:S04]  /*5b5a0*/  STL.64 [R1+0xf30], R28 ;  /* 0x000f301c01007387 */ /* 0x0001e80000100a00 */
[----:B------:R1:W-:Y:S01]  /*5b5b0*/  STL.64 [R1+0xf38], R30 ;  /* 0x000f381e01007387 */ /* 0x0003e20000100a00 */
[----:B0-----:R-:W-:-:S02]  /*5b5c0*/  F2FP.F16.E4M3.UNPACK_B R28, R61 ;  /* 0x0000003dff1c723e */ /* 0x001fc400020006ff */
[----:B------:R-:W-:Y:S02]  /*5b5d0*/  F2FP.F16.E4M3.UNPACK_B R29, R39 ;  /* 0x00000027ff1d723e */ /* 0x000fe400020006ff */
[----:B-1----:R-:W-:Y:S02]  /*5b5e0*/  F2FP.F16.E4M3.UNPACK_B R30, R38 ;  /* 0x00000026ff1e723e */ /* 0x002fe400020006ff */
[----:B------:R-:W-:-:S07]  /*5b5f0*/  F2FP.F16.E4M3.UNPACK_B R31, R0 ;  /* 0x00000000ff1f723e */ /* 0x000fce00020006ff */
[----:B----4-:R-:W-:-:S15]  /*5b600*/  HMMA.16816.F32 R32, R28, R36, R32 ;  /* 0x000000241c20723c */ /* 0x010fde0000001820 */
[----:B------:R-:W-:-:S04]  /*5b610*/  NOP ;  /* 0x0000000000007918 */ /* 0x000fc80000000000 */
[----:B------:R-:W-:Y:S04]  /*5b620*/  STL.64 [R1+0x1020], R32 ;  /* 0x0010202001007387 */ /* 0x000fe80000100a00 */
[----:B------:R0:W-:Y:S04]  /*5b630*/  STL.64 [R1+0x1028], R34 ;  /* 0x0010282201007387 */ /* 0x0001e80000100a00 */
[----:B0-----:R-:W2:Y:S04]  /*5b640*/  LDL.LU.64 R34, [R1+0x46a8] ;  /* 0x0046a80001227983 */ /* 0x001ea80000300a00 */
[----:B------:R-:W4:Y:S04]  /*5b650*/  LDL.LU.64 R32, [R1+0x46a0] ;  /* 0x0046a00001207983 */ /* 0x000f280000300a00 */
[----:B------:R-:W-:Y:S01]  /*5b660*/  STL [R1+0x4628], R37 ;  /* 0x0046282501007387 */ /* 0x000fe20000100800 */
        /* <DEDUP_REMOVED lines=45> */
[C---:B-1----:R-:W-:Y:S01]  /*5b940*/  HMMA.16816.F32 R4, R28.reuse, R12, R52 ;  /* 0x0000000c1c04723c */ /* 0x042fe20000001834 */
        /* <DEDUP_REMOVED lines=70> */
[----:B0-----:R-:W4:Y:S04]  /*5bdb0*/  LDL.LU R8, [R1+0x1640] ;  /* 0x0016400001087983 */ /* 0x001f280000300800 */
[----:B------:R-:W4:Y:S04]  /*5bdc0*/  LDL.LU R9, [R1+0x1644] ;  /* 0x0016440001097983 */ /* 0x000f280000300800 */
[----:B------:R-:W4:Y:S04]  /*5bdd0*/  LDL.LU R10, [R1+0x1648] ;  /* 0x00164800010a7983 */ /* 0x000f280000300800 */
[----:B------:R-:W4:Y:S01]  /*5bde0*/  LDL.LU R11, [R1+0x164c] ;  /* 0x00164c00010b7983 */ /* 0x000f220000300800 */
[----:B---3--:R-:W-:-:S02]  /*5bdf0*/  IMAD R61, R61, 0x100, R37 ;  /* 0x000001003d3d7824 */ /* 0x008fc400078e0225 */
[----:B------:R-:W-:Y:S02]  /*5be00*/  IMAD R39, R39, 0x100, R2 ;  /* 0x0000010027277824 */ /* 0x000fe400078e0202 */
[----:B------:R-:W-:Y:S01]  /*5be10*/  IMAD R38, R38, 0x100, R3 ;  /* 0x0000010026267824 */ /* 0x000fe200078e0203 */
[C---:B--2---:R-:W-:Y:S08]  /*5be20*/  HMMA.16816.F32 R12, R28.reuse, R6, R12 ;  /* 0x000000061c0c723c */ /* 0x044ff0000000180c */
        /* <DEDUP_REMOVED lines=11> */
[----:B0-----:R-:W2:Y:S04]  /*5bee0*/  LDL.LU R4, [R1+0x1650] ;  /* 0x0016500001047983 */ /* 0x001ea80000300800 */
[----:B------:R-:W2:Y:S04]  /*5bef0*/  LDL.LU R5, [R1+0x1654] ;  /* 0x0016540001057983 */ /* 0x000ea80000300800 */
[----:B------:R-:W2:Y:S04]  /*5bf00*/  LDL.LU R6, [R1+0x1658] ;  /* 0x0016580001067983 */ /* 0x000ea80000300800 */
[----:B------:R-:W2:Y:S04]  /*5bf10*/  LDL.LU R7, [R1+0x165c] ;  /* 0x00165c0001077983 */ /* 0x000ea80000300800 */
[----:B------:R-:W2:Y:S04]  /*5bf20*/  LDL.LU R37, [R1+0x4628] ;  /* 0x0046280001257983 */ /* 0x000ea80000300800 */
[----:B------:R-:W2:Y:S04]  /*5bf30*/  LDL.LU R2, [R1+0x4624] ;  /* 0x0046240001027983 */ /* 0x000ea80000300800 */
[----:B------:R-:W2:Y:S01]  /*5bf40*/  LDL.LU R3, [R1+0x4620] ;  /* 0x0046200001037983 */ /* 0x000ea20000300800 */
[----:B------:R-:W-:Y:S01]  /*5bf50*/  IMAD R0, R0, 0x100, R60 ;  /* 0x0000010000007824 */ /* 0x000fe200078e023c */
[----:B--2---:R-:W-:Y:S02]  /*5bf60*/  HMMA.16816.F32 R28, R28, R2, R20 ;  /* 0x000000021c1c723c */ /* 0x004fe40000001814 */
[----:B------:R-:W2:Y:S04]  /*5bf70*/  LDL.LU.64 R22, [R1+0x4618] ;  /* 0x0046180001167983 */ /* 0x000ea80000300a00 */
[----:B------:R-:W2:-:S13]  /*5bf80*/  LDL.LU.64 R20, [R1+0x4610] ;  /* 0x0046100001147983 */ /* 0x000e9a0000300a00 */
[----:B------:R0:W-:Y:S04]  /*5bf90*/  STL.64 [R1+0xe20], R28 ;  /* 0x000e201c01007387 */ /* 0x0001e80000100a00 */
[----:B------:R1:W-:Y:S01]  /*5bfa0*/  STL.64 [R1+0xe28], R30 ;  /* 0x000e281e01007387 */ /* 0x0003e20000100a00 */
[----:B0-----:R-:W-:Y:S02]  /*5bfb0*/  F2FP.F16.E4M3.UNPACK_B R28, R61 ;  /* 0x0000003dff1c723e */ /* 0x001fe400020006ff */
[----:B------:R-:W-:Y:S02]  /*5bfc0*/  F2FP.F16.E4M3.UNPACK_B R29, R39 ;  /* 0x00000027ff1d723e */ /* 0x000fe400020006ff */
[----:B-1----:R-:W-:Y:S02]  /*5bfd0*/  F2FP.F16.E4M3.UNPACK_B R30, R38 ;  /* 0x00000026ff1e723e */ /* 0x002fe400020006ff */
[----:B------:R-:W-:-:S07]  /*5bfe0*/  F2FP.F16.E4M3.UNPACK_B R31, R0 ;  /* 0x00000000ff1f723e */ /* 0x000fce00020006ff */
[----:B------:R-:W-:-:S15]  /*5bff0*/  HMMA.16816.F32 R32, R28, R36, R32 ;  /* 0x000000241c20723c */ /* 0x000fde0000001820 */
[----:B------:R-:W-:-:S04]  /*5c000*/  NOP ;  /* 0x0000000000007918 */ /* 0x000fc80000000000 */
        /* <DEDUP_REMOVED lines=14> */
[----:B------:R4:W-:Y:S01]  /*5c0f0*/  STL.64 [R1+0xf08], R6 ;  /* 0x000f080601007387 */ /* 0x0009e20000100a00 */
[C---:B--2---:R-:W-:Y:S08]  /*5c100*/  HMMA.16816.F32 R8, R28.reuse, R26, R8 ;  /* 0x0000001a1c08723c */ /* 0x044ff00000001808 */
[C---:B----4-:R-:W-:Y:S01]  /*5c110*/  HMMA.16816.F32 R4, R28.reuse, R24, R40 ;  /* 0x000000181c04723c */ /* 0x050fe20000001828 */
[----:B------:R-:W-:Y:S10]  /*5c120*/  STL.64 [R1+0x45a8], R26 ;  /* 0x0045a81a01007387 */ /* 0x000ff40000100a00 */
[----:B------:R-:W-:Y:S04]  /*5c130*/  STL.64 [R1+0xef0], R8 ;  /* 0x000ef00801007387 */ /* 0x000fe80000100a00 */
[----:B------:R0:W-:Y:S04]  /*5c140*/  STL.64 [R1+0xef8], R10 ;  /* 0x000ef80a01007387 */ /* 0x0001e80000100a00 */
[----:B------:R-:W-:Y:S04]  /*5c150*/  STL.64 [R1+0x45a0], R24 ;  /* 0x0045a01801007387 */ /* 0x000fe80000100a00 */
[----:B------:R-:W-:Y:S01]  /*5c160*/  STL.64 [R1+0xee0], R4 ;  /* 0x000ee00401007387 */ /* 0x000fe20000100a00 */
[C---:B0-----:R-:W-:Y:S03]  /*5c170*/  HMMA.16816.F32 R8, R28.reuse, R22, R44 ;  /* 0x000000161c08723c */ /* 0x041fe6000000182c */
[----:B------:R0:W-:Y:S05]  /*5c180*/  STL.64 [R1+0xee8], R6 ;  /* 0x000ee80601007387 */ /* 0x0001ea0000100a00 */
[C---:B0-----:R-:W-:Y:S01]  /*5c190*/  HMMA.16816.F32 R4, R28.reuse, R20, R48 ;  /* 0x000000141c04723c */ /* 0x041fe20000001830 */
[----:B------:R-:W-:Y:S10]  /*5c1a0*/  STL.64 [R1+0x45c8], R22 ;  /* 0x0045c81601007387 */ /* 0x000ff40000100a00 */
        /* <DEDUP_REMOVED lines=8> */
[----:B------:R0:W-:Y:S04]  /*5c230*/  STL.64 [R1+0xeb0], R8 ;  /* 0x000eb00801007387 */ /* 0x0001e80000100a00 */
[----:B------:R1:W-:Y:S04]  /*5c240*/  STL.64 [R1+0xeb8], R10 ;  /* 0x000eb80a01007387 */ /* 0x0003e80000100a00 */
[----:B------:R-:W-:Y:S04]  /*5c250*/  STL.64 [R1+0xea0], R4 ;  /* 0x000ea00401007387 */ /* 0x000fe80000100a00 */
[----:B------:R-:W-:Y:S04]  /*5c260*/  STL.64 [R1+0xea8], R6 ;  /* 0x000ea80601007387 */ /* 0x000fe80000100a00 */
[----:B------:R-:W2:Y:S04]  /*5c270*/  LDL.LU R53, [R1+0x1544] ;  /* 0x0015440001357983 */ /* 0x000ea80000300800 */
[----:B------:R-:W3:Y:S04]  /*5c280*/  LDL.LU R54, [R1+0x1548] ;  /* 0x0015480001367983 */ /* 0x000ee80000300800 */
[----:B------:R-:W3:Y:S04]  /*5c290*/  LDL.LU R55, [R1+0x154c] ;  /* 0x00154c0001377983 */ /* 0x000ee80000300800 */
[----:B---3--:R-:W-:Y:S04]  /*5c2a0*/  STL.64 [R1+0x45e8], R54 ;  /* 0x0045e83601007387 */ /* 0x008fe80000100a00 */
[----:B--2---:R2:W-:Y:S04]  /*5c2b0*/  STL.64 [R1+0x45e0], R52 ;  /* 0x0045e03401007387 */ /* 0x0045e80000100a00 */
        /* <DEDUP_REMOVED lines=16> */
[----:B--2---:R-:W2:Y:S04]  /*5c3c0*/  LDL.LU R52, [R1+0x15e0] ;  /* 0x0015e00001347983 */ /* 0x004ea80000300800 */
[----:B------:R-:W2:Y:S04]  /*5c3d0*/  LDL.LU R53, [R1+0x15e4] ;  /* 0x0015e40001357983 */ /* 0x000ea80000300800 */
        /* <DEDUP_REMOVED lines=33> */
[C---:B---3--:R-:W-:Y:S08]  /*5c5f0*/  HMMA.16816.F32 R8, R28.reuse, R12, R8 ;  /* 0x0000000c1c08723c */ /* 0x048ff00000001808 */
        /* <DEDUP_REMOVED lines=8> */
[----:B0-----:R-:W4:Y:S04]  /*5c680*/  LDL.LU.64 R10, [R1+0x45d8] ;  /* 0x0045d800010a7983 */ /* 0x001f280000300a00 */
[----:B------:R-:W3:Y:S04]  /*5c690*/  LDL.LU.64 R8, [R1+0x45d0] ;  /* 0x0045d00001087983 */ /* 0x000ee80000300a00 */
[----:B------:R-:W-:Y:S04]  /*5c6a0*/  STL.64 [R1+0x4568], R14 ;  /* 0x0045680e01007387 */ /* 0x000fe80000100a00 */
[----:B------:R0:W-:Y:S04]  /*5c6b0*/  STL.64 [R1+0x4560], R12 ;  /* 0x0045600c01007387 */ /* 0x0001e80000100a00 */
[----:B0-----:R-:W2:Y:S04]  /*5c6c0*/  LDL.LU R12, [R1+0x190] ;  /* 0x00019000010c7983 */ /* 0x001ea80000300800 */
[----:B------:R-:W2:Y:S04]  /*5c6d0*/  LDL.LU R13, [R1+0x194] ;  /* 0x00019400010d7983 */ /* 0x000ea80000300800 */
[----:B------:R-:W2:Y:S04]  /*5c6e0*/  LDL.LU R14, [R1+0x198] ;  /* 0x00019800010e7983 */ /* 0x000ea80000300800 */
[----:B------:R-:W2:Y:S01]  /*5c6f0*/  LDL.LU R15, [R1+0x19c] ;  /* 0x00019c00010f7983 */ /* 0x000ea20000300800 */
        /* <DEDUP_REMOVED lines=10> */
[----:B------:R0:W-:Y:S04]  /*5c7a0*/  STL.64 [R1+0x4548], R10 ;  /* 0x0045480a01007387 */ /* 0x0001e80000100a00 */
[----:B0-----:R-:W4:Y:S04]  /*5c7b0*/  LDL.LU R10, [R1+0x33f0] ;  /* 0x0033f000010a7983 */ /* 0x001f280000300800 */
[----:B------:R-:W4:Y:S04]  /*5c7c0*/  LDL.LU R11, [R1+0x33ec] ;  /* 0x0033ec00010b7983 */ /* 0x000f280000300800 */
[----:B------:R0:W-:Y:S04]  /*5c7d0*/  STL.64 [R1+0x4540], R8 ;  /* 0x0045400801007387 */ /* 0x0001e80000100a00 */
[----:B0-----:R-:W4:Y:S01]  /*5c7e0*/  LDL.LU R9, [R1+0x33e8] ;  /* 0x0033e80001097983 */ /* 0x001f220000300800 */
        /* <DEDUP_REMOVED lines=10> */
[----:B----4-:R-:W-:-:S03]  /*5c890*/  IMAD R61, R61, 0x100, R9 ;  /* 0x000001003d3d7824 */ /* 0x010fc600078e0209 */
[----:B------:R-:W-:Y:S04]  /*5c8a0*/  STL.64 [R1+0x4538], R6 ;  /* 0x0045380601007387 */ /* 0x000fe80000100a00 */
[----:B------:R0:W-:Y:S01]  /*5c8b0*/  STL.64 [R1+0x4530], R4 ;  /* 0x0045300401007387 */ /* 0x0001e20000100a00 */
[----:B------:R-:W-:Y:S02]  /*5c8c0*/  IMAD R0, R0, 0x100, R38 ;  /* 0x0000010000007824 */ /* 0x000fe400078e0226 */
[----:B0-----:R-:W-:Y:S02]  /*5c8d0*/  IMAD R5, R11, 0x100, R10 ;  /* 0x000001000b057824 */ /* 0x001fe400078e020a */
[----:B------:R-:W-:Y:S01]  /*5c8e0*/  HMMA.16816.F32 R8, R28, R2, R12 ;  /* 0x000000021c08723c */ /* 0x000fe2000000180c */
[----:B------:R-:W-:Y:S01]  /*5c8f0*/  IMAD R4, R39, 0x100, R60 ;  /* 0x0000010027047824 */ /* 0x000fe200078e023c */
[----:B------:R-:W-:-:S02]  /*5c900*/  F2FP.F16.E4M3.UNPACK_B R28, R61 ;  /* 0x0000003dff1c723e */ /* 0x000fc400020006ff */
[----:B------:R-:W-:Y:S02]  /*5c910*/  F2FP.F16.E4M3.UNPACK_B R29, R5 ;  /* 0x00000005ff1d723e */ /* 0x000fe400020006ff */
[----:B------:R-:W-:Y:S02]  /*5c920*/  F2FP.F16.E4M3.UNPACK_B R30, R4 ;  /* 0x00000004ff1e723e */ /* 0x000fe400020006ff */
[----:B------:R-:W-:-:S07]  /*5c930*/  F2FP.F16.E4M3.UNPACK_B R31, R0 ;  /* 0x00000000ff1f723e */ /* 0x000fce00020006ff */
[C---:B------:R-:W-:Y:S04]  /*5c940*/  HMMA.16816.F32 R12, R28.reuse, R36, R16 ;  /* 0x000000241c0c723c */ /* 0x040fe80000001810 */
[----:B------:R-:W-:Y:S04]  /*5c950*/  STL.64 [R1+0xd20], R8 ;  /* 0x000d200801007387 */ /* 0x000fe80000100a00 */
[----:B------:R2:W-:Y:S11]  /*5c960*/  STL.64 [R1+0xd28], R10 ;  /* 0x000d280a01007387 */ /* 0x0005f60000100a00 */
[----:B------:R-:W-:Y:S04]  /*5c970*/  STL.64 [R1+0xe10], R12 ;  /* 0x000e100c01007387 */ /* 0x000fe80000100a00 */
[----:B------:R-:W-:Y:S01]  /*5c980*/  STL.64 [R1+0xe18], R14 ;  /* 0x000e180e01007387 */ /* 0x000fe20000100a00 */
[C---:B--2---:R-:W-:Y:S08]  /*5c990*/  HMMA.16816.F32 R8, R28.reuse, R34, R40 ;  /* 0x000000221c08723c */ /* 0x044ff00000001828 */
[C---:B---3--:R-:W-:Y:S01]  /*5c9a0*/  HMMA.16816.F32 R4, R28.reuse, R32, R44 ;  /* 0x000000201c04723c */ /* 0x048fe2000000182c */
        /* <DEDUP_REMOVED lines=109> */
[----:B------:R-:W2:Y:S01]  /*5d080*/  LDL.LU R15, [R1+0x14cc] ;  /* 0x0014cc00010f7983 */ /* 0x000ea20000300800 */
[----:B----4-:R-:W-:-:S15]  /*5d090*/  HMMA.16816.F32 R4, R28, R10, R4 ;  /* 0x0000000a1c04723c */ /* 0x010fde0000001804 */
[----:B------:R-:W-:-:S04]  /*5d0a0*/  NOP ;  /* 0x0000000000007918 */ /* 0x000fc80000000000 */
[----:B------:R-:W-:Y:S04]  /*5d0b0*/  STL.64 [R1+0xd60], R4 ;  /* 0x000d600401007387 */ /* 0x000fe80000100a00 */
[----:B------:R0:W-:Y:S04]  /*5d0c0*/  STL.64 [R1+0xd68], R6 ;  /* 0x000d680601007387 */ /* 0x0001e80000100a00 */
[----:B0-----:R-:W4:Y:S04]  /*5d0d0*/  LDL.LU.64 R6, [R1+0x4538] ;  /* 0x0045380001067983 */ /* 0x001f280000300a00 */
[----:B------:R-:W3:Y:S01]  /*5d0e0*/  LDL.LU.64 R4, [R1+0x4530] ;  /* 0x0045300001047983 */ /* 0x000ee20000300a00 */
[----:B--2---:R-:W-:Y:S03]  /*5d0f0*/  HMMA.16816.F32 R12, R28, R8, R12 ;  /* 0x000000081c0c723c */ /* 0x004fe6000000180c */
[----:B------:R-:W-:Y:S04]  /*5d100*/  STL.64 [R1+0x44e8], R10 ;  /* 0x0044e80a01007387 */ /* 0x000fe80000100a00 */
[----:B------:R-:W-:-:S12]  /*5d110*/  STL.64 [R1+0x44e0], R8 ;  /* 0x0044e00801007387 */ /* 0x000fd80000100a00 */
[----:B------:R-:W-:Y:S04]  /*5d120*/  STL.64 [R1+0xd50], R12 ;  /* 0x000d500c01007387 */ /* 0x000fe80000100a00 */
[----:B------:R4:W-:Y:S01]  /*5d130*/  STL.64 [R1+0xd58], R14 ;  /* 0x000d580e01007387 */ /* 0x0009e20000100a00 */
[----:B------:R-:W-:Y:S02]  /*5d140*/  IMAD R61, R41, 0x100, R40 ;  /* 0x00000100293d7824 */ /* 0x000fe400078e0228 */
[----:B------:R-:W-:Y:S01]  /*5d150*/  IMAD R0, R0, 0x100, R38 ;  /* 0x0000010000007824 */ /* 0x000fe200078e0226 */
[C---:B----4-:R-:W-:Y:S08]  /*5d160*/  HMMA.16816.F32 R12, R28.reuse, R6, R16 ;  /* 0x000000061c0c723c */ /* 0x050ff00000001810 */
[----:B---3--:R-:W-:Y:S01]  /*5d170*/  HMMA.16816.F32 R8, R28, R4, R20 ;  /* 0x000000041c08723c */ /* 0x008fe20000001814 */
[----:B------:R-:W-:Y:S10]  /*5d180*/  STL.64 [R1+0x4508], R6 ;  /* 0x0045080601007387 */ /* 0x000ff40000100a00 */
[----:B------:R-:W-:Y:S04]  /*5d190*/  STL.64 [R1+0xd40], R12 ;  /* 0x000d400c01007387 */ /* 0x000fe80000100a00 */
[----:B------:R-:W-:Y:S04]  /*5d1a0*/  STL.64 [R1+0xd48], R14 ;  /* 0x000d480e01007387 */ /* 0x000fe80000100a00 */
[----:B------:R0:W-:Y:S04]  /*5d1b0*/  STL.64 [R1+0x4500], R4 ;  /* 0x0045000401007387 */ /* 0x0001e80000100a00 */
[----:B------:R-:W-:Y:S04]  /*5d1c0*/  STL.64 [R1+0xd30], R8 ;  /* 0x000d300801007387 */ /* 0x000fe80000100a00 */
[----:B------:R1:W-:Y:S01]  /*5d1d0*/  STL.64 [R1+0xd38], R10 ;  /* 0x000d380a01007387 */ /* 0x0003e20000100a00 */
[----:B0-----:R-:W-:-:S02]  /*5d1e0*/  IMAD R5, R43, 0x100, R42 ;  /* 0x000001002b057824 */ /* 0x001fc400078e022a */
[----:B------:R-:W-:Y:S01]  /*5d1f0*/  IMAD R4, R39, 0x100, R60 ;  /* 0x0000010027047824 */ /* 0x000fe200078e023c */
[----:B-1----:R-:W-:Y:S01]  /*5d200*/  HMMA.16816.F32 R8, R28, R2, R44 ;  /* 0x000000021c08723c */ /* 0x002fe2000000182c */
[----:B------:R-:W-:Y:S02]  /*5d210*/  F2FP.F16.E4M3.UNPACK_B R28, R61 ;  /* 0x0000003dff1c723e */ /* 0x000fe400020006ff */
[----:B------:R-:W-:Y:S02]  /*5d220*/  F2FP.F16.E4M3.UNPACK_B R29, R5 ;  /* 0x00000005ff1d723e */ /* 0x000fe400020006ff */
[----:B------:R-:W-:Y:S02]  /*5d230*/  F2FP.F16.E4M3.UNPACK_B R30, R4 ;  /* 0x00000004ff1e723e */ /* 0x000fe400020006ff */
[----:B------:R-:W-:-:S07]  /*5d240*/  F2FP.F16.E4M3.UNPACK_B R31, R0 ;  /* 0x00000000ff1f723e */ /* 0x000fce00020006ff */
[C---:B------:R-:W-:Y:S05]  /*5d250*/  HMMA.16816.F32 R12, R28.reuse, R36, R48 ;  /* 0x000000241c0c723c */ /* 0x040fea0000001830 */
[----:B------:R-:W-:Y:S04]  /*5d260*/  STL.64 [R1+0xc10], R8 ;  /* 0x000c100801007387 */ /* 0x000fe80000100a00 */
[----:B------:R0:W-:Y:S01]  /*5d270*/  STL.64 [R1+0xc18], R10 ;  /* 0x000c180a01007387 */ /* 0x0001e20000100a00 */
[C---:B------:R-:W-:Y:S08]  /*5d280*/  HMMA.16816.F32 R4, R28.reuse, R32, R56 ;  /* 0x000000201c04723c */ /* 0x040ff00000001838 */
[C---:B0-----:R-:W-:Y:S01]  /*5d290*/  HMMA.16816.F32 R8, R28.reuse, R34, R52 ;  /* 0x000000221c08723c */ /* 0x041fe20000001834 */
[----:B------:R0:W-:Y:S04]  /*5d2a0*/  STL.64 [R1+0xd10], R12 ;  /* 0x000d100c01007387 */ /* 0x0001e80000100a00 */
[----:B------:R1:W-:Y:S04]  /*5d2b0*/  STL.64 [R1+0xd18], R14 ;  /* 0x000d180e01007387 */ /* 0x0003e80000100a00 */
[----:B------:R-:W2:Y:S10]  /*5d2c0*/  LDL.LU R48, [R1+0x13b0] ;  /* 0x0013b00001307983 */ /* 0x000eb40000300800 */
[----:B------:R-:W-:Y:S04]  /*5d2d0*/  STL.64 [R1+0xd00], R8 ;  /* 0x000d000801007387 */ /* 0x000fe80000100a00 */
[----:B------:R-:W-:Y:S04]  /*5d2e0*/  STL.64 [R1+0xd08], R10 ;  /* 0x000d080a01007387 */ /* 0x000fe80000100a00 */
        /* <DEDUP_REMOVED lines=128> */
[----:B------:R-:W2:Y:S09]  /*5daf0*/  LDL.LU R56, [R1+0x12c0] ;  /* 0x0012c00001387983 */ /* 0x000eb20000300800 */
        /* <DEDUP_REMOVED lines=24> */
[----:B------:R-:W2:Y:S01]  /*5dc80*/  LDL.LU R35, [R1+0x13ac] ;  /* 0x0013ac0001237983 */ /* 0x000ea20000300800 */
[----:B------:R-:W-:-:S02]  /*5dc90*/  IMAD R61, R53, 0x100, R52 ;  /* 0x00000100353d7824 */ /* 0x000fc400078e0234 */
[----:B------:R-:W-:Y:S01]  /*5dca0*/  IMAD R39, R39, 0x100, R54 ;  /* 0x0000010027277824 */ /* 0x000fe200078e0236 */
[----:B------:R-:W3:Y:S01]  /*5dcb0*/  LDL.LU R20, [R1+0x1360] ;  /* 0x0013600001147983 */ /* 0x000ee20000300800 */
[----:B------:R-:W-:Y:S02]  /*5dcc0*/  IMAD R38, R38, 0x100, R55 ;  /* 0x0000010026267824 */ /* 0x000fe400078e0237 */
[----:B------:R-:W-:Y:S01]  /*5dcd0*/  IMAD R0, R0, 0x100, R60 ;  /* 0x0000010000007824 */ /* 0x000fe200078e023c */
[----:B------:R-:W-:Y:S01]  /*5dce0*/  F2FP.F16.E4M3.UNPACK_B R28, R61 ;  /* 0x0000003dff1c723e */ /* 0x000fe200020006ff */
[----:B------:R-:W3:Y:S01]  /*5dcf0*/  LDL.LU R21, [R1+0x1364] ;  /* 0x0013640001157983 */ /* 0x000ee20000300800 */
[----:B------:R-:W-:Y:S02]  /*5dd00*/  F2FP.F16.E4M3.UNPACK_B R29, R39 ;  /* 0x00000027ff1d723e */ /* 0x000fe400020006ff */
[----:B------:R-:W-:Y:S01]  /*5dd10*/  F2FP.F16.E4M3.UNPACK_B R30, R38 ;  /* 0x00000026ff1e723e */ /* 0x000fe200020006ff */
[----:B------:R-:W3:Y:S01]  /*5dd20*/  LDL.LU R22, [R1+0x1368] ;  /* 0x0013680001167983 */ /* 0x000ee20000300800 */
[----:B------:R-:W-:-:S03]  /*5dd30*/  F2FP.F16.E4M3.UNPACK_B R31, R0 ;  /* 0x00000000ff1f723e */ /* 0x000fc600020006ff */
        /* <DEDUP_REMOVED lines=22> */
[----:B------:R-:W-:Y:S01]  /*5dea0*/  STL [R1+0x4450], R3 ;  /* 0x0044500301007387 */ /* 0x000fe20000100800 */
[----:B--2---:R-:W-:-:S15]  /*5deb0*/  HMMA.16816.F32 R32, R28, R36, R32 ;  /* 0x000000241c20723c */ /* 0x004fde0000001820 */
[----:B------:R-:W-:-:S04]  /*5dec0*/  NOP ;  /* 0x0000000000007918 */ /* 0x000fc80000000000 */
[----:B------:R-:W-:Y:S04]  /*5ded0*/  STL.64 [R1+0xc00], R32 ;  /* 0x000c002001007387 */ /* 0x000fe80000100a00 */
[----:B------:R0:W-:Y:S04]  /*5dee0*/  STL.64 [R1+0xc08], R34 ;  /* 0x000c082201007387 */ /* 0x0001e80000100a00 */
[----:B0-----:R-:W2:Y:S04]  /*5def0*/  LDL.LU.64 R34, [R1+0x44c8] ;  /* 0x0044c80001227983 */ /* 0x001ea80000300a00 */
[----:B------:R-:W3:Y:S04]  /*5df00*/  LDL.LU.64 R32, [R1+0x44c0] ;  /* 0x0044c00001207983 */ /* 0x000ee80000300a00 */
[----:B------:R-:W-:Y:S01]  /*5df10*/  STL [R1+0x4458], R37 ;  /* 0x0044582501007387 */ /* 0x000fe20000100800 */
        /* <DEDUP_REMOVED lines=54> */
[----:B------:R-:W-:-:S13]  /*5e280*/  STL.64 [R1+0x4420], R16 ;  /* 0x0044201001007387 */ /* 0x000fda0000100a00 */
        /* <DEDUP_REMOVED lines=76> */
[----:B--2---:R-:W-:-:S03]  /*5e750*/  IMAD R61, R61, 0x100, R37 ;  /* 0x000001003d3d7824 */ /* 0x004fc600078e0225 */
[----:B------:R-:W2:Y:S01]  /*5e760*/  LDL.LU R37, [R1+0x4458] ;  /* 0x0044580001257983 */ /* 0x000ea20000300800 */
[----:B---3--:R-:W-:-:S03]  /*5e770*/  IMAD R39, R39, 0x100, R2 ;  /* 0x0000010027277824 */ /* 0x008fc600078e0202 */
[----:B------:R-:W3:Y:S01]  /*5e780*/  LDL.LU R2, [R1+0x4454] ;  /* 0x0044540001027983 */ /* 0x000ee20000300800 */
[----:B----4-:R-:W-:-:S03]  /*5e790*/  IMAD R38, R38, 0x100, R3 ;  /* 0x0000010026267824 */ /* 0x010fc600078e0203 */
[----:B------:R-:W3:Y:S01]  /*5e7a0*/  LDL.LU R3, [R1+0x4450] ;  /* 0x0044500001037983 */ /* 0x000ee20000300800 */
[----:B------:R-:W-:Y:S01]  /*5e7b0*/  IMAD R0, R0, 0x100, R60 ;  /* 0x0000010000007824 */ /* 0x000fe200078e023c */
[----:B---3--:R-:W-:Y:S02]  /*5e7c0*/  HMMA.16816.F32 R28, R28, R2, R12 ;  /* 0x000000021c1c723c */ /* 0x008fe4000000180c */
[----:B------:R-:W3:Y:S04]  /*5e7d0*/  LDL.LU.64 R14, [R1+0x4448] ;  /* 0x00444800010e7983 */ /* 0x000ee80000300a00 */
[----:B------:R-:W4:Y:S04]  /*5e7e0*/  LDL.LU.64 R12, [R1+0x4440] ;  /* 0x00444000010c7983 */ /* 0x000f280000300a00 */
[----:B------:R-:W-:Y:S04]  /*5e7f0*/  STL [R1+0x43b4], R2 ;  /* 0x0043b40201007387 */ /* 0x000fe80000100800 */
[----:B------:R-:W-:Y:S05]  /*5e800*/  STL [R1+0x43b0], R3 ;  /* 0x0043b00301007387 */ /* 0x000fea0000100800 */
[----:B------:R0:W-:Y:S04]  /*5e810*/  STL.64 [R1+0xa00], R28 ;  /* 0x000a001c01007387 */ /* 0x0001e80000100a00 */
[----:B------:R1:W-:Y:S01]  /*5e820*/  STL.64 [R1+0xa08], R30 ;  /* 0x000a081e01007387 */ /* 0x0003e20000100a00 */
[----:B0-----:R-:W-:-:S02]  /*5e830*/  F2FP.F16.E4M3.UNPACK_B R28, R61 ;  /* 0x0000003dff1c723e */ /* 0x001fc400020006ff */
[----:B------:R-:W-:Y:S02]  /*5e840*/  F2FP.F16.E4M3.UNPACK_B R29, R39 ;  /* 0x00000027ff1d723e */ /* 0x000fe400020006ff */
[----:B-1----:R-:W-:Y:S02]  /*5e850*/  F2FP.F16.E4M3.UNPACK_B R30, R38 ;  /* 0x00000026ff1e723e */ /* 0x002fe400020006ff */
[----:B------:R-:W-:-:S07]  /*5e860*/  F2FP.F16.E4M3.UNPACK_B R31, R0 ;  /* 0x00000000ff1f723e */ /* 0x000fce00020006ff */
        /* <DEDUP_REMOVED lines=31> */
[----:B------:R2:W-:-:S12]  /*5ea60*/  STL.64 [R1+0x43c0], R24 ;  /* 0x0043c01801007387 */ /* 0x0005d80000100a00 */
[----:B------:R-:W-:Y:S04]  /*5ea70*/  STL.64 [R1+0xac0], R32 ;  /* 0x000ac02001007387 */ /* 0x000fe80000100a00 */
[----:B------:R-:W-:Y:S01]  /*5ea80*/  STL.64 [R1+0xac8], R34 ;  /* 0x000ac82201007387 */ /* 0x000fe20000100a00 */
[C---:B--2---:R-:W-:Y:S08]  /*5ea90*/  HMMA.16816.F32 R24, R28.reuse, R22, R4 ;  /* 0x000000161c18723c */ /* 0x044ff00000001804 */
[C---:B----4-:R-:W-:Y:S01]  /*5eaa0*/  HMMA.16816.F32 R4, R28.reuse, R20, R40 ;  /* 0x000000141c04723c */ /* 0x050fe20000001828 */
        /* <DEDUP_REMOVED lines=91> */
[----:B----4-:R-:W-:-:S02]  /*5f060*/  IMAD R61, R61, 0x100, R37 ;  /* 0x000001003d3d7824 */ /* 0x010fc400078e0225 */
[----:B------:R-:W-:Y:S02]  /*5f070*/  IMAD R39, R39, 0x100, R2 ;  /* 0x0000010027277824 */ /* 0x000fe400078e0202 */
[----:B------:R-:W-:Y:S01]  /*5f080*/  IMAD R38, R38, 0x100, R3 ;  /* 0x0000010026267824 */ /* 0x000fe200078e0203 */
        /* <DEDUP_REMOVED lines=22> */
[----:B------:R-:W3:-:S13]  /*5f1f0*/  LDL.LU.64 R32, [R1+0x43a0] ;  /* 0x0043a00001207983 */ /* 0x000eda0000300a00 */
        /* <DEDUP_REMOVED lines=9> */
[----:B------:R3:W-:Y:S01]  /*5f290*/  STL.64 [R1+0x9f8], R6 ;  /* 0x0009f80601007387 */ /* 0x0007e20000100a00 */
[C---:B--2---:R-:W-:Y:S08]  /*5f2a0*/  HMMA.16816.F32 R8, R28.reuse, R34, R8 ;  /* 0x000000221c08723c */ /* 0x044ff00000001808 */
[C---:B---3--:R-:W-:Y:S01]  /*5f2b0*/  HMMA.16816.F32 R4, R28.reuse, R32, R12 ;  /* 0x000000201c04723c */ /* 0x048fe2000000180c */
[----:B------:R-:W-:Y:S10]  /*5f2c0*/  STL.64 [R1+0x4348], R34 ;  /* 0x0043482201007387 */ /* 0x000ff40000100a00 */
[----:B------:R-:W-:Y:S04]  /*5f2d0*/  STL.64 [R1+0x9e0], R8 ;  /* 0x0009e00801007387 */ /* 0x000fe80000100a00 */
[----:B------:R4:W-:Y:S04]  /*5f2e0*/  STL.64 [R1+0x9e8], R10 ;  /* 0x0009e80a01007387 */ /* 0x0009e80000100a00 */
[----:B------:R-:W-:Y:S04]  /*5f2f0*/  STL.64 [R1+0x4340], R32 ;  /* 0x0043402001007387 */ /* 0x000fe80000100a00 */
[----:B------:R-:W-:Y:S01]  /*5f300*/  STL.64 [R1+0x9d0], R4 ;  /* 0x0009d00401007387 */ /* 0x000fe20000100a00 */
[C---:B----4-:R-:W-:Y:S03]  /*5f310*/  HMMA.16816.F32 R8, R28.reuse, R26, R40 ;  /* 0x0000001a1c08723c */ /* 0x050fe60000001828 */
        /* <DEDUP_REMOVED lines=117> */
[----:B------:R-:W2:Y:S01]  /*5fa70*/  LDL.LU.64 R32, [R1+0x4340] ;  /* 0x0043400001207983 */ /* 0x000ea20000300a00 */
[----:B---3--:R-:W-:Y:S03]  /*5fa80*/  HMMA.16816.F32 R8, R28, R4, R8 ;  /* 0x000000041c08723c */ /* 0x008fe60000001808 */
[----:B------:R-:W-:Y:S04]  /*5fa90*/  STL.64 [R1+0x4318], R6 ;  /* 0x0043180601007387 */ /* 0x000fe80000100a00 */
[----:B------:R0:W-:Y:S01]  /*5faa0*/  STL.64 [R1+0x4310], R4 ;  /* 0x0043100401007387 */ /* 0x0001e20000100a00 */
[----:B----4-:R-:W-:-:S02]  /*5fab0*/  IMAD R61, R61, 0x100, R13 ;  /* 0x000001003d3d7824 */ /* 0x010fc400078e020d */
[----:B------:R-:W-:-:S09]  /*5fac0*/  IMAD R0, R0, 0x100, R38 ;  /* 0x0000010000007824 */ /* 0x000fd200078e0226 */
[----:B------:R-:W-:Y:S04]  /*5fad0*/  STL.64 [R1+0x910], R8 ;  /* 0x0009100801007387 */ /* 0x000fe80000100a00 */
[----:B------:R1:W-:Y:S01]  /*5fae0*/  STL.64 [R1+0x918], R10 ;  /* 0x0009180a01007387 */ /* 0x0003e20000100a00 */
[----:B0-----:R-:W-:Y:S02]  /*5faf0*/  IMAD R5, R15, 0x100, R14 ;  /* 0x000001000f057824 */ /* 0x001fe400078e020e */
[----:B------:R-:W-:Y:S01]  /*5fb00*/  IMAD R4, R39, 0x100, R60 ;  /* 0x0000010027047824 */ /* 0x000fe200078e023c */
[----:B-1----:R-:W-:Y:S01]  /*5fb10*/  HMMA.16816.F32 R8, R28, R2, R16 ;  /* 0x000000021c08723c */ /* 0x002fe20000001810 */
[----:B------:R-:W-:Y:S02]  /*5fb20*/  F2FP.F16.E4M3.UNPACK_B R28, R61 ;  /* 0x0000003dff1c723e */ /* 0x000fe400020006ff */
[----:B------:R-:W-:-:S02]  /*5fb30*/  F2FP.F16.E4M3.UNPACK_B R29, R5 ;  /* 0x00000005ff1d723e */ /* 0x000fc400020006ff */
[----:B------:R-:W-:Y:S02]  /*5fb40*/  F2FP.F16.E4M3.UNPACK_B R30, R4 ;  /* 0x00000004ff1e723e */ /* 0x000fe400020006ff */
[----:B------:R-:W-:-:S07]  /*5fb50*/  F2FP.F16.E4M3.UNPACK_B R31, R0 ;  /* 0x00000000ff1f723e */ /* 0x000fce00020006ff */
[C---:B------:R-:W-:Y:S05]  /*5fb60*/  HMMA.16816.F32 R12, R28.reuse, R36, R40 ;  /* 0x000000241c0c723c */ /* 0x040fea0000001828 */
[----:B------:R-:W-:Y:S04]  /*5fb70*/  STL.64 [R1+0x7f0], R8 ;  /* 0x0007f00801007387 */ /* 0x000fe80000100a00 */
[----:B------:R2:W-:Y:S10]  /*5fb80*/  STL.64 [R1+0x7f8], R10 ;  /* 0x0007f80a01007387 */ /* 0x0005f40000100a00 */
[----:B------:R-:W-:Y:S04]  /*5fb90*/  STL.64 [R1+0x8f0], R12 ;  /* 0x0008f00c01007387 */ /* 0x000fe80000100a00 */
[----:B------:R-:W-:Y:S01]  /*5fba0*/  STL.64 [R1+0x8f8], R14 ;  /* 0x0008f80e01007387 */ /* 0x000fe20000100a00 */
[C---:B--2---:R-:W-:Y:S08]  /*5fbb0*/  HMMA.16816.F32 R8, R28.reuse, R34, R44 ;  /* 0x000000221c08723c */ /* 0x044ff0000000182c */
[C---:B------:R-:W-:Y:S01]  /*5fbc0*/  HMMA.16816.F32 R4, R28.reuse, R32, R48 ;  /* 0x000000201c04723c */ /* 0x040fe20000001830 */
        /* <DEDUP_REMOVED lines=63> */
[----:B------:R-:W-:-:S15]  /*5ffc0*/  HMMA.16816.F32 R32, R28, R22, R32 ;  /* 0x000000161c20723c */ /* 0x000fde0000001820 */
        /* <DEDUP_REMOVED lines=39> */
[----:B------:R-:W-:-:S12]  /*60240*/  STL.64 [R1+0x4280], R12 ;  /* 0x0042800c01007387 */ /* 0x000fd80000100a00 */
[----:B------:R-:W-:Y:S04]  /*60250*/  STL.64 [R1+0x850], R16 ;  /* 0x0008501001007387 */ /* 0x000fe80000100a00 */
[----:B------:R2:W-:Y:S01]  /*60260*/  STL.64 [R1+0x858], R18 ;  /* 0x0008581201007387 */ /* 0x0005e20000100a00 */
[----:B----4-:R-:W-:Y:S02]  /*60270*/  IMAD R61, R49, 0x100, R48 ;  /* 0x00000100313d7824 */ /* 0x010fe400078e0230 */
[----:B------:R-:W-:Y:S01]  /*60280*/  IMAD R0, R0, 0x100, R38 ;  /* 0x0000010000007824 */ /* 0x000fe200078e0226 */
[C---:B--2---:R-:W-:Y:S08]  /*60290*/  HMMA.16816.F32 R16, R28.reuse, R10, R20 ;  /* 0x0000000a1c10723c */ /* 0x044ff00000001814 */
[C---:B------:R-:W-:Y:S01]  /*602a0*/  HMMA.16816.F32 R12, R28.reuse, R8, R24 ;  /* 0x000000081c0c723c */ /* 0x040fe20000001818 */
        /* <DEDUP_REMOVED lines=24> */
[----:B------:R-:W-:Y:S04]  /*60430*/  STL.64 [R1+0x6f8], R10 ;  /* 0x0006f80a01007387 */ /* 0x000fe80000100a00 */
[----:B------:R-:W2:Y:S06]  /*60440*/  LDL.LU R52, [R1+0x5e0] ;  /* 0x0005e00001347983 */ /* 0x000eac0000300800 */
        /* <DEDUP_REMOVED lines=112> */
[----:B------:R4:W-:Y:S01]  /*60b50*/  STL.64 [R1+0x768], R22 ;  /* 0x0007681601007387 */ /* 0x0009e20000100a00 */
[----:B------:R-:W-:Y:S02]  /*60b60*/  IMAD R39, R39, 0x100, R60 ;  /* 0x0000010027277824 */ /* 0x000fe400078e023c */
[----:B------:R-:W-:Y:S01]  /*60b70*/  IMAD R38, R0, 0x100, R38 ;  /* 0x0000010000267824 */ /* 0x000fe200078e0226 */
        /* <DEDUP_REMOVED lines=41> */
[----:B------:R-:W3:Y:S04]  /*60e10*/  LDL.LU R11, [R1+0x12c] ;  /* 0x00012c00010b7983 */ /* 0x000ee80000300800 */
        /* <DEDUP_REMOVED lines=638> */
[----:B------:R-:W-:Y:S01]  /*63600*/  STL.64 [R1+0x2f8], R10 ;  /* 0x0002f80a01007387 */ /* 0x000fe20000100a00 */
[----:B0-----:R-:W-:-:S05]  /*63610*/  IMAD R4, R55, 0x100, R54 ;  /* 0x0000010037047824 */ /* 0x001fca00078e0236 */
[----:B------:R0:W-:Y:S02]  /*63620*/  STL [R1+0xf0], R4 ;  /* 0x0000f00401007387 */ /* 0x0001e40000100800 */
[----:B0-----:R-:W-:Y:S02]  /*63630*/  HMMA.16816.F32 R4, R28, R2, R56 ;  /* 0x000000021c04723c */ /* 0x001fe40000001838 */
[----:B------:R-:W2:-:S15]  /*63640*/  LDL.LU R56, [R1+0x1090] ;  /* 0x0010900001387983 */ /* 0x000e9e0000300800 */
[----:B------:R-:W-:Y:S02]  /*63650*/  NOP ;  /* 0x0000000000007918 */ /* 0x000fe40000000000 */
        /* <DEDUP_REMOVED lines=22> */
[----:B------:R-:W3:Y:S04]  /*637c0*/  LDL.LU R32, [R1+0x2c0] ;  /* 0x0002c00001207983 */ /* 0x000ee80000300800 */
[----:B------:R-:W3:Y:S04]  /*637d0*/  LDL.LU R33, [R1+0x2c4] ;  /* 0x0002c40001217983 */ /* 0x000ee80000300800 */
[----:B------:R-:W3:Y:S04]  /*637e0*/  LDL.LU R34, [R1+0x2c8] ;  /* 0x0002c80001227983 */ /* 0x000ee80000300800 */
[----:B------:R-:W3:Y:S01]  /*637f0*/  LDL.LU R35, [R1+0x2cc] ;  /* 0x0002cc0001237983 */ /* 0x000ee20000300800 */
[----:B------:R-:W-:-:S02]  /*63800*/  IMAD R60, R39, 0x100, R60 ;  /* 0x00000100273c7824 */ /* 0x000fc400078e023c */
[----:B------:R-:W-:Y:S01]  /*63810*/  IMAD R39, R0, 0x100, R38 ;  /* 0x0000010000277824 */ /* 0x000fe200078e0226 */
[----:B------:R-:W4:Y:S01]  /*63820*/  LDL.LU R24, [R1+0x2a0] ;  /* 0x0002a00001187983 */ /* 0x000f220000300800 */
[----:B------:R-:W-:Y:S02]  /*63830*/  F2FP.F16.E4M3.UNPACK_B R28, R61 ;  /* 0x0000003dff1c723e */ /* 0x000fe400020006ff */
[----:B------:R-:W-:Y:S01]  /*63840*/  F2FP.F16.E4M3.UNPACK_B R30, R60 ;  /* 0x0000003cff1e723e */ /* 0x000fe200020006ff */
        /* <DEDUP_REMOVED lines=25> */
[----:B------:R-:W-:Y:S04]  /*639e0*/  STL [R1+0x4018], R2 ;  /* 0x0040180201007387 */ /* 0x000fe80000100800 */
[----:B------:R-:W-:Y:S01]  /*639f0*/  STL [R1+0x4014], R3 ;  /* 0x0040140301007387 */ /* 0x000fe20000100800 */
[----:B--2---:R-:W-:-:S02]  /*63a00*/  F2FP.F16.E4M3.UNPACK_B R29, R31 ;  /* 0x0000001fff1d723e */ /* 0x004fc400020006ff */
[----:B------:R-:W-:-:S07]  /*63a10*/  F2FP.F16.E4M3.UNPACK_B R31, R39 ;  /* 0x00000027ff1f723e */ /* 0x000fce00020006ff */
[----:B---3--:R-:W-:-:S15]  /*63a20*/  HMMA.16816.F32 R32, R28, R36, R32 ;  /* 0x000000241c20723c */ /* 0x008fde0000001820 */
        /* <DEDUP_REMOVED lines=52> */
[----:B------:R-:W2:Y:S01]  /*63d70*/  LDL.LU R23, [R1+0x25c] ;  /* 0x00025c0001177983 */ /* 0x000ea20000300800 */
[----:B------:R-:W-:Y:S01]  /*63d80*/  IMAD R61, R0, 0x100, R38 ;  /* 0x00000100003d7824 */ /* 0x000fe200078e0226 */
        /* <DEDUP_REMOVED lines=16> */
[----:B------:R-:W-:Y:S06]  /*63e90*/  STL.64 [R1+0x220], R16 ;  /* 0x0002201001007387 */ /* 0x000fec0000100a00 */
[C---:B------:R-:W-:Y:S01]  /*63ea0*/  HMMA.16816.F32 R20, R28.reuse, R8, R48 ;  /* 0x000000081c14723c */ /* 0x040fe20000001830 */
[----:B------:R0:W-:Y:S07]  /*63eb0*/  STL.64 [R1+0x228], R18 ;  /* 0x0002281201007387 */ /* 0x0001ee0000100a00 */
[C---:B0-----:R-:W-:Y:S03]  /*63ec0*/  HMMA.16816.F32 R16, R28.reuse, R6, R52 ;  /* 0x000000061c10723c */ /* 0x041fe60000001834 */
[----:B------:R-:W-:Y:S04]  /*63ed0*/  STL.64 [R1+0x210], R12 ;  /* 0x0002100c01007387 */ /* 0x000fe80000100a00 */
[----:B------:R0:W-:Y:S02]  /*63ee0*/  STL.64 [R1+0x218], R14 ;  /* 0x0002180e01007387 */ /* 0x0001e40000100a00 */
[----:B0-----:R-:W-:Y:S02]  /*63ef0*/  HMMA.16816.F32 R12, R28, R4, R56 ;  /* 0x000000041c0c723c */ /* 0x001fe40000001838 */
[----:B------:R-:W-:Y:S04]  /*63f00*/  STL.64 [R1+0x200], R20 ;  /* 0x0002001401007387 */ /* 0x000fe80000100a00 */
[----:B------:R-:W-:Y:S04]  /*63f10*/  STL.64 [R1+0x208], R22 ;  /* 0x0002081601007387 */ /* 0x000fe80000100a00 */
[----:B------:R-:W-:Y:S04]  /*63f20*/  STL.64 [R1+0x1f0], R16 ;  /* 0x0001f01001007387 */ /* 0x000fe80000100a00 */
[----:B------:R-:W-:Y:S04]  /*63f30*/  STL.64 [R1+0x1f8], R18 ;  /* 0x0001f81201007387 */ /* 0x000fe80000100a00 */
[----:B------:R-:W2:Y:S04]  /*63f40*/  LDL.LU R48, [R1+0x60] ;  /* 0x0000600001307983 */ /* 0x000ea80000300800 */
        /* <DEDUP_REMOVED lines=48> */
[----:B------:R-:W2:Y:S01]  /*64250*/  LDL.LU R2, [R1+0x4018] ;  /* 0x0040180001027983 */ /* 0x000ea20000300800 */
[----:B---3--:R-:W-:-:S03]  /*64260*/  IMAD R39, R39, 0x100, R3 ;  /* 0x0000010027277824 */ /* 0x008fc600078e0203 */
[----:B------:R-:W2:Y:S01]  /*64270*/  LDL.LU R3, [R1+0x4014] ;  /* 0x0040140001037983 */ /* 0x000ea20000300800 */
[----:B----4-:R-:W-:-:S03]  /*64280*/  IMAD R60, R60, 0x100, R0 ;  /* 0x000001003c3c7824 */ /* 0x010fc600078e0200 */
[----:B------:R-:W3:Y:S01]  /*64290*/  LDL.LU R0, [R1+0x4010] ;  /* 0x0040100001007983 */ /* 0x000ee20000300800 */
[----:B--2---:R-:W-:Y:S03]  /*642a0*/  HMMA.16816.F32 R28, R28, R2, R12 ;  /* 0x000000021c1c723c */ /* 0x004fe6000000180c */
[----:B------:R-:W2:Y:S04]  /*642b0*/  LDL.LU.64 R14, [R1+0x4008] ;  /* 0x00400800010e7983 */ /* 0x000ea80000300a00 */
[----:B------:R-:W4:-:S12]  /*642c0*/  LDL.LU.64 R12, [R1+0x4000] ;  /* 0x00400000010c7983 */ /* 0x000f180000300a00 */
[----:B------:R0:W-:Y:S04]  /*642d0*/  STL.64 [R1+0x170], R28 ;  /* 0x0001701c01007387 */ /* 0x0001e80000100a00 */
[----:B------:R1:W-:Y:S01]  /*642e0*/  STL.64 [R1+0x178], R30 ;  /* 0x0001781e01007387 */ /* 0x0003e20000100a00 */
[----:B0-----:R-:W-:Y:S02]  /*642f0*/  F2FP.F16.E4M3.UNPACK_B R28, R61 ;  /* 0x0000003dff1c723e */ /* 0x001fe400020006ff */
[----:B------:R-:W-:Y:S02]  /*64300*/  F2FP.F16.E4M3.UNPACK_B R29, R38 ;  /* 0x00000026ff1d723e */ /* 0x000fe400020006ff */
[----:B-1----:R-:W-:Y:S02]  /*64310*/  F2FP.F16.E4M3.UNPACK_B R30, R39 ;  /* 0x00000027ff1e723e */ /* 0x002fe400020006ff */
[----:B------:R-:W-:Y:S01]  /*64320*/  F2FP.F16.E4M3.UNPACK_B R31, R60 ;  /* 0x0000003cff1f723e */ /* 0x000fe200020006ff */
[----:B------:R-:W2:Y:S04]  /*64330*/  LDL.LU R38, [R1+0x3ff8] ;  /* 0x003ff80001267983 */ /* 0x000ea80000300800 */
[----:B------:R-:W2:Y:S04]  /*64340*/  LDL.LU R61, [R1+0x178c] ;  /* 0x00178c00013d7983 */ /* 0x000ea80000300800 */
[----:B------:R-:W2:Y:S04]  /*64350*/  LDL.LU R39, [R1+0x3ff4] ;  /* 0x003ff40001277983 */ /* 0x000ea80000300800 */
[----:B------:R-:W2:Y:S01]  /*64360*/  LDL.LU R60, [R1+0x3ff0] ;  /* 0x003ff000013c7983 */ /* 0x000ea20000300800 */
[----:B------:R-:W-:-:S15]  /*64370*/  HMMA.16816.F32 R32, R28, R36, R32 ;  /* 0x000000241c20723c */ /* 0x000fde0000001820 */
[----:B------:R-:W-:-:S04]  /*64380*/  NOP ;  /* 0x0000000000007918 */ /* 0x000fc80000000000 */
[----:B------:R-:W-:Y:S04]  /*64390*/  STL.64 [R1+0x160], R32 ;  /* 0x0001602001007387 */ /* 0x000fe80000100a00 */
[----:B------:R0:W-:Y:S04]  /*643a0*/  STL.64 [R1+0x168], R34 ;  /* 0x0001682201007387 */ /* 0x0001e80000100a00 */
[----:B0-----:R-:W2:Y:S04]  /*643b0*/  LDL.LU.64 R34, [R1+0x3fe8] ;  /* 0x003fe80001227983 */ /* 0x001ea80000300a00 */
[----:B------:R-:W3:Y:S04]  /*643c0*/  LDL.LU.64 R32, [R1+0x3fe0] ;  /* 0x003fe00001207983 */ /* 0x000ee80000300a00 */
[----:B------:R-:W3:Y:S04]  /*643d0*/  LDL.LU R36, [R1+0x359c] ;  /* 0x00359c0001247983 */ /* 0x000ee80000300800 */
[----:B------:R-:W4:Y:S01]  /*643e0*/  LDL.LU R37, [R1+0x1788] ;  /* 0x0017880001257983 */ /* 0x000f220000300800 */
[C---:B--2---:R-:W-:Y:S08]  /*643f0*/  HMMA.16816.F32 R16, R28.reuse, R34, R16 ;  /* 0x000000221c10723c */ /* 0x044ff00000001810 */
[C---:B---3--:R-:W-:Y:S11]  /*64400*/  HMMA.16816.F32 R24, R28.reuse, R32, R24 ;  /* 0x000000201c18723c */ /* 0x048ff60000001818 */
[----:B------:R-:W-:Y:S04]  /*64410*/  STL.64 [R1+0x150], R16 ;  /* 0x0001501001007387 */ /* 0x000fe80000100a00 */
[----:B------:R0:W-:Y:S04]  /*64420*/  STL.64 [R1+0x158], R18 ;  /* 0x0001581201007387 */ /* 0x0001e80000100a00 */
[----:B0-----:R-:W2:Y:S04]  /*64430*/  LDL.LU.64 R18, [R1+0x3fd8] ;  /* 0x003fd80001127983 */ /* 0x001ea80000300a00 */
[----:B------:R-:W3:Y:S04]  /*64440*/  LDL.LU.64 R16, [R1+0x3fd0] ;  /* 0x003fd00001107983 */ /* 0x000ee80000300a00 */
[----:B------:R-:W2:Y:S04]  /*64450*/  LDL.LU R34, [R1+0x3594] ;  /* 0x0035940001227983 */ /* 0x000ea80000300800 */
[----:B------:R-:W2:Y:S04]  /*64460*/  LDL.LU R35, [R1+0x35a0] ;  /* 0x0035a00001237983 */ /* 0x000ea80000300800 */
[----:B------:R-:W-:Y:S04]  /*64470*/  STL.64 [R1+0x140], R24 ;  /* 0x0001401801007387 */ /* 0x000fe80000100a00 */
[----:B------:R0:W-:Y:S04]  /*64480*/  STL.64 [R1+0x148], R26 ;  /* 0x0001481a01007387 */ /* 0x0001e80000100a00 */
[----:B0-----:R-:W2:Y:S04]  /*64490*/  LDL.LU.64 R26, [R1+0x3fc8] ;  /* 0x003fc800011a7983 */ /* 0x001ea80000300a00 */
[----:B------:R-:W3:Y:S04]  /*644a0*/  LDL.LU.64 R24, [R1+0x3fc0] ;  /* 0x003fc00001187983 */ /* 0x000ee80000300a00 */
        /* <DEDUP_REMOVED lines=8> */
[C---:B---3--:R-:W-:Y:S03]  /*64530*/  HMMA.16816.F32 R40, R28.reuse, R24, R40 ;  /* 0x000000181c28723c */ /* 0x048fe60000001828 */
[----:B------:R-:W3:Y:S04]  /*64540*/  LDL.LU R26, [R1+0x3584] ;  /* 0x00358400011a7983 */ /* 0x000ee80000300800 */
[----:B------:R-:W3:Y:S01]  /*64550*/  LDL.LU R27, [R1+0x3590] ;  /* 0x00359000011b7983 */ /* 0x000ee20000300800 */
[C---:B------:R-:W-:Y:S11]  /*64560*/  HMMA.16816.F32 R52, R28.reuse, R18, R52 ;  /* 0x000000121c34723c */ /* 0x040ff60000001834 */
[----:B------:R-:W-:Y:S04]  /*64570*/  STL.64 [R1+0x110], R40 ;  /* 0x0001102801007387 */ /* 0x000fe80000100a00 */
[----:B------:R0:W-:Y:S04]  /*64580*/  STL.64 [R1+0x118], R42 ;  /* 0x0001182a01007387 */ /* 0x0001e80000100a00 */
[----:B0-----:R-:W3:Y:S04]  /*64590*/  LDL.LU.64 R42, [R1+0x3fa8] ;  /* 0x003fa800012a7983 */ /* 0x001ee80000300a00 */
[----:B------:R-:W3:Y:S04]  /*645a0*/  LDL.LU.64 R40, [R1+0x3fa0] ;  /* 0x003fa00001287983 */ /* 0x000ee80000300a00 */
[----:B------:R-:W3:Y:S01]  /*645b0*/  LDL.LU R25, [R1+0x3588] ;  /* 0x0035880001197983 */ /* 0x000ee20000300800 */
[C---:B------:R-:W-:Y:S08]  /*645c0*/  HMMA.16816.F32 R16, R28.reuse, R16, R56 ;  /* 0x000000101c10723c */ /* 0x040ff00000001838 */
[C---:B--2---:R-:W-:Y:S08]  /*645d0*/  HMMA.16816.F32 R44, R28.reuse, R22, R44 ;  /* 0x000000161c2c723c */ /* 0x044ff0000000182c */
[----:B----4-:R-:W-:Y:S11]  /*645e0*/  HMMA.16816.F32 R20, R28, R20, R48 ;  /* 0x000000141c14723c */ /* 0x010ff60000001830 */
[----:B------:R-:W-:Y:S04]  /*645f0*/  STL.64 [R1+0x100], R44 ;  /* 0x0001002c01007387 */ /* 0x000fe80000100a00 */
[----:B------:R0:W-:Y:S04]  /*64600*/  STL.64 [R1+0x108], R46 ;  /* 0x0001082e01007387 */ /* 0x0001e80000100a00 */
[----:B0-----:R-:W2:Y:S04]  /*64610*/  LDL.LU.64 R46, [R1+0x3f98] ;  /* 0x003f9800012e7983 */ /* 0x001ea80000300a00 */
[----:B------:R-:W2:Y:S04]  /*64620*/  LDL.LU.64 R44, [R1+0x3f90] ;  /* 0x003f9000012c7983 */ /* 0x000ea80000300a00 */
[----:B------:R-:W4:Y:S04]  /*64630*/  LDL.LU.64 R50, [R1+0x3f88] ;  /* 0x003f880001327983 */ /* 0x000f280000300a00 */
[----:B------:R-:W4:Y:S04]  /*64640*/  LDL.LU.64 R48, [R1+0x3f80] ;  /* 0x003f800001307983 */ /* 0x000f280000300a00 */
        /* <DEDUP_REMOVED lines=8> */
[----:B0-----:R-:W3:Y:S04]  /*646d0*/  LDL.LU.64 R54, [R1+0x3f78] ;  /* 0x003f780001367983 */ /* 0x001ee80000300a00 */
[----:B------:R-:W3:Y:S04]  /*646e0*/  LDL.LU.64 R52, [R1+0x3f70] ;  /* 0x003f700001347983 */ /* 0x000ee80000300a00 */
[----:B------:R-:W3:Y:S04]  /*646f0*/  LDL.LU.64 R58, [R1+0x3f68] ;  /* 0x003f6800013a7983 */ /* 0x000ee80000300a00 */
[----:B------:R-:W3:Y:S04]  /*64700*/  LDL.LU.64 R56, [R1+0x3f60] ;  /* 0x003f600001387983 */ /* 0x000ee80000300a00 */
[----:B------:R0:W-:Y:S04]  /*64710*/  STL.64 [R1+0xd0], R16 ;  /* 0x0000d01001007387 */ /* 0x0001e80000100a00 */
[----:B------:R1:W-:Y:S01]  /*64720*/  STL.64 [R1+0xd8], R18 ;  /* 0x0000d81201007387 */ /* 0x0003e20000100a00 */
[----:B0-----:R-:W-:-:S02]  /*64730*/  IMAD.MOV.U32 R16, RZ, RZ, R60 ;  /* 0x000000ffff107224 */ /* 0x001fc400078e003c */
[----:B------:R-:W-:Y:S02]  /*64740*/  IMAD.MOV.U32 R17, RZ, RZ, R39 ;  /* 0x000000ffff117224 */ /* 0x000fe400078e0027 */
[----:B-1----:R-:W-:Y:S02]  /*64750*/  IMAD.MOV.U32 R18, RZ, RZ, R38 ;  /* 0x000000ffff127224 */ /* 0x002fe400078e0026 */
[----:B------:R-:W-:-:S07]  /*64760*/  IMAD.MOV.U32 R19, RZ, RZ, R0 ;  /* 0x000000ffff137224 */ /* 0x000fce00078e0000 */
[----:B------:R-:W-:-:S15]  /*64770*/  HMMA.16816.F32 R16, R28, R14, R16 ;  /* 0x0000000e1c10723c */ /* 0x000fde0000001810 */
[----:B------:R-:W-:-:S04]  /*64780*/  NOP ;  /* 0x0000000000007918 */ /* 0x000fc80000000000 */
[----:B------:R-:W-:Y:S04]  /*64790*/  STL.64 [R1+0xb0], R16 ;  /* 0x0000b01001007387 */ /* 0x000fe80000100a00 */
[----:B------:R3:W-:Y:S01]  /*647a0*/  STL.64 [R1+0xb8], R18 ;  /* 0x0000b81201007387 */ /* 0x0007e20000100a00 */
[----:B--2---:R-:W-:-:S15]  /*647b0*/  HMMA.16816.F32 R12, R28, R12, R20 ;  /* 0x0000000c1c0c723c */ /* 0x004fde0000001814 */
[----:B------:R-:W-:-:S04]  /*647c0*/  NOP ;  /* 0x0000000000007918 */ /* 0x000fc80000000000 */
[----:B------:R-:W-:Y:S04]  /*647d0*/  STL.64 [R1+0x80], R12 ;  /* 0x0000800c01007387 */ /* 0x000fe80000100a00 */
[----:B------:R4:W-:Y:S01]  /*647e0*/  STL.64 [R1+0x88], R14 ;  /* 0x0000880e01007387 */ /* 0x0009e20000100a00 */
[C---:B---3--:R-:W-:Y:S08]  /*647f0*/  HMMA.16816.F32 R16, R28.reuse, R10, R56 ;  /* 0x0000000a1c10723c */ /* 0x048ff00000001838 */
[C---:B------:R-:W-:Y:S08]  /*64800*/  HMMA.16816.F32 R8, R28.reuse, R8, R52 ;  /* 0x000000081c08723c */ /* 0x040ff00000001834 */
[C---:B------:R-:W-:Y:S08]  /*64810*/  HMMA.16816.F32 R56, R28.reuse, R4, R44 ;  /* 0x000000041c38723c */ /* 0x040ff0000000182c */
[----:B----4-:R-:W-:Y:S01]  /*64820*/  HMMA.16816.F32 R12, R28, R6, R48 ;  /* 0x000000061c0c723c */ /* 0x010fe20000001830 */
[----:B------:R-:W-:Y:S04]  /*64830*/  STL.64 [R1+0x60], R16 ;  /* 0x0000601001007387 */ /* 0x000fe80000100a00 */
[----:B------:R-:W-:Y:S04]  /*64840*/  STL.64 [R1+0x68], R18 ;  /* 0x0000681201007387 */ /* 0x000fe80000100a00 */
[----:B------:R0:W-:Y:S04]  /*64850*/  STL.64 [R1+0x40], R8 ;  /* 0x0000400801007387 */ /* 0x0001e80000100a00 */
[----:B------:R1:W-:Y:S06]  /*64860*/  STL.64 [R1+0x48], R10 ;  /* 0x0000480a01007387 */ /* 0x0003ec0000100a00 */
[----:B------:R-:W-:-:S02]  /*64870*/  IMAD.MOV.U32 R60, RZ, RZ, R13 ;  /* 0x000000ffff3c7224 */ /* 0x000fc400078e000d */
[----:B------:R-:W-:-:S03]  /*64880*/  IMAD.MOV.U32 R0, RZ, RZ, R12 ;  /* 0x000000ffff007224 */ /* 0x000fc600078e000c */
[----:B------:R-:W-:Y:S04]  /*64890*/  STL [R1+0x3914], R60 ;  /* 0x0039143c01007387 */ /* 0x000fe80000100800 */
[----:B------:R-:W-:Y:S04]  /*648a0*/  STL [R1+0x3910], R0 ;  /* 0x0039100001007387 */ /* 0x000fe80000100800 */
[----:B------:R-:W-:Y:S04]  /*648b0*/  STL.64 [R1+0x3790], R58 ;  /* 0x0037903a01007387 */ /* 0x000fe80000100a00 */
[----:B------:R-:W-:Y:S04]  /*648c0*/  STL.64 [R1+0x3788], R56 ;  /* 0x0037883801007387 */ /* 0x000fe80000100a00 */
[----:B------:R-:W2:Y:S04]  /*648d0*/  LDL.LU R44, [R1] ;  /* 0x00000000012c7983 */ /* 0x000ea80000300800 */
[----:B------:R-:W2:Y:S04]  /*648e0*/  LDL.LU R45, [R1+0x4] ;  /* 0x00000400012d7983 */ /* 0x000ea80000300800 */
[----:B------:R-:W2:Y:S01]  /*648f0*/  LDL.LU R46, [R1+0x8] ;  /* 0x00000800012e7983 */ /* 0x000ea20000300800 */
[----:B------:R-:W-:-:S03]  /*64900*/  IMAD R6, R34, 0x100, R33 ;  /* 0x0000010022067824 */ /* 0x000fc600078e0221 */
[----:B------:R-:W2:Y:S04]  /*64910*/  LDL.LU R47, [R1+0xc] ;  /* 0x00000c00012f7983 */ /* 0x000ea80000300800 */
[----:B------:R-:W3:Y:S04]  /*64920*/  LDL.LU R34, [R1+0x1798] ;  /* 0x0017980001227983 */ /* 0x000ee80000300800 */
[----:B------:R-:W4:Y:S04]  /*64930*/  LDL.LU R52, [R1+0x1a0] ;  /* 0x0001a00001347983 */ /* 0x000f280000300800 */
[----:B------:R-:W4:Y:S04]  /*64940*/  LDL.LU R53, [R1+0x1a4] ;  /* 0x0001a40001357983 */ /* 0x000f280000300800 */
[----:B------:R-:W4:Y:S01]  /*64950*/  LDL.LU R54, [R1+0x1a8] ;  /* 0x0001a80001367983 */ /* 0x000f220000300800 */
[----:B------:R-:W-:-:S03]  /*64960*/  IMAD R7, R36, 0x100, R35 ;  /* 0x0000010024077824 */ /* 0x000fc600078e0223 */
[----:B------:R-:W4:Y:S01]  /*64970*/  LDL.LU R55, [R1+0x1ac] ;  /* 0x0001ac0001377983 */ /* 0x000f220000300800 */
[----:B------:R-:W-:-:S03]  /*64980*/  IMAD R5, R32, 0x100, R27 ;  /* 0x0000010020057824 */ /* 0x000fc600078e021b */
[----:B------:R-:W2:Y:S04]  /*64990*/  LDL.LU R35, [R1+0x179c] ;  /* 0x00179c0001237983 */ /* 0x000ea80000300800 */
[----:B------:R-:W4:Y:S04]  /*649a0*/  LDL.LU R32, [R1+0x17a8] ;  /* 0x0017a80001207983 */ /* 0x000f280000300800 */
[----:B0-----:R-:W4:Y:S04]  /*649b0*/  LDL.LU R8, [R1+0x50] ;  /* 0x0000500001087983 */ /* 0x001f280000300800 */
[----:B------:R-:W4:Y:S04]  /*649c0*/  LDL.LU R9, [R1+0x54] ;  /* 0x0000540001097983 */ /* 0x000f280000300800 */
[----:B-1----:R-:W4:Y:S04]  /*649d0*/  LDL.LU R10, [R1+0x58] ;  /* 0x00005800010a7983 */ /* 0x002f280000300800 */
[----:B------:R-:W4:Y:S01]  /*649e0*/  LDL.LU R11, [R1+0x5c] ;  /* 0x00005c00010b7983 */ /* 0x000f220000300800 */
[----:B------:R-:W-:-:S03]  /*649f0*/  IMAD R4, R26, 0x100, R25 ;  /* 0x000001001a047824 */ /* 0x000fc600078e0219 */
[----:B------:R-:W4:Y:S04]  /*64a00*/  LDL.LU R33, [R1+0x17ac] ;  /* 0x0017ac0001217983 */ /* 0x000f280000300800 */
[----:B------:R-:W4:Y:S01]  /*64a10*/  LDL.LU R26, [R1+0x17b8] ;  /* 0x0017b800011a7983 */ /* 0x000f220000300800 */
[----:B------:R-:W-:-:S03]  /*64a20*/  IMAD.MOV.U32 R16, RZ, RZ, R40 ;  /* 0x000000ffff107224 */ /* 0x000fc600078e0028 */
[----:B------:R-:W4:Y:S01]  /*64a30*/  LDL.LU R40, [R1+0x3f5c] ;  /* 0x003f5c0001287983 */ /* 0x000f220000300800 */
[----:B------:R-:W-:Y:S02]  /*64a40*/  IMAD.MOV.U32 R17, RZ, RZ, R41 ;  /* 0x000000ffff117224 */ /* 0x000fe400078e0029 */
[----:B------:R-:W-:Y:S01]  /*64a50*/  IMAD.MOV.U32 R18, RZ, RZ, R42 ;  /* 0x000000ffff127224 */ /* 0x000fe200078e002a */
[----:B------:R-:W4:Y:S04]  /*64a60*/  LDL.LU R41, [R1+0x3f58] ;  /* 0x003f580001297983 */ /* 0x000f280000300800 */
[----:B------:R-:W4:Y:S01]  /*64a70*/  LDL.LU R42, [R1+0x3f54] ;  /* 0x003f5400012a7983 */ /* 0x000f220000300800 */
[----:B------:R-:W-:-:S03]  /*64a80*/  IMAD.MOV.U32 R19, RZ, RZ, R43 ;  /* 0x000000ffff137224 */ /* 0x000fc600078e002b */
[----:B------:R-:W4:Y:S04]  /*64a90*/  LDL.LU R43, [R1+0x3f50] ;  /* 0x003f5000012b7983 */ /* 0x000f280000300800 */
[----:B------:R-:W4:Y:S04]  /*64aa0*/  LDL.LU R27, [R1+0x17bc] ;  /* 0x0017bc00011b7983 */ /* 0x000f280000300800 */
[----:B------:R-:W4:Y:S04]  /*64ab0*/  LDL.LU R24, [R1+0x17c8] ;  /* 0x0017c80001187983 */ /* 0x000f280000300800 */
[----:B------:R-:W4:Y:S01]  /*64ac0*/  LDL.LU R12, [R1+0x1b0] ;  /* 0x0001b000010c7983 */ /* 0x000f220000300800 */
[----:B------:R-:W-:-:S03]  /*64ad0*/  IMAD.MOV.U32 R39, RZ, RZ, R14 ;  /* 0x000000ffff277224 */ /* 0x000fc600078e000e */
[----:B------:R-:W4:Y:S01]  /*64ae0*/  LDL.LU R13, [R1+0x1b4] ;  /* 0x0001b400010d7983 */ /* 0x000f220000300800 */
[----:B------:R-:W-:-:S03]  /*64af0*/  IMAD.MOV.U32 R38, RZ, RZ, R15 ;  /* 0x000000ffff267224 */ /* 0x000fc600078e000f */
[----:B------:R-:W4:Y:S04]  /*64b00*/  LDL.LU R14, [R1+0x1b8] ;  /* 0x0001b800010e7983 */ /* 0x000f280000300800 */
[----:B------:R-:W4:Y:S04]  /*64b10*/  LDL.LU R15, [R1+0x1bc] ;  /* 0x0001bc00010f7983 */ /* 0x000f280000300800 */
[----:B------:R-:W4:Y:S01]  /*64b20*/  LDL.LU R25, [R1+0x17cc] ;  /* 0x0017cc0001197983 */ /* 0x000f220000300800 */
[----:B------:R-:W-:Y:S02]  /*64b30*/  F2FP.F16.E4M3.UNPACK_B R36, R37.H1 ;  /* 0x00000025ff24723e */ /* 0x000fe400030006ff */
[----:B------:R-:W-:Y:S01]  /*64b40*/  F2FP.F16.E4M3.UNPACK_B R37, R61.H1 ;  /* 0x0000003dff25723e */ /* 0x000fe200030006ff */
[----:B------:R-:W4:Y:S04]  /*64b50*/  LDL.LU R23, [R1+0x17d8] ;  /* 0x0017d80001177983 */ /* 0x000f280000300800 */
[----:B------:R-:W4:Y:S01]  /*64b60*/  LDL.LU R61, [R1+0x17dc] ;  /* 0x0017dc00013d7983 */ /* 0x000f220000300800 */
[----:B---3--:R-:W-:-:S02]  /*64b70*/  F2FP.F16.E4M3.UNPACK_B R34, R34.H1 ;  /* 0x00000022ff22723e */ /* 0x008fc400030006ff */
[----:B--2---:R-:W-:Y:S02]  /*64b80*/  F2FP.F16.E4M3.UNPACK_B R35, R35.H1 ;  /* 0x00000023ff23723e */ /* 0x004fe400030006ff */
[----:B----4-:R-:W-:Y:S02]  /*64b90*/  F2FP.F16.E4M3.UNPACK_B R32, R32.H1 ;  /* 0x00000020ff20723e */ /* 0x010fe400030006ff */
[----:B------:R-:W-:Y:S01]  /*64ba0*/  F2FP.F16.E4M3.UNPACK_B R33, R33.H1 ;  /* 0x00000021ff21723e */ /* 0x000fe200030006ff */
[----:B------:R-:W-:Y:S01]  /*64bb0*/  HMMA.16816.F32 R48, R28, R2, R40 ;  /* 0x000000021c30723c */ /* 0x000fe20000001828 */
[----:B------:R-:W-:Y:S02]  /*64bc0*/  F2FP.F16.E4M3.UNPACK_B R28, R4 ;  /* 0x00000004ff1c723e */ /* 0x000fe400020006ff */
[----:B------:R-:W-:Y:S02]  /*64bd0*/  F2FP.F16.E4M3.UNPACK_B R29, R5 ;  /* 0x00000005ff1d723e */ /* 0x000fe400020006ff */
[----:B------:R-:W-:-:S02]  /*64be0*/  F2FP.F16.E4M3.UNPACK_B R30, R6 ;  /* 0x00000006ff1e723e */ /* 0x000fc400020006ff */
[----:B------:R-:W-:Y:S02]  /*64bf0*/  F2FP.F16.E4M3.UNPACK_B R31, R7 ;  /* 0x00000007ff1f723e */ /* 0x000fe400020006ff */
[----:B------:R-:W-:Y:S02]  /*64c00*/  F2FP.F16.E4M3.UNPACK_B R26, R26.H1 ;  /* 0x0000001aff1a723e */ /* 0x000fe400030006ff */
[----:B------:R-:W-:-:S03]  /*64c10*/  F2FP.F16.E4M3.UNPACK_B R27, R27.H1 ;  /* 0x0000001bff1b723e */ /* 0x000fc600030006ff */
[C---:B------:R-:W-:Y:S08]  /*64c20*/  HMMA.16816.F32 R40, R28.reuse, R36, R44 ;  /* 0x000000241c28723c */ /* 0x040ff0000000182c */
[C---:B------:R-:W-:Y:S08]  /*64c30*/  HMMA.16816.F32 R44, R28.reuse, R34, R8 ;  /* 0x000000221c2c723c */ /* 0x040ff00000001808 */
[C---:B------:R-:W-:Y:S08]  /*64c40*/  HMMA.16816.F32 R52, R28.reuse, R32, R52 ;  /* 0x000000201c34723c */ /* 0x040ff00000001834 */
[----:B------:R-:W-:Y:S01]  /*64c50*/  HMMA.16816.F32 R4, R28, R26, R12 ;  /* 0x0000001a1c04723c */ /* 0x000fe2000000180c */
[----:B------:R-:W-:Y:S04]  /*64c60*/  STL.64 [R1+0x37a0], R50 ;  /* 0x0037a03201007387 */ /* 0x000fe80000100a00 */
[----:B------:R-:W-:Y:S04]  /*64c70*/  STL.64 [R1+0x3798], R48 ;  /* 0x0037983001007387 */ /* 0x000fe80000100a00 */
[----:B------:R-:W-:Y:S04]  /*64c80*/  STL.64 [R1+0x3f28], R38 ;  /* 0x003f282601007387 */ /* 0x000fe80000100a00 */
[----:B------:R-:W-:Y:S01]  /*64c90*/  STL.64 [R1+0x3f20], R36 ;  /* 0x003f202401007387 */ /* 0x000fe20000100a00 */
[----:B------:R-:W-:-:S02]  /*64ca0*/  F2FP.F16.E4M3.UNPACK_B R24, R24.H1 ;  /* 0x00000018ff18723e */ /* 0x000fc400030006ff */
[----:B------:R-:W-:Y:S01]  /*64cb0*/  F2FP.F16.E4M3.UNPACK_B R25, R25.H1 ;  /* 0x00000019ff19723e */ /* 0x000fe200030006ff */
[----:B------:R-:W-:Y:S04]  /*64cc0*/  STL.64 [R1+0x37b8], R42 ;  /* 0x0037b82a01007387 */ /* 0x000fe80000100a00 */
[----:B------:R-:W-:Y:S04]  /*64cd0*/  STL.64 [R1+0x37b0], R40 ;  /* 0x0037b02801007387 */ /* 0x000fe80000100a00 */
[----:B------:R-:W-:Y:S04]  /*64ce0*/  STL.64 [R1+0x37c8], R46 ;  /* 0x0037c82e01007387 */ /* 0x000fe80000100a00 */
[----:B------:R-:W-:Y:S04]  /*64cf0*/  STL.64 [R1+0x37c0], R44 ;  /* 0x0037c02c01007387 */ /* 0x000fe80000100a00 */
[----:B------:R-:W-:Y:S04]  /*64d00*/  STL.64 [R1+0x3f10], R34 ;  /* 0x003f102201007387 */ /* 0x000fe80000100a00 */
[----:B------:R-:W-:Y:S04]  /*64d10*/  STL.64 [R1+0x3f08], R32 ;  /* 0x003f082001007387 */ /* 0x000fe80000100a00 */
[----:B------:R-:W-:Y:S04]  /*64d20*/  STL.64 [R1+0x37d8], R54 ;  /* 0x0037d83601007387 */ /* 0x000fe80000100a00 */
[----:B------:R-:W-:Y:S04]  /*64d30*/  STL.64 [R1+0x37d0], R52 ;  /* 0x0037d03401007387 */ /* 0x000fe80000100a00 */
[----:B------:R-:W-:Y:S04]  /*64d40*/  STL [R1+0x3f30], R26 ;  /* 0x003f301a01007387 */ /* 0x000fe80000100800 */
[----:B------:R-:W-:Y:S04]  /*64d50*/  STL [R1+0x3f18], R27 ;  /* 0x003f181b01007387 */ /* 0x000fe80000100800 */
[----:B------:R-:W-:Y:S04]  /*64d60*/  STL.64 [R1], R4 ;  /* 0x0000000401007387 */ /* 0x000fe80000100a00 */
[----:B------:R0:W-:Y:S02]  /*64d70*/  STL.64 [R1+0x8], R6 ;  /* 0x0000080601007387 */ /* 0x0001e40000100a00 */
[----:B0-----:R-:W-:Y:S02]  /*64d80*/  HMMA.16816.F32 R4, R28, R24, R16 ;  /* 0x000000181c04723c */ /* 0x001fe40000001810 */
[----:B------:R-:W-:Y:S04]  /*64d90*/  STL [R1+0x3f38], R24 ;  /* 0x003f381801007387 */ /* 0x000fe80000100800 */
[----:B------:R-:W-:-:S13]  /*64da0*/  STL [R1+0x3f34], R25 ;  /* 0x003f341901007387 */ /* 0x000fda0000100800 */
[----:B------:R0:W-:Y:S04]  /*64db0*/  STL.64 [R1+0x10], R4 ;  /* 0x0000100401007387 */ /* 0x0001e80000100a00 */
[----:B------:R1:W-:Y:S04]  /*64dc0*/  STL.64 [R1+0x18], R6 ;  /* 0x0000180601007387 */ /* 0x0003e80000100a00 */
        /* <DEDUP_REMOVED lines=52> */
[----:B------:R-:W-:-:S02]  /*65110*/  F2FP.F16.E4M3.UNPACK_B R22, R23.H1 ;  /* 0x00000017ff16723e */ /* 0x000fc400030006ff */
[----:B------:R-:W-:Y:S01]  /*65120*/  F2FP.F16.E4M3.UNPACK_B R23, R61.H1 ;  /* 0x0000003dff17723e */ /* 0x000fe200030006ff */
[----:B------:R-:W4:Y:S04]  /*65130*/  LDL.LU R60, [R1+0x1868] ;  /* 0x00186800013c7983 */ /* 0x000f280000300800 */
[----:B------:R-:W4:Y:S04]  /*65140*/  LDL.LU R61, [R1+0x186c] ;  /* 0x00186c00013d7983 */ /* 0x000f280000300800 */
[----:B------:R-:W-:Y:S01]  /*65150*/  STL [R1+0x3f3c], R23 ;  /* 0x003f3c1701007387 */ /* 0x000fe20000100800 */
[----:B--2---:R-:W-:Y:S01]  /*65160*/  HMMA.16816.F32 R24, R28, R22, R24 ;  /* 0x000000161c18723c */ /* 0x004fe20000001818 */
[----:B------:R-:W-:-:S02]  /*65170*/  F2FP.F16.E4M3.UNPACK_B R20, R20.H1 ;  /* 0x00000014ff14723e */ /* 0x000fc400030006ff */
[----:B---3--:R-:W-:Y:S02]  /*65180*/  F2FP.F16.E4M3.UNPACK_B R21, R21.H1 ;  /* 0x00000015ff15723e */ /* 0x008fe400030006ff */
[----:B----4-:R-:W-:-:S14]  /*65190*/  F2FP.F16.E4M3.UNPACK_B R18, R18.H1 ;  /* 0x00000012ff12723e */ /* 0x010fdc00030006ff */
[----:B------:R-:W-:Y:S04]  /*651a0*/  STL.64 [R1+0x30], R24 ;  /* 0x0000301801007387 */ /* 0x000fe80000100a00 */
[----:B------:R0:W-:Y:S02]  /*651b0*/  STL.64 [R1+0x38], R26 ;  /* 0x0000381a01007387 */ /* 0x0001e40000100a00 */
[----:B0-----:R-:W-:Y:S01]  /*651c0*/  HMMA.16816.F32 R24, R28, R20, R52 ;  /* 0x000000141c18723c */ /* 0x001fe20000001834 */
[----:B------:R-:W-:Y:S02]  /*651d0*/  F2FP.F16.E4M3.UNPACK_B R19, R19.H1 ;  /* 0x00000013ff13723e */ /* 0x000fe400030006ff */
[----:B------:R-:W-:Y:S02]  /*651e0*/  F2FP.F16.E4M3.UNPACK_B R16, R16.H1 ;  /* 0x00000010ff10723e */ /* 0x000fe400030006ff */
[----:B------:R-:W-:-:S14]  /*651f0*/  F2FP.F16.E4M3.UNPACK_B R17, R17.H1 ;  /* 0x00000011ff11723e */ /* 0x000fdc00030006ff */
[----:B------:R-:W-:Y:S04]  /*65200*/  STL.64 [R1+0x50], R24 ;  /* 0x0000501801007387 */ /* 0x000fe80000100a00 */
[----:B------:R0:W-:Y:S02]  /*65210*/  STL.64 [R1+0x58], R26 ;  /* 0x0000581a01007387 */ /* 0x0001e40000100a00 */
[----:B0-----:R-:W-:Y:S01]  /*65220*/  HMMA.16816.F32 R24, R28, R18, R32 ;  /* 0x000000121c18723c */ /* 0x001fe20000001820 */
[----:B------:R-:W-:Y:S02]  /*65230*/  F2FP.F16.E4M3.UNPACK_B R14, R14.H1 ;  /* 0x0000000eff0e723e */ /* 0x000fe400030006ff */
[----:B------:R-:W-:-:S15]  /*65240*/  F2FP.F16.E4M3.UNPACK_B R15, R15.H1 ;  /* 0x0000000fff0f723e */ /* 0x000fde00030006ff */
[----:B------:R-:W-:Y:S01]  /*65250*/  NOP ;  /* 0x0000000000007918 */ /* 0x000fe20000000000 */
[----:B------:R-:W-:Y:S04]  /*65260*/  STL.64 [R1+0x70], R24 ;  /* 0x0000701801007387 */ /* 0x000fe80000100a00 */
[----:B------:R0:W-:Y:S04]  /*65270*/  STL.64 [R1+0x78], R26 ;  /* 0x0000781a01007387 */ /* 0x0001e80000100a00 */
[----:B------:R-:W-:Y:S04]  /*65280*/  STL.64 [R1+0x3f48], R18 ;  /* 0x003f481201007387 */ /* 0x000fe80000100a00 */
[----:B------:R1:W-:Y:S01]  /*65290*/  STL.64 [R1+0x3f40], R16 ;  /* 0x003f401001007387 */ /* 0x0003e20000100a00 */
[C---:B0-----:R-:W-:Y:S08]  /*652a0*/  HMMA.16816.F32 R24, R28.reuse, R16, R44 ;  /* 0x000000101c18723c */ /* 0x041ff0000000182c */
[----:B-1----:R-:W-:Y:S01]  /*652b0*/  HMMA.16816.F32 R16, R28, R14, R40 ;  /* 0x0000000e1c10723c */ /* 0x002fe20000001828 */
[----:B------:R-:W-:-:S02]  /*652c0*/  F2FP.F16.E4M3.UNPACK_B R12, R12.H1 ;  /* 0x0000000cff0c723e */ /* 0x000fc400030006ff */
[----:B------:R-:W-:-:S08]  /*652d0*/  F2FP.F16.E4M3.UNPACK_B R13, R13.H1 ;  /* 0x0000000dff0d723e */ /* 0x000fd000030006ff */
[----:B------:R-:W-:Y:S04]  /*652e0*/  STL.64 [R1+0x90], R24 ;  /* 0x0000901801007387 */ /* 0x000fe80000100a00 */
[----:B------:R-:W-:Y:S04]  /*652f0*/  STL.64 [R1+0x98], R26 ;  /* 0x0000981a01007387 */ /* 0x000fe80000100a00 */
[----:B------:R-:W-:Y:S04]  /*65300*/  STL.64 [R1+0xa0], R16 ;  /* 0x0000a01001007387 */ /* 0x000fe80000100a00 */
[----:B------:R0:W-:Y:S02]  /*65310*/  STL.64 [R1+0xa8], R18 ;  /* 0x0000a81201007387 */ /* 0x0001e40000100a00 */
[----:B0-----:R-:W-:Y:S01]  /*65320*/  HMMA.16816.F32 R16, R28, R12, R36 ;  /* 0x0000000c1c10723c */ /* 0x001fe20000001824 */
[----:B------:R-:W-:-:S02]  /*65330*/  F2FP.F16.E4M3.UNPACK_B R10, R10.H1 ;  /* 0x0000000aff0a723e */ /* 0x000fc400030006ff */
[----:B------:R-:W-:Y:S02]  /*65340*/  F2FP.F16.E4M3.UNPACK_B R11, R11.H1 ;  /* 0x0000000bff0b723e */ /* 0x000fe400030006ff */
[----:B------:R-:W-:-:S14]  /*65350*/  F2FP.F16.E4M3.UNPACK_B R8, R8.H1 ;  /* 0x00000008ff08723e */ /* 0x000fdc00030006ff */
[----:B------:R-:W-:Y:S04]  /*65360*/  STL.64 [R1+0xc0], R16 ;  /* 0x0000c01001007387 */ /* 0x000fe80000100a00 */
[----:B------:R0:W-:Y:S02]  /*65370*/  STL.64 [R1+0xc8], R18 ;  /* 0x0000c81201007387 */ /* 0x0001e40000100a00 */
[----:B0-----:R-:W-:Y:S01]  /*65380*/  HMMA.16816.F32 R16, R28, R10, R4 ;  /* 0x0000000a1c10723c */ /* 0x001fe20000001804 */
[----:B------:R-:W-:Y:S02]  /*65390*/  F2FP.F16.E4M3.UNPACK_B R9, R9.H1 ;  /* 0x00000009ff09723e */ /* 0x000fe400030006ff */
[----:B------:R-:W-:Y:S02]  /*653a0*/  F2FP.F16.E4M3.UNPACK_B R6, R3.H1 ;  /* 0x00000003ff06723e */ /* 0x000fe400030006ff */
[----:B------:R-:W-:-:S14]  /*653b0*/  F2FP.F16.E4M3.UNPACK_B R7, R0.H1 ;  /* 0x00000000ff07723e */ /* 0x000fdc00030006ff */
[----:B------:R-:W-:Y:S04]  /*653c0*/  STL.64 [R1+0x130], R16 ;  /* 0x0001301001007387 */ /* 0x000fe80000100a00 */
[----:B------:R0:W-:Y:S04]  /*653d0*/  STL.64 [R1+0x138], R18 ;  /* 0x0001381201007387 */ /* 0x0001e80000100a00 */
[----:B------:R-:W-:Y:S04]  /*653e0*/  STL.64 [R1+0x3ef0], R10 ;  /* 0x003ef00a01007387 */ /* 0x000fe80000100a00 */
[----:B------:R1:W-:Y:S01]  /*653f0*/  STL.64 [R1+0x3ee8], R8 ;  /* 0x003ee80801007387 */ /* 0x0003e20000100a00 */
[C---:B0-----:R-:W-:Y:S08]  /*65400*/  HMMA.16816.F32 R16, R28.reuse, R8, R48 ;  /* 0x000000081c10723c */ /* 0x041ff00000001830 */
[----:B-1----:R-:W-:Y:S11]  /*65410*/  HMMA.16816.F32 R8, R28, R6, R56 ;  /* 0x000000061c08723c */ /* 0x002ff60000001838 */
[----:B------:R0:W-:Y:S04]  /*65420*/  STL.64 [R1+0x1a0], R16 ;  /* 0x0001a01001007387 */ /* 0x0001e80000100a00 */
[----:B------:R1:W-:Y:S04]  /*65430*/  STL.64 [R1+0x1a8], R18 ;  /* 0x0001a81201007387 */ /* 0x0003e80000100a00 */
[----:B------:R-:W2:Y:S04]  /*65440*/  LDL.LU R48, [R1+0xfb0] ;  /* 0x000fb00001307983 */ /* 0x000ea80000300800 */
        /* <DEDUP_REMOVED lines=18> */
[----:B------:R-:W2:Y:S01]  /*65570*/  LDL.LU R3, [R1+0x187c] ;  /* 0x00187c0001037983 */ /* 0x000ea20000300800 */
[----:B------:R-:W-:-:S03]  /*65580*/  F2FP.F16.E4M3.UNPACK_B R5, R61.H1 ;  /* 0x0000003dff05723e */ /* 0x000fc600030006ff */
[----:B------:R-:W2:Y:S04]  /*65590*/  LDL.LU R23, [R1+0x35a8] ;  /* 0x0035a80001177983 */ /* 0x000ea80000300800 */
[----:B------:R-:W2:Y:S04]  /*655a0*/  LDL.LU R61, [R1+0x35a4] ;  /* 0x0035a400013d7983 */ /* 0x000ea80000300800 */
[----:B------:R-:W2:Y:S04]  /*655b0*/  LDL.LU R24, [R1+0x35b0] ;  /* 0x0035b00001187983 */ /* 0x000ea80000300800 */
[----:B------:R-:W2:Y:S01]  /*655c0*/  LDL.LU R27, [R1+0x35ac] ;  /* 0x0035ac00011b7983 */ /* 0x000ea20000300800 */
[----:B------:R-:W-:-:S03]  /*655d0*/  F2FP.F16.E4M3.UNPACK_B R4, R60.H1 ;  /* 0x0000003cff04723e */ /* 0x000fc600030006ff */
        /* <DEDUP_REMOVED lines=24> */
[----:B--2---:R-:W-:Y:S01]  /*65760*/  HMMA.16816.F32 R16, R28, R4, R16 ;  /* 0x000000041c10723c */ /* 0x004fe20000001810 */
[----:B------:R-:W-:-:S02]  /*65770*/  F2FP.F16.E4M3.UNPACK_B R2, R2.H1 ;  /* 0x00000002ff02723e */ /* 0x000fc400030006ff */
[----:B------:R-:W-:Y:S01]  /*65780*/  F2FP.F16.E4M3.UNPACK_B R3, R3.H1 ;  /* 0x00000003ff03723e */ /* 0x000fe200030006ff */
[----:B------:R-:W-:Y:S02]  /*65790*/  IMAD R61, R61, 0x100, R23 ;  /* 0x000001003d3d7824 */ /* 0x000fe400078e0217 */
[----:B------:R-:W-:-:S13]  /*657a0*/  IMAD R27, R27, 0x100, R24 ;  /* 0x000001001b1b7824 */ /* 0x000fda00078e0218 */
[----:B------:R-:W-:Y:S04]  /*657b0*/  STL.64 [R1+0x1d0], R16 ;  /* 0x0001d01001007387 */ /* 0x000fe80000100a00 */
[----:B------:R0:W-:Y:S01]  /*657c0*/  STL.64 [R1+0x1d8], R18 ;  /* 0x0001d81201007387 */ /* 0x0001e20000100a00 */
[----:B------:R-:W-:Y:S02]  /*657d0*/  IMAD R60, R60, 0x100, R25 ;  /* 0x000001003c3c7824 */ /* 0x000fe400078e0219 */
[----:B------:R-:W-:Y:S01]  /*657e0*/  IMAD R0, R0, 0x100, R26 ;  /* 0x0000010000007824 */ /* 0x000fe200078e021a */
[----:B0-----:R-:W2:Y:S04]  /*657f0*/  LDL.LU.64 R18, [R1+0x3f48] ;  /* 0x003f480001127983 */ /* 0x001ea80000300a00 */
[----:B------:R-:W2:Y:S04]  /*65800*/  LDL.LU.64 R16, [R1+0x3f40] ;  /* 0x003f400001107983 */ /* 0x000ea80000300a00 */
[----:B------:R-:W-:Y:S04]  /*65810*/  STL.64 [R1+0x3ed0], R6 ;  /* 0x003ed00601007387 */ /* 0x000fe80000100a00 */
[----:B------:R0:W-:Y:S01]  /*65820*/  STL.64 [R1+0x3ec8], R4 ;  /* 0x003ec80401007387 */ /* 0x0001e20000100a00 */
[----:B------:R-:W-:Y:S03]  /*65830*/  HMMA.16816.F32 R28, R28, R2, R36 ;  /* 0x000000021c1c723c */ /* 0x000fe60000001824 */
[----:B0-----:R-:W2:Y:S04]  /*65840*/  LDL.LU R4, [R1+0x1000] ;  /* 0x0010000001047983 */ /* 0x001ea80000300800 */
[----:B------:R-:W2:Y:S04]  /*65850*/  LDL.LU R5, [R1+0x1004] ;  /* 0x0010040001057983 */ /* 0x000ea80000300800 */
[----:B------:R-:W2:Y:S04]  /*65860*/  LDL.LU R6, [R1+0x1008] ;  /* 0x0010080001067983 */ /* 0x000ea80000300800 */
[----:B------:R-:W2:Y:S04]  /*65870*/  LDL.LU R7, [R1+0x100c] ;  /* 0x00100c0001077983 */ /* 0x000ea80000300800 */
[----:B------:R-:W2:Y:S04]  /*65880*/  LDL.LU R23, [R1+0x3f3c] ;  /* 0x003f3c0001177983 */ /* 0x000ea80000300800 */
[----:B------:R-:W2:Y:S04]  /*65890*/  LDL.LU R24, [R1+0x3f38] ;  /* 0x003f380001187983 */ /* 0x000ea80000300800 */
[----:B------:R-:W2:Y:S04]  /*658a0*/  LDL.LU R25, [R1+0x3f34] ;  /* 0x003f340001197983 */ /* 0x000ea80000300800 */
[----:B------:R-:W3:Y:S04]  /*658b0*/  LDL.LU R26, [R1+0x3f30] ;  /* 0x003f3000011a7983 */ /* 0x000ee80000300800 */
[----:B------:R-:W2:Y:S04]  /*658c0*/  LDL.LU.64 R38, [R1+0x3f28] ;  /* 0x003f280001267983 */ /* 0x000ea80000300a00 */
[----:B------:R-:W4:Y:S04]  /*658d0*/  LDL.LU.64 R36, [R1+0x3f20] ;  /* 0x003f200001247983 */ /* 0x000f280000300a00 */
[----:B------:R0:W-:Y:S04]  /*658e0*/  STL.64 [R1+0x1c0], R28 ;  /* 0x0001c01c01007387 */ /* 0x0001e80000100a00 */
[----:B------:R1:W-:Y:S01]  /*658f0*/  STL.64 [R1+0x1c8], R30 ;  /* 0x0001c81e01007387 */ /* 0x0003e20000100a00 */
[----:B0-----:R-:W-:-:S02]  /*65900*/  F2FP.F16.E4M3.UNPACK_B R28, R61 ;  /* 0x0000003dff1c723e */ /* 0x001fc400020006ff */
[----:B------:R-:W-:Y:S02]  /*65910*/  F2FP.F16.E4M3.UNPACK_B R29, R27 ;  /* 0x0000001bff1d723e */ /* 0x000fe400020006ff */
[----:B-1----:R-:W-:Y:S02]  /*65920*/  F2FP.F16.E4M3.UNPACK_B R30, R60 ;  /* 0x0000003cff1e723e */ /* 0x002fe400020006ff */
[----:B------:R-:W-:Y:S01]  /*65930*/  F2FP.F16.E4M3.UNPACK_B R31, R0 ;  /* 0x00000000ff1f723e */ /* 0x000fe200020006ff */
[----:B------:R-:W3:Y:S06]  /*65940*/  LDL.LU R27, [R1+0x3f18] ;  /* 0x003f1800011b7983 */ /* 0x000eec0000300800 */
[----:B----4-:R-:W-:-:S15]  /*65950*/  HMMA.16816.F32 R32, R28, R36, R32 ;  /* 0x000000241c20723c */ /* 0x010fde0000001820 */
[----:B------:R-:W-:-:S04]  /*65960*/  NOP ;  /* 0x0000000000007918 */ /* 0x000fc80000000000 */
[----:B------:R-:W-:Y:S04]  /*65970*/  STL.64 [R1+0x2e0], R32 ;  /* 0x0002e02001007387 */ /* 0x000fe80000100a00 */
[----:B------:R0:W-:Y:S04]  /*65980*/  STL.64 [R1+0x2e8], R34 ;  /* 0x0002e82201007387 */ /* 0x0001e80000100a00 */
[----:B0-----:R-:W4:Y:S04]  /*65990*/  LDL.LU.64 R34, [R1+0x3f10] ;  /* 0x003f100001227983 */ /* 0x001f280000300a00 */
        /* <DEDUP_REMOVED lines=8> */
[C---:B----4-:R-:W-:Y:S08]  /*65a20*/  HMMA.16816.F32 R4, R28.reuse, R32, R4 ;  /* 0x000000201c04723c */ /* 0x050ff00000001804 */
[----:B--2---:R-:W-:Y:S01]  /*65a30*/  HMMA.16816.F32 R36, R28, R34, R36 ;  /* 0x000000221c24723c */ /* 0x004fe20000001824 */
        /* <DEDUP_REMOVED lines=11> */
[----:B------:R-:W-:Y:S01]  /*65af0*/  STL.64 [R1+0x3ed8], R24 ;  /* 0x003ed81801007387 */ /* 0x000fe20000100a00 */
[C---:B0-----:R-:W-:Y:S04]  /*65b00*/  HMMA.16816.F32 R8, R28.reuse, R22, R44 ;  /* 0x000000161c08723c */ /* 0x041fe8000000182c */
[----:B------:R-:W-:Y:S04]  /*65b10*/  STL.64 [R1+0xe30], R4 ;  /* 0x000e300401007387 */ /* 0x000fe80000100a00 */
[----:B------:R0:W-:Y:S02]  /*65b20*/  STL.64 [R1+0xe38], R6 ;  /* 0x000e380601007387 */ /* 0x0001e40000100a00 */
[C---:B0-----:R-:W-:Y:S02]  /*65b30*/  HMMA.16816.F32 R4, R28.reuse, R20, R40 ;  /* 0x000000141c04723c */ /* 0x041fe40000001828 */
[----:B------:R-:W-:Y:S07]  /*65b40*/  STL.64 [R1+0x3f00], R22 ;  /* 0x003f001601007387 */ /* 0x000fee0000100a00 */
[----:B------:R-:W-:Y:S04]  /*65b50*/  STL.64 [R1+0x15f0], R8 ;  /* 0x0015f00801007387 */ /* 0x000fe80000100a00 */
[----:B------:R0:W-:Y:S04]  /*65b60*/  STL.64 [R1+0x15f8], R10 ;  /* 0x0015f80a01007387 */ /* 0x0001e80000100a00 */
[----:B------:R-:W-:Y:S01]  /*65b70*/  STL.64 [R1+0x3ef8], R20 ;  /* 0x003ef81401007387 */ /* 0x000fe20000100a00 */
[C---:B0-----:R-:W-:Y:S03]  /*65b80*/  HMMA.16816.F32 R8, R28.reuse, R18, R48 ;  /* 0x000000121c08723c */ /* 0x041fe60000001830 */
[----:B------:R-:W-:Y:S04]  /*65b90*/  STL.64 [R1+0x15e0], R4 ;  /* 0x0015e00401007387 */ /* 0x000fe80000100a00 */
[----:B------:R0:W-:Y:S02]  /*65ba0*/  STL.64 [R1+0x15e8], R6 ;  /* 0x0015e80601007387 */ /* 0x0001e40000100a00 */
[C---:B0-----:R-:W-:Y:S02]  /*65bb0*/  HMMA.16816.F32 R4, R28.reuse, R16, R56 ;  /* 0x000000101c04723c */ /* 0x041fe40000001838 */
[----:B------:R-:W2:Y:S08]  /*65bc0*/  LDL.LU R56, [R1+0xee0] ;  /* 0x000ee00001387983 */ /* 0x000eb00000300800 */
[----:B------:R0:W-:Y:S04]  /*65bd0*/  STL.64 [R1+0x15d0], R8 ;  /* 0x0015d00801007387 */ /* 0x0001e80000100a00 */
[----:B------:R1:W-:Y:S05]  /*65be0*/  STL.64 [R1+0x15d8], R10 ;  /* 0x0015d80a01007387 */ /* 0x0003ea0000100a00 */
        /* <DEDUP_REMOVED lines=68> */
[----:B0-----:R-:W4:Y:S04]  /*66030*/  LDL.LU R12, [R1+0x35d0] ;  /* 0x0035d000010c7983 */ /* 0x001f280000300800 */
        /* <DEDUP_REMOVED lines=25> */
[----:B------:R0:W-:Y:S01]  /*661d0*/  STL.64 [R1+0x3e58], R4 ;  /* 0x003e580401007387 */ /* 0x0001e20000100a00 */
[----:B----4-:R-:W-:-:S02]  /*661e0*/  IMAD R61, R61, 0x100, R11 ;  /* 0x000001003d3d7824 */ /* 0x010fc400078e020b */
[----:B------:R-:W-:Y:S01]  /*661f0*/  IMAD R0, R60, 0x100, R0 ;  /* 0x000001003c007824 */ /* 0x000fe200078e0200 */
[----:B------:R-:W-:Y:S02]  /*66200*/  HMMA.16816.F32 R8, R28, R2, R16 ;  /* 0x000000021c08723c */ /* 0x000fe40000001810 */
[----:B------:R-:W-:Y:S02]  /*66210*/  F2FP.F16.E4M3.UNPACK_B R28, R61 ;  /* 0x0000003dff1c723e */ /* 0x000fe400020006ff */
[----:B------:R-:W-:Y:S01]  /*66220*/  F2FP.F16.E4M3.UNPACK_B R31, R0 ;  /* 0x00000000ff1f723e */ /* 0x000fe200020006ff */
[----:B0-----:R-:W-:Y:S02]  /*66230*/  IMAD R5, R13, 0x100, R12 ;  /* 0x000001000d057824 */ /* 0x001fe400078e020c */
[----:B------:R-:W-:-:S03]  /*66240*/  IMAD R4, R15, 0x100, R14 ;  /* 0x000001000f047824 */ /* 0x000fc600078e020e */
[----:B------:R-:W-:Y:S02]  /*66250*/  F2FP.F16.E4M3.UNPACK_B R29, R5 ;  /* 0x00000005ff1d723e */ /* 0x000fe400020006ff */
[----:B------:R-:W-:-:S07]  /*66260*/  F2FP.F16.E4M3.UNPACK_B R30, R4 ;  /* 0x00000004ff1e723e */ /* 0x000fce00020006ff */
[----:B------:R-:W-:Y:S04]  /*66270*/  STL.64 [R1+0xf40], R8 ;  /* 0x000f400801007387 */ /* 0x000fe80000100a00 */
[----:B------:R0:W-:Y:S01]  /*66280*/  STL.64 [R1+0xf48], R10 ;  /* 0x000f480a01007387 */ /* 0x0001e20000100a00 */
[C---:B--2---:R-:W-:Y:S03]  /*66290*/  HMMA.16816.F32 R4, R28.reuse, R36, R52 ;  /* 0x000000241c04723c */ /* 0x044fe60000001834 */
[----:B------:R-:W-:Y:S04]  /*662a0*/  STL.64 [R1+0x3e80], R38 ;  /* 0x003e802601007387 */ /* 0x000fe80000100a00 */
[----:B------:R-:W-:Y:S01]  /*662b0*/  STL.64 [R1+0x3e78], R36 ;  /* 0x003e782401007387 */ /* 0x000fe20000100a00 */
[C---:B0-----:R-:W-:Y:S11]  /*662c0*/  HMMA.16816.F32 R8, R28.reuse, R34, R44 ;  /* 0x000000221c08723c */ /* 0x041ff6000000182c */
[----:B------:R-:W-:Y:S04]  /*662d0*/  STL.64 [R1+0xe20], R4 ;  /* 0x000e200401007387 */ /* 0x000fe80000100a00 */
[----:B------:R3:W-:Y:S02]  /*662e0*/  STL.64 [R1+0xe28], R6 ;  /* 0x000e280601007387 */ /* 0x0007e40000100a00 */
[C---:B---3--:R-:W-:Y:S02]  /*662f0*/  HMMA.16816.F32 R4, R28.reuse, R32, R40 ;  /* 0x000000201c04723c */ /* 0x048fe40000001828 */
[----:B------:R-:W-:Y:S04]  /*66300*/  STL.64 [R1+0x3ea0], R34 ;  /* 0x003ea02201007387 */ /* 0x000fe80000100a00 */
[----:B------:R-:W-:Y:S04]  /*66310*/  STL.64 [R1+0x1550], R8 ;  /* 0x0015500801007387 */ /* 0x000fe80000100a00 */
[----:B------:R0:W-:Y:S04]  /*66320*/  STL.64 [R1+0x1558], R10 ;  /* 0x0015580a01007387 */ /* 0x0001e80000100a00 */
[----:B------:R-:W-:Y:S01]  /*66330*/  STL.64 [R1+0x3e98], R32 ;  /* 0x003e982001007387 */ /* 0x000fe20000100a00 */
[C---:B0-----:R-:W-:Y:S04]  /*66340*/  HMMA.16816.F32 R8, R28.reuse, R26, R48 ;  /* 0x0000001a1c08723c */ /* 0x041fe80000001830 */
[----:B------:R-:W-:Y:S04]  /*66350*/  STL.64 [R1+0x1540], R4 ;  /* 0x0015400401007387 */ /* 0x000fe80000100a00 */
[----:B------:R0:W-:Y:S04]  /*66360*/  STL.64 [R1+0x1548], R6 ;  /* 0x0015480601007387 */ /* 0x0001e80000100a00 */
[----:B------:R-:W2:Y:S01]  /*66370*/  LDL.LU R52, [R1+0xe40] ;  /* 0x000e400001347983 */ /* 0x000ea20000300800 */
[C---:B0-----:R-:W-:Y:S06]  /*66380*/  HMMA.16816.F32 R4, R28.reuse, R24, R56 ;  /* 0x000000181c04723c */ /* 0x041fec0000001838 */
[----:B------:R0:W-:Y:S04]  /*66390*/  STL.64 [R1+0x1530], R8 ;  /* 0x0015300801007387 */ /* 0x0001e80000100a00 */
[----:B------:R1:W-:Y:S09]  /*663a0*/  STL.64 [R1+0x1538], R10 ;  /* 0x0015380a01007387 */ /* 0x0003f20000100a00 */
        /* <DEDUP_REMOVED lines=96> */
[----:B------:R-:W-:-:S02]  /*669b0*/  IMAD R61, R47, 0x100, R46 ;  /* 0x000001002f3d7824 */ /* 0x000fc400078e022e */
[----:B------:R-:W-:Y:S01]  /*669c0*/  IMAD R0, R60, 0x100, R0 ;  /* 0x000001003c007824 */ /* 0x000fe200078e0200 */
        /* <DEDUP_REMOVED lines=8> */
[C---:B0-----:R-:W-:Y:S08]  /*66a50*/  HMMA.16816.F32 R12, R28.reuse, R6, R24 ;  /* 0x000000061c0c723c */ /* 0x041ff00000001818 */
        /* <DEDUP_REMOVED lines=154> */
[----:B------:R-:W-:-:S15]  /*67400*/  STL [R1+0x3dc0], R7 ;  /* 0x003dc00701007387 */ /* 0x000fde0000100800 */
        /* <DEDUP_REMOVED lines=52> */
[----:B------:R-:W3:Y:S01]  /*67750*/  LDL.LU R57, [R1+0xc54] ;  /* 0x000c540001397983 */ /* 0x000ee20000300800 */
[----:B------:R-:W-:-:S03]  /*67760*/  IMAD R0, R0, 0x100, R59 ;  /* 0x0000010000007824 */ /* 0x000fc600078e023b */
[----:B------:R-:W3:Y:S04]  /*67770*/  LDL.LU R58, [R1+0xc58] ;  /* 0x000c5800013a7983 */ /* 0x000ee80000300800 */
[----:B------:R-:W3:Y:S01]  /*67780*/  LDL.LU R59, [R1+0xc5c] ;  /* 0x000c5c00013b7983 */ /* 0x000ee20000300800 */
[----:B--2---:R-:W-:Y:S03]  /*67790*/  HMMA.16816.F32 R28, R28, R2, R36 ;  /* 0x000000021c1c723c */ /* 0x004fe60000001824 */
[----:B------:R-:W2:Y:S04]  /*677a0*/  LDL.LU.64 R38, [R1+0x3dd0] ;  /* 0x003dd00001267983 */ /* 0x000ea80000300a00 */
[----:B------:R-:W3:Y:S04]  /*677b0*/  LDL.LU.64 R36, [R1+0x3dc8] ;  /* 0x003dc80001247983 */ /* 0x000ee80000300a00 */
[----:B------:R-:W-:Y:S04]  /*677c0*/  STL [R1+0x3d34], R2 ;  /* 0x003d340201007387 */ /* 0x000fe80000100800 */
[----:B------:R-:W-:Y:S04]  /*677d0*/  STL [R1+0x3d30], R3 ;  /* 0x003d300301007387 */ /* 0x000fe80000100800 */
[----:B------:R0:W-:Y:S04]  /*677e0*/  STL.64 [R1+0xd20], R28 ;  /* 0x000d201c01007387 */ /* 0x0001e80000100a00 */
[----:B------:R1:W-:Y:S01]  /*677f0*/  STL.64 [R1+0xd28], R30 ;  /* 0x000d281e01007387 */ /* 0x0003e20000100a00 */
[----:B0-----:R-:W-:-:S02]  /*67800*/  F2FP.F16.E4M3.UNPACK_B R28, R61 ;  /* 0x0000003dff1c723e */ /* 0x001fc400020006ff */
[----:B------:R-:W-:Y:S02]  /*67810*/  F2FP.F16.E4M3.UNPACK_B R29, R7 ;  /* 0x00000007ff1d723e */ /* 0x000fe400020006ff */
[----:B-1----:R-:W-:Y:S02]  /*67820*/  F2FP.F16.E4M3.UNPACK_B R30, R60 ;  /* 0x0000003cff1e723e */ /* 0x002fe400020006ff */
[----:B------:R-:W-:Y:S01]  /*67830*/  F2FP.F16.E4M3.UNPACK_B R31, R0 ;  /* 0x00000000ff1f723e */ /* 0x000fe200020006ff */
[----:B------:R-:W2:Y:S06]  /*67840*/  LDL.LU R7, [R1+0x3dc0] ;  /* 0x003dc00001077983 */ /* 0x000eac0000300800 */
        /* <DEDUP_REMOVED lines=34> */
[----:B------:R-:W-:Y:S04]  /*67a70*/  STL [R1+0x3d38], R26 ;  /* 0x003d381a01007387 */ /* 0x000fe80000100800 */
[----:B------:R-:W-:Y:S04]  /*67a80*/  STL [R1+0x3d18], R27 ;  /* 0x003d181b01007387 */ /* 0x000fe80000100800 */
[----:B------:R-:W-:Y:S04]  /*67a90*/  STL.64 [R1+0x1360], R20 ;  /* 0x0013601401007387 */ /* 0x000fe80000100a00 */
[----:B------:R0:W-:Y:S04]  /*67aa0*/  STL.64 [R1+0x1368], R22 ;  /* 0x0013681601007387 */ /* 0x0001e80000100a00 */
[----:B0-----:R-:W2:Y:S04]  /*67ab0*/  LDL.LU.64 R22, [R1+0x3d78] ;  /* 0x003d780001167983 */ /* 0x001ea80000300a00 */
[----:B------:R-:W4:Y:S04]  /*67ac0*/  LDL.LU.64 R20, [R1+0x3d70] ;  /* 0x003d700001147983 */ /* 0x000f280000300a00 */
[----:B------:R-:W-:Y:S01]  /*67ad0*/  STL [R1+0x3d3c], R25 ;  /* 0x003d3c1901007387 */ /* 0x000fe20000100800 */
[----:B--2---:R-:W-:-:S15]  /*67ae0*/  HMMA.16816.F32 R16, R28, R22, R16 ;  /* 0x000000161c10723c */ /* 0x004fde0000001810 */
[----:B------:R-:W-:-:S04]  /*67af0*/  NOP ;  /* 0x0000000000007918 */ /* 0x000fc80000000000 */
[----:B------:R-:W-:Y:S04]  /*67b00*/  STL.64 [R1+0x1350], R16 ;  /* 0x0013501001007387 */ /* 0x000fe80000100a00 */
[----:B------:R0:W-:Y:S04]  /*67b10*/  STL.64 [R1+0x1358], R18 ;  /* 0x0013581201007387 */ /* 0x0001e80000100a00 */
[----:B0-----:R-:W2:Y:S04]  /*67b20*/  LDL.LU.64 R18, [R1+0x3d68] ;  /* 0x003d680001127983 */ /* 0x001ea80000300a00 */
[----:B------:R-:W3:Y:S01]  /*67b30*/  LDL.LU.64 R16, [R1+0x3d60] ;  /* 0x003d600001107983 */ /* 0x000ee20000300a00 */
[----:B----4-:R-:W-:Y:S03]  /*67b40*/  HMMA.16816.F32 R32, R28, R20, R32 ;  /* 0x000000141c20723c */ /* 0x010fe60000001820 */
[----:B------:R-:W-:Y:S04]  /*67b50*/  STL.64 [R1+0x3d48], R22 ;  /* 0x003d481601007387 */ /* 0x000fe80000100a00 */
[----:B------:R-:W-:-:S12]  /*67b60*/  STL.64 [R1+0x3d40], R20 ;  /* 0x003d401401007387 */ /* 0x000fd80000100a00 */
[----:B------:R-:W-:Y:S04]  /*67b70*/  STL.64 [R1+0x1340], R32 ;  /* 0x0013402001007387 */ /* 0x000fe80000100a00 */
[----:B------:R2:W-:Y:S02]  /*67b80*/  STL.64 [R1+0x1348], R34 ;  /* 0x0013482201007387 */ /* 0x0005e40000100a00 */
[C---:B--2---:R-:W-:Y:S02]  /*67b90*/  HMMA.16816.F32 R32, R28.reuse, R18, R36 ;  /* 0x000000121c20723c */ /* 0x044fe40000001824 */
[----:B------:R-:W-:Y:S06]  /*67ba0*/  STL.64 [R1+0x3d58], R18 ;  /* 0x003d581201007387 */ /* 0x000fec0000100a00 */
[C---:B---3--:R-:W-:Y:S11]  /*67bb0*/  HMMA.16816.F32 R20, R28.reuse, R16, R52 ;  /* 0x000000101c14723c */ /* 0x048ff60000001834 */
[----:B------:R-:W-:Y:S04]  /*67bc0*/  STL.64 [R1+0x1330], R32 ;  /* 0x0013302001007387 */ /* 0x000fe80000100a00 */
[----:B------:R-:W-:Y:S04]  /*67bd0*/  STL.64 [R1+0x1338], R34 ;  /* 0x0013382201007387 */ /* 0x000fe80000100a00 */
[----:B------:R0:W-:Y:S02]  /*67be0*/  STL.64 [R1+0x3d50], R16 ;  /* 0x003d501001007387 */ /* 0x0001e40000100a00 */
[C---:B0-----:R-:W-:Y:S08]  /*67bf0*/  HMMA.16816.F32 R16, R28.reuse, R14, R44 ;  /* 0x0000000e1c10723c */ /* 0x041ff0000000182c */
[C---:B------:R-:W-:Y:S01]  /*67c00*/  HMMA.16816.F32 R32, R28.reuse, R12, R40 ;  /* 0x0000000c1c20723c */ /* 0x040fe20000001828 */
[----:B------:R-:W-:Y:S04]  /*67c10*/  STL.64 [R1+0x1320], R20 ;  /* 0x0013201401007387 */ /* 0x000fe80000100a00 */
[----:B------:R0:W-:Y:S03]  /*67c20*/  STL.64 [R1+0x1328], R22 ;  /* 0x0013281601007387 */ /* 0x0001e60000100a00 */
[C---:B0-----:R-:W-:Y:S03]  /*67c30*/  HMMA.16816.F32 R20, R28.reuse, R10, R48 ;  /* 0x0000000a1c14723c */ /* 0x041fe60000001830 */
[----:B------:R-:W-:Y:S04]  /*67c40*/  STL.64 [R1+0x1310], R16 ;  /* 0x0013101001007387 */ /* 0x000fe80000100a00 */
[----:B------:R0:W-:Y:S02]  /*67c50*/  STL.64 [R1+0x1318], R18 ;  /* 0x0013181201007387 */ /* 0x0001e40000100a00 */
[C---:B0-----:R-:W-:Y:S02]  /*67c60*/  HMMA.16816.F32 R16, R28.reuse, R8, R56 ;  /* 0x000000081c10723c */ /* 0x041fe40000001838 */
        /* <DEDUP_REMOVED lines=57> */
[----:B---3--:R-:W-:Y:S01]  /*68000*/  HMMA.16816.F32 R16, R28, R6, R16 ;  /* 0x000000061c10723c */ /* 0x008fe20000001810 */
[----:B----4-:R-:W-:-:S15]  /*68010*/  IMAD R61, R61, 0x100, R25 ;  /* 0x000001003d3d7824 */ /* 0x010fde00078e0219 */
[----:B------:R-:W-:-:S03]  /*68020*/  NOP ;  /* 0x0000000000007918 */ /* 0x000fc60000000000 */
[----:B------:R-:W-:Y:S04]  /*68030*/  STL.64 [R1+0x12d0], R16 ;  /* 0x0012d01001007387 */ /* 0x000fe80000100a00 */
[----:B------:R0:W-:Y:S04]  /*68040*/  STL.64 [R1+0x12d8], R18 ;  /* 0x0012d81201007387 */ /* 0x0001e80000100a00 */
[----:B0-----:R-:W2:Y:S04]  /*68050*/  LDL.LU.64 R18, [R1+0x3d58] ;  /* 0x003d580001127983 */ /* 0x001ea80000300a00 */
[----:B------:R-:W3:Y:S04]  /*68060*/  LDL.LU.64 R16, [R1+0x3d50] ;  /* 0x003d500001107983 */ /* 0x000ee80000300a00 */
[----:B------:R-:W-:Y:S04]  /*68070*/  STL.64 [R1+0x12c0], R20 ;  /* 0x0012c01401007387 */ /* 0x000fe80000100a00 */
[----:B------:R0:W-:Y:S01]  /*68080*/  STL.64 [R1+0x12c8], R22 ;  /* 0x0012c81601007387 */ /* 0x0001e20000100a00 */
[----:B------:R-:W-:-:S02]  /*68090*/  IMAD R27, R27, 0x100, R26 ;  /* 0x000001001b1b7824 */ /* 0x000fc400078e021a */
[----:B------:R-:W-:Y:S01]  /*680a0*/  IMAD R60, R60, 0x100, R2 ;  /* 0x000001003c3c7824 */ /* 0x000fe200078e0202 */
[----:B0-----:R-:W4:Y:S04]  /*680b0*/  LDL.LU.64 R22, [R1+0x3d48] ;  /* 0x003d480001167983 */ /* 0x001f280000300a00 */
[----:B------:R-:W2:Y:S04]  /*680c0*/  LDL.LU.64 R20, [R1+0x3d40] ;  /* 0x003d400001147983 */ /* 0x000ea80000300a00 */
[----:B------:R-:W-:Y:S04]  /*680d0*/  STL.64 [R1+0x3cd0], R6 ;  /* 0x003cd00601007387 */ /* 0x000fe80000100a00 */
[----:B------:R0:W-:Y:S01]  /*680e0*/  STL.64 [R1+0x3cc8], R4 ;  /* 0x003cc80401007387 */ /* 0x0001e20000100a00 */
[----:B------:R-:W-:-:S03]  /*680f0*/  IMAD R0, R0, 0x100, R3 ;  /* 0x0000010000007824 */ /* 0x000fc600078e0203 */
[----:B0-----:R-:W2:Y:S04]  /*68100*/  LDL.LU R4, [R1+0xbe0] ;  /* 0x000be00001047983 */ /* 0x001ea80000300800 */
[----:B------:R-:W2:Y:S04]  /*68110*/  LDL.LU R5, [R1+0xbe4] ;  /* 0x000be40001057983 */ /* 0x000ea80000300800 */
[----:B------:R-:W2:Y:S04]  /*68120*/  LDL.LU R6, [R1+0xbe8] ;  /* 0x000be80001067983 */ /* 0x000ea80000300800 */
[----:B------:R-:W2:Y:S04]  /*68130*/  LDL.LU R7, [R1+0xbec] ;  /* 0x000bec0001077983 */ /* 0x000ea80000300800 */
[----:B------:R-:W2:Y:S04]  /*68140*/  LDL.LU R25, [R1+0x3d3c] ;  /* 0x003d3c0001197983 */ /* 0x000ea80000300800 */
[----:B------:R-:W2:Y:S04]  /*68150*/  LDL.LU R26, [R1+0x3d38] ;  /* 0x003d3800011a7983 */ /* 0x000ea80000300800 */
[----:B------:R-:W2:Y:S04]  /*68160*/  LDL.LU R2, [R1+0x3d34] ;  /* 0x003d340001027983 */ /* 0x000ea80000300800 */
[----:B------:R-:W2:Y:S02]  /*68170*/  LDL.LU R3, [R1+0x3d30] ;  /* 0x003d300001037983 */ /* 0x000ea40000300800 */
        /* <DEDUP_REMOVED lines=8> */
[----:B------:R-:W-:Y:S01]  /*68200*/  F2FP.F16.E4M3.UNPACK_B R31, R0 ;  /* 0x00000000ff1f723e */ /* 0x000fe200020006ff */
[----:B------:R-:W3:Y:S06]  /*68210*/  LDL.LU R27, [R1+0x3d18] ;  /* 0x003d1800011b7983 */ /* 0x000eec0000300800 */
        /* <DEDUP_REMOVED lines=13> */
[C---:B--2---:R-:W-:Y:S08]  /*682f0*/  HMMA.16816.F32 R4, R28.reuse, R32, R4 ;  /* 0x000000201c04723c */ /* 0x044ff00000001804 */
[----:B----4-:R-:W-:Y:S01]  /*68300*/  HMMA.16816.F32 R36, R28, R34, R36 ;  /* 0x000000221c24723c */ /* 0x010fe20000001824 */
        /* <DEDUP_REMOVED lines=1398> */
[----:B------:R0:W-:Y:S04]  /*6da70*/  STL.64 [R1+0x3868], R14 ;  /* 0x0038680e01007387 */ /* 0x0001e80000100a00 */
[----:B0-----:R-:W2:Y:S04]  /*6da80*/  LDL.LU R14, [R1+0x3760] ;  /* 0x00376000010e7983 */ /* 0x001ea80000300800 */
[----:B------:R-:W2:Y:S04]  /*6da90*/  LDL.LU R15, [R1+0x375c] ;  /* 0x00375c00010f7983 */ /* 0x000ea80000300800 */
[----:B------:R0:W-:Y:S04]  /*6daa0*/  STL.64 [R1+0x3860], R12 ;  /* 0x0038600c01007387 */ /* 0x0001e80000100a00 */
[----:B0-----:R-:W2:Y:S04]  /*6dab0*/  LDL.LU R12, [R1+0x3758] ;  /* 0x00375800010c7983 */ /* 0x001ea80000300800 */
        /* <DEDUP_REMOVED lines=26> */
[----:B------:R0:W-:Y:S04]  /*6dc60*/  STL.64 [R1+0x3828], R6 ;  /* 0x0038280601007387 */ /* 0x0001e80000100a00 */
[----:B------:R1:W-:Y:S01]  /*6dc70*/  STL.64 [R1+0x3820], R4 ;  /* 0x0038200401007387 */ /* 0x0003e20000100a00 */
[----:B----4-:R-:W-:-:S02]  /*6dc80*/  IMAD R61, R61, 0x100, R9 ;  /* 0x000001003d3d7824 */ /* 0x010fc400078e0209 */
[----:B0-----:R-:W-:Y:S02]  /*6dc90*/  IMAD R6, R11, 0x100, R10 ;  /* 0x000001000b067824 */ /* 0x001fe400078e020a */
[----:B-1----:R-:W-:Y:S02]  /*6dca0*/  IMAD R5, R13, 0x100, R12 ;  /* 0x000001000d057824 */ /* 0x002fe400078e020c */
[----:B------:R-:W-:Y:S01]  /*6dcb0*/  IMAD R4, R15, 0x100, R14 ;  /* 0x000001000f047824 */ /* 0x000fe200078e020e */
[----:B------:R-:W-:Y:S01]  /*6dcc0*/  HMMA.16816.F32 R8, R28, R2, R16 ;  /* 0x000000021c08723c */ /* 0x000fe20000001810 */
[----:B------:R-:W-:Y:S02]  /*6dcd0*/  F2FP.F16.E4M3.UNPACK_B R28, R61 ;  /* 0x0000003dff1c723e */ /* 0x000fe400020006ff */
[----:B------:R-:W-:Y:S02]  /*6dce0*/  F2FP.F16.E4M3.UNPACK_B R29, R6 ;  /* 0x00000006ff1d723e */ /* 0x000fe400020006ff */
[----:B------:R-:W-:-:S02]  /*6dcf0*/  F2FP.F16.E4M3.UNPACK_B R30, R5 ;  /* 0x00000005ff1e723e */ /* 0x000fc400020006ff */
[----:B------:R-:W-:-:S12]  /*6dd00*/  F2FP.F16.E4M3.UNPACK_B R31, R4 ;  /* 0x00000004ff1f723e */ /* 0x000fd800020006ff */
        /* <DEDUP_REMOVED lines=18> */
[----:B------:R0:W-:Y:S04]  /*6de30*/  STL.64 [R1+0x1610], R8 ;  /* 0x0016100801007387 */ /* 0x0001e80000100a00 */
[----:B------:R1:W-:Y:S04]  /*6de40*/  STL.64 [R1+0x1618], R10 ;  /* 0x0016180a01007387 */ /* 0x0003e80000100a00 */
[----:B------:R-:W-:Y:S04]  /*6de50*/  STL.64 [R1+0x3870], R24 ;  /* 0x0038701801007387 */ /* 0x000fe80000100a00 */
        /* <DEDUP_REMOVED lines=116> */
[----:B0-----:R-:W3:Y:S04]  /*6e5a0*/  LDL.LU R8, [R1+0x1f0] ;  /* 0x0001f00001087983 */ /* 0x001ee80000300800 */
[----:B------:R-:W3:Y:S04]  /*6e5b0*/  LDL.LU R9, [R1+0x1f4] ;  /* 0x0001f40001097983 */ /* 0x000ee80000300800 */
[----:B------:R-:W3:Y:S04]  /*6e5c0*/  LDL.LU R10, [R1+0x1f8] ;  /* 0x0001f800010a7983 */ /* 0x000ee80000300800 */
[----:B------:R-:W3:Y:S01]  /*6e5d0*/  LDL.LU R11, [R1+0x1fc] ;  /* 0x0001fc00010b7983 */ /* 0x000ee20000300800 */
[----:B----4-:R-:W-:Y:S01]  /*6e5e0*/  IMAD R61, R61, 0x100, R17 ;  /* 0x000001003d3d7824 */ /* 0x010fe200078e0211 */
[C---:B--2---:R-:W-:Y:S08]  /*6e5f0*/  HMMA.16816.F32 R12, R28.reuse, R4, R12 ;  /* 0x000000041c0c723c */ /* 0x044ff0000000180c */
[----:B---3--:R-:W-:-:S15]  /*6e600*/  HMMA.16816.F32 R8, R28, R6, R8 ;  /* 0x000000061c08723c */ /* 0x008fde0000001808 */
[----:B------:R-:W-:-:S04]  /*6e610*/  NOP ;  /* 0x0000000000007918 */ /* 0x000fc80000000000 */
[----:B------:R0:W-:Y:S04]  /*6e620*/  STL.64 [R1+0x1720], R8 ;  /* 0x0017200801007387 */ /* 0x0001e80000100a00 */
[----:B------:R1:W-:Y:S04]  /*6e630*/  STL.64 [R1+0x1728], R10 ;  /* 0x0017280a01007387 */ /* 0x0003e80000100a00 */
[----:B------:R-:W-:Y:S04]  /*6e640*/  STL.64 [R1+0x1710], R12 ;  /* 0x0017100c01007387 */ /* 0x000fe80000100a00 */
[----:B------:R2:W-:Y:S01]  /*6e650*/  STL.64 [R1+0x1718], R14 ;  /* 0x0017180e01007387 */ /* 0x0005e20000100a00 */
[----:B0-----:R-:W-:-:S02]  /*6e660*/  IMAD R9, R21, 0x100, R20 ;  /* 0x0000010015097824 */ /* 0x001fc400078e0214 */
[----:B-1----:R-:W-:Y:S02]  /*6e670*/  IMAD R10, R19, 0x100, R18 ;  /* 0x00000100130a7824 */ /* 0x002fe400078e0212 */
[----:B------:R-:W-:Y:S01]  /*6e680*/  IMAD R8, R23, 0x100, R22 ;  /* 0x0000010017087824 */ /* 0x000fe200078e0216 */
[----:B--2---:R-:W-:Y:S01]  /*6e690*/  HMMA.16816.F32 R12, R28, R2, R52 ;  /* 0x000000021c0c723c */ /* 0x004fe20000001834 */
[----:B------:R-:W-:Y:S02]  /*6e6a0*/  F2FP.F16.E4M3.UNPACK_B R28, R61 ;  /* 0x0000003dff1c723e */ /* 0x000fe400020006ff */
[----:B------:R-:W-:Y:S02]  /*6e6b0*/  F2FP.F16.E4M3.UNPACK_B R30, R9 ;  /* 0x00000009ff1e723e */ /* 0x000fe400020006ff */
[----:B------:R-:W-:Y:S02]  /*6e6c0*/  F2FP.F16.E4M3.UNPACK_B R29, R10 ;  /* 0x0000000aff1d723e */ /* 0x000fe400020006ff */
[----:B------:R-:W-:-:S07]  /*6e6d0*/  F2FP.F16.E4M3.UNPACK_B R31, R8 ;  /* 0x00000008ff1f723e */ /* 0x000fce00020006ff */
[C---:B------:R-:W-:Y:S08]  /*6e6e0*/  HMMA.16816.F32 R8, R28.reuse, R36, R44 ;  /* 0x000000241c08723c */ /* 0x040ff0000000182c */
[C---:B------:R-:W-:Y:S01]  /*6e6f0*/  HMMA.16816.F32 R16, R28.reuse, R34, R40 ;  /* 0x000000221c10723c */ /* 0x040fe20000001828 */
[----:B------:R-:W-:Y:S04]  /*6e700*/  STL.64 [R1+0x1690], R12 ;  /* 0x0016900c01007387 */ /* 0x000fe80000100a00 */
[----:B------:R0:W-:Y:S06]  /*6e710*/  STL.64 [R1+0x1698], R14 ;  /* 0x0016980e01007387 */ /* 0x0001ec0000100a00 */
        /* <DEDUP_REMOVED lines=59> */
[----:B0-----:R-:W2:Y:S04]  /*6ead0*/  LDL.LU.64 R22, [R1+0x3818] ;  /* 0x0038180001167983 */ /* 0x001ea80000300a00 */
[----:B------:R-:W4:Y:S04]  /*6eae0*/  LDL.LU.64 R20, [R1+0x3810] ;  /* 0x0038100001147983 */ /* 0x000f280000300a00 */
[----:B------:R-:W3:Y:S04]  /*6eaf0*/  LDL.LU R24, [R1+0x18b4] ;  /* 0x0018b40001187983 */ /* 0x000ee80000300800 */
[----:B------:R-:W3:Y:S01]  /*6eb00*/  LDL.LU R25, [R1+0x18e8] ;  /* 0x0018e80001197983 */ /* 0x000ee20000300800 */
[C---:B--2---:R-:W-:Y:S08]  /*6eb10*/  HMMA.16816.F32 R8, R28.reuse, R22, R8 ;  /* 0x000000161c08723c */ /* 0x044ff00000001808 */
[C---:B----4-:R-:W-:Y:S11]  /*6eb20*/  HMMA.16816.F32 R16, R28.reuse, R20, R16 ;  /* 0x000000141c10723c */ /* 0x050ff60000001810 */
[----:B------:R-:W-:Y:S04]  /*6eb30*/  STL.64 [R1+0xe60], R8 ;  /* 0x000e600801007387 */ /* 0x000fe80000100a00 */
[----:B------:R0:W-:Y:S04]  /*6eb40*/  STL.64 [R1+0xe68], R10 ;  /* 0x000e680a01007387 */ /* 0x0001e80000100a00 */
[----:B0-----:R-:W2:Y:S04]  /*6eb50*/  LDL.LU.64 R10, [R1+0x3808] ;  /* 0x00380800010a7983 */ /* 0x001ea80000300a00 */
[----:B------:R-:W4:Y:S04]  /*6eb60*/  LDL.LU.64 R8, [R1+0x3800] ;  /* 0x0038000001087983 */ /* 0x000f280000300a00 */
        /* <DEDUP_REMOVED lines=14> */
[C---:B---3--:R-:W-:Y:S08]  /*6ec50*/  HMMA.16816.F32 R52, R28.reuse, R16, R52 ;  /* 0x000000101c34723c */ /* 0x048ff00000001834 */
[C---:B------:R-:W-:Y:S01]  /*6ec60*/  HMMA.16816.F32 R48, R28.reuse, R10, R48 ;  /* 0x0000000a1c30723c */ /* 0x040fe20000001830 */
[----:B------:R-:W3:Y:S04]  /*6ec70*/  LDL.LU R18, [R1+0x18b8] ;  /* 0x0018b80001127983 */ /* 0x000ee80000300800 */
[----:B------:R-:W3:Y:S06]  /*6ec80*/  LDL.LU R19, [R1+0x18c0] ;  /* 0x0018c00001137983 */ /* 0x000eec0000300800 */
[----:B------:R-:W-:Y:S04]  /*6ec90*/  STL.64 [R1+0xfb0], R52 ;  /* 0x000fb03401007387 */ /* 0x000fe80000100a00 */
[----:B------:R0:W-:Y:S04]  /*6eca0*/  STL.64 [R1+0xfb8], R54 ;  /* 0x000fb83601007387 */ /* 0x0001e80000100a00 */
[----:B0-----:R1:W5:Y:S04]  /*6ecb0*/  LDL.LU.64 R54, [R1+0x37d8] ;  /* 0x0037d80001367983 */ /* 0x0013680000300a00 */
[----:B------:R1:W5:Y:S04]  /*6ecc0*/  LDL.LU.64 R52, [R1+0x37d0] ;  /* 0x0037d00001347983 */ /* 0x0003680000300a00 */
[----:B------:R-:W3:Y:S01]  /*6ecd0*/  LDL.LU R17, [R1+0x1b20] ;  /* 0x001b200001117983 */ /* 0x000ee20000300800 */
[C---:B----4-:R-:W-:Y:S08]  /*6ece0*/  HMMA.16816.F32 R8, R28.reuse, R8, R56 ;  /* 0x000000081c08723c */ /* 0x050ff00000001838 */
[C---:B--2---:R-:W-:Y:S08]  /*6ecf0*/  HMMA.16816.F32 R44, R28.reuse, R14, R44 ;  /* 0x0000000e1c2c723c */ /* 0x044ff0000000182c */
[----:B------:R-:W-:Y:S11]  /*6ed00*/  HMMA.16816.F32 R12, R28, R12, R40 ;  /* 0x0000000c1c0c723c */ /* 0x000ff60000001828 */
[----:B------:R-:W-:Y:S04]  /*6ed10*/  STL.64 [R1+0xe10], R44 ;  /* 0x000e102c01007387 */ /* 0x000fe80000100a00 */
[----:B------:R0:W-:Y:S04]  /*6ed20*/  STL.64 [R1+0xe18], R46 ;  /* 0x000e182e01007387 */ /* 0x0001e80000100a00 */
[----:B0-----:R1:W5:Y:S04]  /*6ed30*/  LDL.LU.64 R46, [R1+0x37c8] ;  /* 0x0037c800012e7983 */ /* 0x0013680000300a00 */
[----:B------:R1:W5:Y:S04]  /*6ed40*/  LDL.LU.64 R44, [R1+0x37c0] ;  /* 0x0037c000012c7983 */ /* 0x0003680000300a00 */
[----:B------:R1:W5:Y:S04]  /*6ed50*/  LDL.LU.64 R42, [R1+0x37b8] ;  /* 0x0037b800012a7983 */ /* 0x0003680000300a00 */
[----:B------:R1:W5:Y:S04]  /*6ed60*/  LDL.LU.64 R40, [R1+0x37b0] ;  /* 0x0037b00001287983 */ /* 0x0003680000300a00 */
[----:B------:R0:W-:Y:S04]  /*6ed70*/  STL.64 [R1+0xe00], R12 ;  /* 0x000e000c01007387 */ /* 0x0001e80000100a00 */
[----:B------:R-:W-:Y:S01]  /*6ed80*/  STL.64 [R1+0xe08], R14 ;  /* 0x000e080e01007387 */ /* 0x000fe20000100a00 */
[----:B0-----:R-:W-:-:S03]  /*6ed90*/  IMAD.MOV.U32 R12, RZ, RZ, R0 ;  /* 0x000000ffff0c7224 */ /* 0x001fc600078e0000 */
[----:B------:R1:W5:Y:S04]  /*6eda0*/  LDL.LU R0, [R1+0x37a8] ;  /* 0x0037a80001007983 */ /* 0x0003680000300800 */
[----:B------:R-:W-:Y:S04]  /*6edb0*/  STL.64 [R1+0xdf0], R48 ;  /* 0x000df03001007387 */ /* 0x000fe80000100a00 */
[----:B------:R0:W-:Y:S04]  /*6edc0*/  STL.64 [R1+0xdf8], R50 ;  /* 0x000df83201007387 */ /* 0x0001e80000100a00 */
[----:B0-----:R-:W2:Y:S04]  /*6edd0*/  LDL.LU.64 R50, [R1+0x37a0] ;  /* 0x0037a00001327983 */ /* 0x001ea80000300a00 */
[----:B------:R-:W2:Y:S04]  /*6ede0*/  LDL.LU.64 R48, [R1+0x3798] ;  /* 0x0037980001307983 */ /* 0x000ea80000300a00 */
[----:B------:R-:W4:Y:S04]  /*6edf0*/  LDL.LU.64 R58, [R1+0x3790] ;  /* 0x00379000013a7983 */ /* 0x000f280000300a00 */
[----:B------:R-:W4:Y:S01]  /*6ee00*/  LDL.LU.64 R56, [R1+0x3788] ;  /* 0x0037880001387983 */ /* 0x000f220000300a00 */
[----:B------:R-:W-:-:S02]  /*6ee10*/  IMAD.MOV.U32 R13, RZ, RZ, R60 ;  /* 0x000000ffff0d7224 */ /* 0x000fc400078e003c */
[----:B------:R-:W-:Y:S02]  /*6ee20*/  IMAD.MOV.U32 R14, RZ, RZ, R39 ;  /* 0x000000ffff0e7224 */ /* 0x000fe400078e0027 */
[----:B------:R-:W-:Y:S01]  /*6ee30*/  IMAD.MOV.U32 R15, RZ, RZ, R38 ;  /* 0x000000ffff0f7224 */ /* 0x000fe200078e0026 */
[----:B------:R-:W-:Y:S04]  /*6ee40*/  STL.64 [R1+0xde0], R8 ;  /* 0x000de00801007387 */ /* 0x000fe80000100a00 */
[----:B------:R4:W-:Y:S01]  /*6ee50*/  STL.64 [R1+0xde8], R10 ;  /* 0x000de80a01007387 */ /* 0x0009e20000100a00 */
[----:B---3--:R-:W-:Y:S01]  /*6ee60*/  VIADD R17, R17, 0x1 ;  /* 0x0000000111117836 */ /* 0x008fe20000000000 */
[----:B------:R-:W-:Y:S02]  /*6ee70*/  IADD3 R18, P4, PT, R18, UR22, RZ ;  /* 0x0000001612127c10 */ /* 0x000fe4000ff9e0ff */
[----:B------:R-:W-:-:S02]  /*6ee80*/  IADD3 R19, P5, PT, R19, UR22, RZ ;  /* 0x0000001613137c10 */ /* 0x000fc4000ffbe0ff */
[----:B------:R-:W-:Y:S01]  /*6ee90*/  IADD3 R20, P6, PT, R20, UR22, RZ ;  /* 0x0000001614147c10 */ /* 0x000fe2000ffde0ff */
[----:B------:R-:W-:Y:S01]  /*6eea0*/  HMMA.16816.F32 R12, R28, R6, R12 ;  /* 0x000000061c0c723c */ /* 0x000fe2000000180c */
[----:B------:R-:W-:Y:S02]  /*6eeb0*/  IADD3 R21, P1, PT, R21, UR22, RZ ;  /* 0x0000001615157c10 */ /* 0x000fe4000ff3e0ff */
[----:B------:R-:W-:Y:S02]  /*6eec0*/  IADD3 R22, P2, PT, R22, UR22, RZ ;  /* 0x0000001616167c10 */ /* 0x000fe4000ff5e0ff */
[----:B------:R-:W-:Y:S02]  /*6eed0*/  IADD3 R23, P3, PT, R23, UR22, RZ ;  /* 0x0000001617177c10 */ /* 0x000fe4000ff7e0ff */
[----:B------:R-:W-:Y:S02]  /*6eee0*/  IADD3.X R24, PT, PT, R24, UR57, RZ, P4, !PT ;  /* 0x0000003918187c10 */ /* 0x000fe4000a7fe4ff */
[----:B------:R-:W-:-:S02]  /*6eef0*/  IADD3 R25, P4, PT, R25, UR22, RZ ;  /* 0x0000001619197c10 */ /* 0x000fc4000ff9e0ff */
[----:B------:R-:W-:Y:S02]  /*6ef00*/  IADD3.X R26, PT, PT, R26, UR57, RZ, P5, !PT ;  /* 0x000000391a1a7c10 */ /* 0x000fe4000affe4ff */
[----:B------:R-:W-:Y:S01]  /*6ef10*/  IADD3 R27, P5, PT, R27, UR22, RZ ;  /* 0x000000161b1b7c10 */ /* 0x000fe2000ffbe0ff */
[----:B------:R-:W0:Y:S05]  /*6ef20*/  LDC R60, c[0x0][0x3ac] ;  /* 0x0000eb00ff3c7b82 */ /* 0x000e2a0000000800 */
[----:B------:R-:W-:Y:S04]  /*6ef30*/  STL.64 [R1+0xdd0], R12 ;  /* 0x000dd00c01007387 */ /* 0x000fe80000100a00 */
[----:B------:R-:W-:Y:S01]  /*6ef40*/  STL.64 [R1+0xdd8], R14 ;  /* 0x000dd80e01007387 */ /* 0x000fe20000100a00 */
[----:B------:R-:W-:-:S02]  /*6ef50*/  IADD3.X R32, PT, PT, R32, UR57, RZ, P6, !PT ;  /* 0x0000003920207c10 */ /* 0x000fc4000b7fe4ff */
[----:B------:R-:W-:Y:S02]  /*6ef60*/  IADD3 R33, P6, PT, R33, UR22, RZ ;  /* 0x0000001621217c10 */ /* 0x000fe4000ffde0ff */
[----:B------:R-:W-:Y:S02]  /*6ef70*/  IADD3.X R34, PT, PT, R34, UR57, RZ, P1, !PT ;  /* 0x0000003922227c10 */ /* 0x000fe40008ffe4ff */
[----:B------:R-:W-:Y:S02]  /*6ef80*/  IADD3 R35, P1, PT, R35, UR22, RZ ;  /* 0x0000001623237c10 */ /* 0x000fe4000ff3e0ff */
[----:B------:R-:W-:Y:S02]  /*6ef90*/  IADD3.X R36, PT, PT, R36, UR57, RZ, P2, !PT ;  /* 0x0000003924247c10 */ /* 0x000fe400097fe4ff */
[----:B------:R-:W-:Y:S02]  /*6efa0*/  IADD3 R37, P2, PT, R37, UR22, RZ ;  /* 0x0000001625257c10 */ /* 0x000fe4000ff5e0ff */
[----:B------:R-:W-:-:S02]  /*6efb0*/  IADD3.X R61, PT, PT, R61, UR57, RZ, P3, !PT ;  /* 0x000000393d3d7c10 */ /* 0x000fc40009ffe4ff */
[----:B------:R-:W-:Y:S01]  /*6efc0*/  ISETP.NE.U32.AND P0, PT, R17, UR20, PT ;  /* 0x0000001411007c0c */ /* 0x000fe2000bf05070 */
[C---:B----4-:R-:W-:Y:S08]  /*6efd0*/  HMMA.16816.F32 R8, R28.reuse, R4, R56 ;  /* 0x000000041c08723c */ /* 0x050ff00000001838 */
[----:B--2---:R-:W-:Y:S11]  /*6efe0*/  HMMA.16816.F32 R4, R28, R2, R48 ;  /* 0x000000021c04723c */ /* 0x004ff60000001830 */
[----:B------:R-:W-:Y:S04]  /*6eff0*/  STL.64 [R1+0xcc0], R8 ;  /* 0x000cc00801007387 */ /* 0x000fe80000100a00 */
[----:B------:R-:W-:Y:S04]  /*6f000*/  STL.64 [R1+0xcc8], R10 ;  /* 0x000cc80a01007387 */ /* 0x000fe80000100a00 */
[----:B------:R-:W-:Y:S04]  /*6f010*/  STL [R1+0x1b20], R17 ;  /* 0x001b201101007387 */ /* 0x000fe80000100800 */
[----:B------:R-:W-:Y:S04]  /*6f020*/  STL.64 [R1+0x1750], R4 ;  /* 0x0017500401007387 */ /* 0x000fe80000100a00 */
[----:B------:R2:W-:Y:S04]  /*6f030*/  STL.64 [R1+0x1758], R6 ;  /* 0x0017580601007387 */ /* 0x0005e80000100a00 */
[----:B------:R3:W-:Y:S04]  /*6f040*/  STL [R1+0x18b8], R18 ;  /* 0x0018b81201007387 */ /* 0x0007e80000100800 */
        /* <DEDUP_REMOVED lines=13> */
[----:B------:R-:W4:Y:S04]  /*6f120*/  LDL.LU R58, [R1+0x2bcc] ;  /* 0x002bcc00013a7983 */ /* 0x000f280000300800 */
[----:B------:R0:W-:Y:S04]  /*6f130*/  STL [R1+0x18d4], R36 ;  /* 0x0018d42401007387 */ /* 0x0001e80000100800 */
[----:B------:R-:W4:Y:S04]  /*6f140*/  LDL.LU R59, [R1+0x18e4] ;  /* 0x0018e400013b7983 */ /* 0x000f280000300800 */
[----:B------:R0:W-:Y:S04]  /*6f150*/  STL [R1+0x2bd4], R37 ;  /* 0x002bd42501007387 */ /* 0x0001e80000100800 */
[----:B--2---:R-:W2:Y:S04]  /*6f160*/  LDL.LU R6, [R1+0x2bc4] ;  /* 0x002bc40001067983 */ /* 0x004ea80000300800 */
[----:B------:R0:W-:Y:S04]  /*6f170*/  STL [R1+0x18dc], R61 ;  /* 0x0018dc3d01007387 */ /* 0x0001e80000100800 */
        /* <DEDUP_REMOVED lines=28> */
[----:B------:R-:W-:-:S02]  /*6f340*/  IADD3 R58, P3, PT, R58, UR22, RZ ;  /* 0x000000163a3a7c10 */ /* 0x000fc4000ff7e0ff */
[----:B------:R-:W-:Y:S02]  /*6f350*/  IADD3.X R59, PT, PT, R59, UR57, RZ, P4, !PT ;  /* 0x000000393b3b7c10 */ /* 0x000fe4000a7fe4ff */
[----:B--2---:R-:W-:Y:S02]  /*6f360*/  IADD3 R6, P4, PT, R6, UR22, RZ ;  /* 0x0000001606067c10 */ /* 0x004fe4000ff9e0ff */
[----:B------:R-:W-:Y:S02]  /*6f370*/  IADD3.X R7, PT, PT, R7, UR57, RZ, P5, !PT ;  /* 0x0000003907077c10 */ /* 0x000fe4000affe4ff */
[----:B------:R-:W-:Y:S01]  /*6f380*/  IADD3 R8, P5, PT, R8, UR22, RZ ;  /* 0x0000001608087c10 */ /* 0x000fe2000ffbe0ff */
[----:B------:R0:W-:Y:S01]  /*6f390*/  STL [R1+0x2bcc], R58 ;  /* 0x002bcc3a01007387 */ /* 0x0001e20000100800 */
[----:B------:R-:W-:-:S03]  /*6f3a0*/  IADD3.X R9, PT, PT, R9, UR57, RZ, P6, !PT ;  /* 0x0000003909097c10 */ /* 0x000fc6000b7fe4ff */
[----:B------:R2:W-:Y:S01]  /*6f3b0*/  STL [R1+0x18e4], R59 ;  /* 0x0018e43b01007387 */ /* 0x0005e20000100800 */
[----:B------:R-:W-:-:S03]  /*6f3c0*/  IADD3 R10, P6, PT, R10, UR22, RZ ;  /* 0x000000160a0a7c10 */ /* 0x000fc6000ffde0ff */
        /* <DEDUP_REMOVED lines=15> */
[----:B---3--:R-:W-:-:S03]  /*6f4c0*/  IADD3 R18, P4, PT, R18, UR22, RZ ;  /* 0x0000001612127c10 */ /* 0x008fc6000ff9e0ff */
[----:B------:R3:W-:Y:S01]  /*6f4d0*/  STL [R1+0x2ba4], R14 ;  /* 0x002ba40e01007387 */ /* 0x0007e20000100800 */
[----:B----4-:R-:W-:-:S03]  /*6f4e0*/  IADD3.X R19, PT, PT, R19, UR57, RZ, P5, !PT ;  /* 0x0000003913137c10 */ /* 0x010fc6000affe4ff */
        /* <DEDUP_REMOVED lines=24> */
[----:B------:R0:W-:Y:S04]  /*6f670*/  STL [R1+0x2b98], R27 ;  /* 0x002b981b01007387 */ /* 0x0001e80000100800 */
[----:B------:R0:W-:Y:S01]  /*6f680*/  STL [R1+0x2b6c], R32 ;  /* 0x002b6c2001007387 */ /* 0x0001e20000100800 */
[----:B------:R-:W-:-:S03]  /*6f690*/  IADD3 R36, P5, PT, R36, UR22, RZ ;  /* 0x0000001624247c10 */ /* 0x000fc6000ffbe0ff */
[----:B------:R0:W-:Y:S01]  /*6f6a0*/  STL [R1+0x2b90], R33 ;  /* 0x002b902101007387 */ /* 0x0001e20000100800 */
[----:B------:R-:W-:-:S03]  /*6f6b0*/  IADD3.X R37, PT, PT, R37, UR57, RZ, P6, !PT ;  /* 0x0000003925257c10 */ /* 0x000fc6000b7fe4ff */
[----:B------:R1:W-:Y:S04]  /*6f6c0*/  STL [R1+0x2b64], R34 ;  /* 0x002b642201007387 */ /* 0x0003e80000100800 */
[----:B------:R1:W-:Y:S01]  /*6f6d0*/  STL [R1+0x2b88], R35 ;  /* 0x002b882301007387 */ /* 0x0003e20000100800 */
[----:B------:R-:W-:-:S03]  /*6f6e0*/  IADD3 R61, P6, PT, R61, UR22, RZ ;  /* 0x000000163d3d7c10 */ /* 0x000fc6000ffde0ff */
[----:B0-----:R-:W4:Y:S04]  /*6f6f0*/  LDL.LU R58, [R1+0x2b78] ;  /* 0x002b7800013a7983 */ /* 0x001f280000300800 */
[----:B------:R0:W-:Y:S04]  /*6f700*/  STL [R1+0x2b5c], R36 ;  /* 0x002b5c2401007387 */ /* 0x0001e80000100800 */
[----:B--2---:R-:W2:Y:S04]  /*6f710*/  LDL.LU R59, [R1+0x2b4c] ;  /* 0x002b4c00013b7983 */ /* 0x004ea80000300800 */
[----:B------:R0:W-:Y:S04]  /*6f720*/  STL [R1+0x2b80], R37 ;  /* 0x002b802501007387 */ /* 0x0001e80000100800 */
[----:B------:R-:W2:Y:S04]  /*6f730*/  LDL.LU R6, [R1+0x2b70] ;  /* 0x002b700001067983 */ /* 0x000ea80000300800 */
        /* <DEDUP_REMOVED lines=24> */
[----:B-1----:R-:W4:Y:S04]  /*6f8c0*/  LDL.LU R34, [R1+0x2b10] ;  /* 0x002b100001227983 */ /* 0x002f280000300800 */
[----:B------:R-:W4:Y:S04]  /*6f8d0*/  LDL.LU R35, [R1+0x2ae4] ;  /* 0x002ae40001237983 */ /* 0x000f280000300800 */
[----:B0-----:R-:W4:Y:S04]  /*6f8e0*/  LDL.LU R36, [R1+0x2b08] ;  /* 0x002b080001247983 */ /* 0x001f280000300800 */
[----:B------:R-:W4:Y:S04]  /*6f8f0*/  LDL.LU R37, [R1+0x2adc] ;  /* 0x002adc0001257983 */ /* 0x000f280000300800 */
[----:B------:R-:W4:Y:S01]  /*6f900*/  LDL.LU R61, [R1+0x2b00] ;  /* 0x002b0000013d7983 */ /* 0x000f220000300800 */
[----:B------:R-:W-:-:S02]  /*6f910*/  IADD3.X R58, PT, PT, R58, UR57, RZ, P1, !PT ;  /* 0x000000393a3a7c10 */ /* 0x000fc40008ffe4ff */
[----:B--2---:R-:W-:Y:S02]  /*6f920*/  IADD3 R59, P1, PT, R59, UR22, RZ ;  /* 0x000000163b3b7c10 */ /* 0x004fe4000ff3e0ff */
[----:B------:R-:W-:Y:S02]  /*6f930*/  IADD3.X R6, PT, PT, R6, UR57, RZ, P2, !PT ;  /* 0x0000003906067c10 */ /* 0x000fe400097fe4ff */
[----:B------:R-:W-:Y:S02]  /*6f940*/  IADD3 R7, P2, PT, R7, UR22, RZ ;  /* 0x0000001607077c10 */ /* 0x000fe4000ff5e0ff */
[----:B------:R-:W-:Y:S01]  /*6f950*/  IADD3.X R8, PT, PT, R8, UR57, RZ, P3, !PT ;  /* 0x0000003908087c10 */ /* 0x000fe20009ffe4ff */
        /* <DEDUP_REMOVED lines=11> */
[----:B---3--:R-:W-:-:S03]  /*6fa10*/  IADD3.X R14, PT, PT, R14, UR57, RZ, P6, !PT ;  /* 0x000000390e0e7c10 */ /* 0x008fc6000b7fe4ff */
[----:B------:R3:W-:Y:S01]  /*6fa20*/  STL [R1+0x2b60], R10 ;  /* 0x002b600a01007387 */ /* 0x0007e20000100800 */
[----:B----4-:R-:W-:-:S03]  /*6fa30*/  IADD3 R15, P6, PT, R15, UR22, RZ ;  /* 0x000000160f0f7c10 */ /* 0x010fc6000ffde0ff */
        /* <DEDUP_REMOVED lines=32> */
[----:B------:R0:W-:Y:S04]  /*6fc40*/  STL [R1+0x2af4], R27 ;  /* 0x002af41b01007387 */ /* 0x0001e80000100800 */
[----:B------:R0:W-:Y:S01]  /*6fc50*/  STL [R1+0x2b18], R32 ;  /* 0x002b182001007387 */ /* 0x0001e20000100800 */
[----:B------:R-:W-:-:S03]  /*6fc60*/  IADD3.X R36, PT, PT, R36, UR57, RZ, P3, !PT ;  /* 0x0000003924247c10 */ /* 0x000fc60009ffe4ff */
[----:B------:R0:W-:Y:S01]  /*6fc70*/  STL [R1+0x2aec], R33 ;  /* 0x002aec2101007387 */ /* 0x0001e20000100800 */
[----:B------:R-:W-:-:S03]  /*6fc80*/  IADD3 R37, P3, PT, R37, UR22, RZ ;  /* 0x0000001625257c10 */ /* 0x000fc6000ff7e0ff */
[----:B------:R1:W-:Y:S04]  /*6fc90*/  STL [R1+0x2b10], R34 ;  /* 0x002b102201007387 */ /* 0x0003e80000100800 */
[----:B------:R1:W-:Y:S01]  /*6fca0*/  STL [R1+0x2ae4], R35 ;  /* 0x002ae42301007387 */ /* 0x0003e20000100800 */
[----:B------:R-:W-:-:S03]  /*6fcb0*/  IADD3.X R61, PT, PT, R61, UR57, RZ, P4, !PT ;  /* 0x000000393d3d7c10 */ /* 0x000fc6000a7fe4ff */
[----:B0-----:R-:W4:Y:S04]  /*6fcc0*/  LDL.LU R58, [R1+0x2ad4] ;  /* 0x002ad400013a7983 */ /* 0x001f280000300800 */
[----:B------:R0:W-:Y:S04]  /*6fcd0*/  STL [R1+0x2b08], R36 ;  /* 0x002b082401007387 */ /* 0x0001e80000100800 */
[----:B-1----:R-:W4:Y:S04]  /*6fce0*/  LDL.LU R59, [R1+0x2af8] ;  /* 0x002af800013b7983 */ /* 0x002f280000300800 */
[----:B------:R1:W-:Y:S04]  /*6fcf0*/  STL [R1+0x2adc], R37 ;  /* 0x002adc2501007387 */ /* 0x0003e80000100800 */
[----:B--2---:R-:W2:Y:S04]  /*6fd00*/  LDL.LU R6, [R1+0x2acc] ;  /* 0x002acc0001067983 */ /* 0x004ea80000300800 */
[----:B------:R0:W-:Y:S04]  /*6fd10*/  STL [R1+0x2b00], R61 ;  /* 0x002b003d01007387 */ /* 0x0001e80000100800 */
        /* <DEDUP_REMOVED lines=26> */
[----:B-1----:R-:W4:Y:S04]  /*6fec0*/  LDL.LU R37, [R1+0x2a88] ;  /* 0x002a880001257983 */ /* 0x002f280000300800 */
        /* <DEDUP_REMOVED lines=62> */
[----:B-1----:R-:W4:Y:S04]  /*702b0*/  LDL.LU R59, [R1+0x2a54] ;  /* 0x002a5400013b7983 */ /* 0x002f280000300800 */
[----:B------:R1:W-:Y:S04]  /*702c0*/  STL [R1+0x2a88], R37 ;  /* 0x002a882501007387 */ /* 0x0003e80000100800 */
[----:B--2---:R-:W2:Y:S04]  /*702d0*/  LDL.LU R6, [R1+0x2a78] ;  /* 0x002a780001067983 */ /* 0x004ea80000300800 */
[----:B------:R0:W-:Y:S04]  /*702e0*/  STL [R1+0x2a5c], R61 ;  /* 0x002a5c3d01007387 */ /* 0x0001e80000100800 */
        /* <DEDUP_REMOVED lines=28> */
[----:B------:R-:W-:-:S02]  /*704b0*/  IADD3.X R58, PT, PT, R58, UR57, RZ, P2, !PT ;  /* 0x000000393a3a7c10 */ /* 0x000fc400097fe4ff */
[----:B------:R-:W-:Y:S02]  /*704c0*/  IADD3 R59, P2, PT, R59, UR22, RZ ;  /* 0x000000163b3b7c10 */ /* 0x000fe4000ff5e0ff */
[----:B--2---:R-:W-:Y:S02]  /*704d0*/  IADD3.X R6, PT, PT, R6, UR57, RZ, P3, !PT ;  /* 0x0000003906067c10 */ /* 0x004fe40009ffe4ff */
[----:B---3--:R-:W-:Y:S02]  /*704e0*/  IADD3 R7, P3, PT, R7, UR22, RZ ;  /* 0x0000001607077c10 */ /* 0x008fe4000ff7e0ff */
[----:B----4-:R-:W-:Y:S01]  /*704f0*/  IADD3.X R8, PT, PT, R8, UR57, RZ, P4, !PT ;  /* 0x0000003908087c10 */ /* 0x010fe2000a7fe4ff */
        /* <DEDUP_REMOVED lines=91> */
[----:B---3--:R-:W-:Y:S02]  /*70ab0*/  IADD3.X R7, PT, PT, R7, UR57, RZ, P1, !PT ;  /* 0x0000003907077c10 */ /* 0x008fe40008ffe4ff */
[----:B----4-:R-:W-:Y:S01]  /*70ac0*/  IADD3 R8, P1, PT, R8, UR22, RZ ;  /* 0x0000001608087c10 */ /* 0x010fe2000ff3e0ff */
        /* <DEDUP_REMOVED lines=2599> */
[----:B------:R-:W-:-:S05]  /*7ad40*/  IMAD.SHL.U32 R60, R60, 0x40, RZ ;  /* 0x000000403c3c7824 */ /* 0x000fca00078e00ff */
[----:B------:R-:W-:Y:S02]  /*7ad50*/  SHF.R.S32.HI R38, RZ, 0x1f, R60 ;  /* 0x0000001fff267819 */ /* 0x000fe4000001143c */
[----:B------:R-:W-:Y:S02]  /*7ad60*/  IADD3 R58, P1, PT, R58, UR22, RZ ;  /* 0x000000163a3a7c10 */ /* 0x000fe4000ff3e0ff */
        /* <DEDUP_REMOVED lines=15> */
[----:B------:R-:W-:-:S03]  /*7ae60*/  IADD3 R14, P6, PT, R60, R14, RZ ;  /* 0x0000000e3c0e7210 */ /* 0x000fc60007fde0ff */
        /* <DEDUP_REMOVED lines=21> */
[----:B------:R-:W-:-:S03]  /*7afc0*/  IMAD.X R25, R38, 0x1, R25, P6 ;  /* 0x0000000126197824 */ /* 0x000fc600030e0619 */
        /* <DEDUP_REMOVED lines=12> */
[----:B------:R0:W-:Y:S04]  /*7b090*/  STL [R1+0x33cc], R27 ;  /* 0x0033cc1b01007387 */ /* 0x0001e80000100800 */
[----:B------:R0:W-:Y:S01]  /*7b0a0*/  STL [R1+0x3040], R32 ;  /* 0x0030402001007387 */ /* 0x0001e20000100800 */
[----:B------:R-:W-:-:S03]  /*7b0b0*/  IADD3 R36, P3, PT, R60, R36, RZ ;  /* 0x000000243c247210 */ /* 0x000fc60007f7e0ff */
[----:B------:R0:W-:Y:S01]  /*7b0c0*/  STL [R1+0x1c24], R33 ;  /* 0x001c242101007387 */ /* 0x0001e20000100800 */
[----:B------:R-:W-:-:S03]  /*7b0d0*/  IMAD.X R37, R38, 0x1, R37, P4 ;  /* 0x0000000126257824 */ /* 0x000fc600020e0625 */
[----:B------:R1:W-:Y:S04]  /*7b0e0*/  STL [R1+0x303c], R34 ;  /* 0x00303c2201007387 */ /* 0x0003e80000100800 */
[----:B------:R1:W-:Y:S01]  /*7b0f0*/  STL [R1+0x2be8], R35 ;  /* 0x002be82301007387 */ /* 0x0003e20000100800 */
[----:B------:R-:W-:-:S03]  /*7b100*/  IADD3 R61, P4, PT, R60, R61, RZ ;  /* 0x0000003d3c3d7210 */ /* 0x000fc60007f9e0ff */
        /* <DEDUP_REMOVED lines=34> */
[----:B------:R-:W-:Y:S01]  /*7b330*/  IMAD.X R58, R38, 0x1, R58, P5 ;  /* 0x00000001263a7824 */ /* 0x000fe200028e063a */
[----:B------:R-:W-:Y:S01]  /*7b340*/  IADD3 R59, P5, PT, R60, R59, RZ ;  /* 0x0000003b3c3b7210 */ /* 0x000fe20007fbe0ff */
[----:B--2---:R-:W-:Y:S01]  /*7b350*/  IMAD.X R6, R38, 0x1, R6, P6 ;  /* 0x0000000126067824 */ /* 0x004fe200030e0606 */
[----:B---3--:R-:W-:Y:S01]  /*7b360*/  IADD3 R7, P6, PT, R60, R7, RZ ;  /* 0x000000073c077210 */ /* 0x008fe20007fde0ff */
[----:B----4-:R-:W-:Y:S01]  /*7b370*/  IMAD.X R8, R38, 0x1, R8, P1 ;  /* 0x0000000126087824 */ /* 0x010fe200008e0608 */
        /* <DEDUP_REMOVED lines=46> */
[----:B------:R0:W-:Y:S04]  /*7b660*/  STL [R1+0x2fd4], R27 ;  /* 0x002fd41b01007387 */ /* 0x0001e80000100800 */
[----:B------:R0:W-:Y:S01]  /*7b670*/  STL [R1+0x2ff8], R32 ;  /* 0x002ff82001007387 */ /* 0x0001e20000100800 */
[----:B------:R-:W-:-:S03]  /*7b680*/  IMAD.X R36, R38, 0x1, R36, P1 ;  /* 0x0000000126247824 */ /* 0x000fc600008e0624 */
[----:B------:R0:W-:Y:S01]  /*7b690*/  STL [R1+0x2fcc], R33 ;  /* 0x002fcc2101007387 */ /* 0x0001e20000100800 */
[----:B------:R-:W-:-:S03]  /*7b6a0*/  IADD3 R37, P1, PT, R60, R37, RZ ;  /* 0x000000253c257210 */ /* 0x000fc60007f3e0ff */
[----:B------:R1:W-:Y:S04]  /*7b6b0*/  STL [R1+0x2ff0], R34 ;  /* 0x002ff02201007387 */ /* 0x0003e80000100800 */
[----:B------:R1:W-:Y:S01]  /*7b6c0*/  STL [R1+0x2fc4], R35 ;  /* 0x002fc42301007387 */ /* 0x0003e20000100800 */
[----:B------:R-:W-:-:S03]  /*7b6d0*/  IMAD.X R61, R38, 0x1, R61, P2 ;  /* 0x00000001263d7824 */ /* 0x000fc600010e063d */
        /* <DEDUP_REMOVED lines=34> */
[----:B------:R-:W-:Y:S01]  /*7b900*/  IADD3 R58, P2, PT, R60, R58, RZ ;  /* 0x0000003a3c3a7210 */ /* 0x000fe20007f5e0ff */
[----:B------:R-:W-:Y:S01]  /*7b910*/  IMAD.X R59, R38, 0x1, R59, P3 ;  /* 0x00000001263b7824 */ /* 0x000fe200018e063b */
[----:B--2---:R-:W-:Y:S01]  /*7b920*/  IADD3 R6, P3, PT, R60, R6, RZ ;  /* 0x000000063c067210 */ /* 0x004fe20007f7e0ff */
[----:B---3--:R-:W-:Y:S01]  /*7b930*/  IMAD.X R7, R38, 0x1, R7, P4 ;  /* 0x0000000126077824 */ /* 0x008fe200020e0607 */
[----:B----4-:R-:W-:Y:S01]  /*7b940*/  IADD3 R8, P4, PT, R60, R8, RZ ;  /* 0x000000083c087210 */ /* 0x010fe20007f9e0ff */
        /* <DEDUP_REMOVED lines=1297> */
[----:B------:R-:W0:Y:S02]  /*80a60*/  S2R R39, SR_TID.X ;  /* 0x0000000000277919 */ /* 0x000e240000002100 */
[----:B0-----:R-:W-:-:S04]  /*80a70*/  LOP3.LUT R39, R39, 0x1f, RZ, 0xc0, !PT ;  /* 0x0000001f27277812 */ /* 0x001fc800078ec0ff */
[----:B------:R-:W-:Y:S02]  /*80a80*/  LOP3.LUT R39, R39, 0x10, RZ, 0x3c, !PT ;  /* 0x0000001027277812 */ /* 0x000fe400078e3cff */
        /* <DEDUP_REMOVED lines=40> */
[----:B------:R-:W-:Y:S01]  /*80d10*/  IADD3 R26, P2, PT, R60, R26, RZ ;  /* 0x0000001a3c1a7210 */ /* 0x000fe20007f5e0ff */
[----:B------:R-:W-:Y:S02]  /*80d20*/  IMAD.X R27, R38, 0x1, R27, P3 ;  /* 0x00000001261b7824 */ /* 0x000fe400018e061b */
[----:B------:R1:W-:Y:S01]  /*80d30*/  STL [R1+0x33c4], R22 ;  /* 0x0033c41601007387 */ /* 0x0003e20000100800 */
[----:B------:R-:W-:-:S03]  /*80d40*/  IADD3 R32, P3, PT, R60, R32, RZ ;  /* 0x000000203c207210 */ /* 0x000fc60007f7e0ff */
[----:B------:R1:W-:Y:S04]  /*80d50*/  STL [R1+0x3378], R23 ;  /* 0x0033781701007387 */ /* 0x0003e80000100800 */
[----:B------:R1:W-:Y:S01]  /*80d60*/  STL [R1+0x33d4], R24 ;  /* 0x0033d41801007387 */ /* 0x0003e20000100800 */
[----:B------:R-:W-:-:S03]  /*80d70*/  IMAD.X R33, R38, 0x1, R33, P4 ;  /* 0x0000000126217824 */ /* 0x000fc600020e0621 */
        /* <DEDUP_REMOVED lines=10> */
[----:B------:R1:W-:Y:S04]  /*80e20*/  STL [R1+0x3398], R34 ;  /* 0x0033982201007387 */ /* 0x0003e80000100800 */
[----:B------:R1:W-:Y:S04]  /*80e30*/  STL [R1+0x3394], R35 ;  /* 0x0033942301007387 */ /* 0x0003e80000100800 */
[----:B------:R1:W-:Y:S04]  /*80e40*/  STL [R1+0x33b4], R61 ;  /* 0x0033b43d01007387 */ /* 0x0003e80000100800 */
[----:B------:R1:W-:Y:S04]  /*80e50*/  STL [R1+0x33a8], R36 ;  /* 0x0033a82401007387 */ /* 0x0003e80000100800 */
[----:B------:R1:W-:Y:S01]  /*80e60*/  STL [R1+0x33a4], R37 ;  /* 0x0033a42501007387 */ /* 0x0003e20000100800 */
[----:B------:R-:W-:Y:S05]  /*80e70*/  @P0 BRA `(.L_x_1) ;  /* 0xfffffa0c00800947 */ /* 0x000fea000383ffff */
.L_x_0:
[----:B------:R-:W2:Y:S01]  /*80e80*/  LDL R3, [R1+0x1894] ;  /* 0x0018940001037983 */ /* 0x000ea20000100800 */
[----:B------:R-:W2:Y:S01]  /*80e90*/  LDCU UR42, c[0x0][0x3b4] ;  /* 0x00007680ff2a77ac */ /* 0x000ea20008000800 */
[----:B-1----:R-:W1:Y:S02]  /*80ea0*/  LDC R6, c[0x0][0x3b4] ;  /* 0x0000ed00ff067b82 */ /* 0x002e640000000800 */
[----:B------:R-:W3:Y:S01]  /*80eb0*/  LDL R2, [R1+0x1898] ;  /* 0x0018980001027983 */ /* 0x000ee20000100800 */
[----:B------:R-:W3:Y:S03]  /*80ec0*/  LDCU UR44, c[0x0][0x3b4] ;  /* 0x00007680ff2c77ac */ /* 0x000ee60008000800 */
[----:B-----5:R-:W-:Y:S01]  /*80ed0*/  STL.64 [R1+0x37d0], R18 ;  /* 0x0037d01201007387 */ /* 0x020fe20000100a00 */
[----:B------:R-:W4:Y:S01]  /*80ee0*/  LDCU.64 UR46, c[0x0][0x390] ;  /* 0x00007200ff2e77ac */ /* 0x000f220008000a00 */
[----:B------:R-:W0:Y:S02]  /*80ef0*/  LDC R8, c[0x0][0x3b4] ;  /* 0x0000ed00ff087b82 */ /* 0x000e240000000800 */
[----:B------:R0:W-:Y:S01]  /*80f00*/  STL.64 [R1+0x37c8], R22 ;  /* 0x0037c81601007387 */ /* 0x0001e20000100a00 */
[----:B------:R-:W0:Y:S03]  /*80f10*/  LDCU.64 UR36, c[0x0][0x390] ;  /* 0x00007200ff2477ac */ /* 0x000e260008000a00 */
[----:B------:R-:W-:Y:S01]  /*80f20*/  STL [R1+0x37c4], R16 ;  /* 0x0037c41001007387 */ /* 0x000fe20000100800 */
[----:B------:R-:W0:Y:S01]  /*80f30*/  LDCU.64 UR40, c[0x0][0x390] ;  /* 0x00007200ff2877ac */ /* 0x000e220008000a00 */
[----:B------:R-:W0:Y:S02]  /*80f40*/  LDC R10, c[0x0][0x3b4] ;  /* 0x0000ed00ff0a7b82 */ /* 0x000e240000000800 */
[----:B------:R-:W4:Y:S01]  /*80f50*/  LDL R24, [R1+0x1884] ;  /* 0x0018840001187983 */ /* 0x000f220000100800 */
[----:B------:R-:W0:Y:S01]  /*80f60*/  LDCU UR74, c[0x0][0x3b8] ;  /* 0x00007700ff4a77ac */ /* 0x000e220008000800 */
[----:B------:R-:W0:Y:S04]  /*80f70*/  LDCU UR5, c[0x0][0x3b8] ;  /* 0x00007700ff0577ac */ /* 0x000e280008000800 */
[----:B------:R-:W0:Y:S01]  /*80f80*/  LDC R12, c[0x0][0x3b4] ;  /* 0x0000ed00ff0c7b82 */ /* 0x000e220000000800 */
[----:B------:R-:W0:Y:S01]  /*80f90*/  LDCU UR6, c[0x0][0x3b8] ;  /* 0x00007700ff0677ac */ /* 0x000e220008000800 */
[----:B------:R-:W0:Y:S06]  /*80fa0*/  LDCU UR7, c[0x0][0x3b8] ;  /* 0x00007700ff0777ac */ /* 0x000e2c0008000800 */
[----:B------:R-:W0:Y:S01]  /*80fb0*/  LDC R15, c[0x0][0x3b4] ;  /* 0x0000ed00ff0f7b82 */ /* 0x000e220000000800 */
[----:B------:R-:W0:Y:S01]  /*80fc0*/  LDCU UR8, c[0x0][0x3b8] ;  /* 0x00007700ff0877ac */ /* 0x000e220008000800 */
[----:B------:R-:W0:Y:S06]  /*80fd0*/  LDCU UR9, c[0x0][0x3b8] ;  /* 0x00007700ff0977ac */ /* 0x000e2c0008000800 */
[----:B------:R-:W0:Y:S01]  /*80fe0*/  LDC R57, c[0x0][0x3b4] ;  /* 0x0000ed00ff397b82 */ /* 0x000e220000000800 */
        /* <DEDUP_REMOVED lines=54> */
[----:B------:R-:W-:Y:S01]  /*81350*/  UMOV UR4, 0x400 ;  /* 0x0000040000047882 */ /* 0x000fe20000000000 */
[----:B--2---:R-:W-:Y:S01]  /*81360*/  IMAD R3, R3, UR42, RZ ;  /* 0x0000002a03037c24 */ /* 0x004fe2000f8e02ff */
[----:B------:R-:W2:Y:S01]  /*81370*/  LDCU.64 UR42, c[0x0][0x390] ;  /* 0x00007200ff2a77ac */ /* 0x000ea20008000a00 */
[----:B---3--:R-:W-:-:S03]  /*81380*/  IMAD R4, R2, UR44, RZ ;  /* 0x0000002c02047c24 */ /* 0x008fc6000f8e02ff */
[C---:B0---4-:R-:W-:Y:S01]  /*81390*/  IADD3 R0, P0, PT, R3.reuse, UR46, RZ ;  /* 0x0000002e03007c10 */ /* 0x051fe2000ff1e0ff */
[----:B------:R-:W0:Y:S01]  /*813a0*/  LDCU.64 UR44, c[0x0][0x390] ;  /* 0x00007200ff2c77ac */ /* 0x000e220008000a00 */
[----:B-1----:R-:W-:Y:S02]  /*813b0*/  IMAD R6, R6, 0x40, R3 ;  /* 0x0000004006067824 */ /* 0x002fe400078e0203 */
[----:B------:R-:W-:Y:S01]  /*813c0*/  LEA.HI.X.SX32 R3, R3, UR47, 0x1, P0 ;  /* 0x0000002f03037c11 */ /* 0x000fe200080f0eff */
[----:B------:R-:W1:Y:S01]  /*813d0*/  LDCU.64 UR46, c[0x0][0x390] ;  /* 0x00007200ff2e77ac */ /* 0x000e620008000a00 */
[----:B------:R-:W-:Y:S01]  /*813e0*/  IADD3 R2, P1, PT, R4, UR36, RZ ;  /* 0x0000002404027c10 */ /* 0x000fe2000ff3e0ff */
[----:B------:R-:W-:Y:S01]  /*813f0*/  IMAD R8, R8, 0x20, R6 ;  /* 0x0000002008087824 */ /* 0x000fe200078e0206 */
[----:B------:R-:W-:Y:S01]  /*81400*/  IADD3 R5, P0, PT, R6, UR40, RZ ;  /* 0x0000002806057c10 */ /* 0x000fe2000ff1e0ff */
[----:B------:R-:W3:Y:S01]  /*81410*/  LDCU UR40, c[0x0][0x398] ;  /* 0x00007300ff2877ac */ /* 0x000ee20008000800 */
[----:B------:R-:W-:Y:S01]  /*81420*/  LEA.HI.X.SX32 R4, R4, UR37, 0x1, P1 ;  /* 0x0000002504047c11 */ /* 0x000fe200088f0eff */
[----:B------:R-:W4:Y:S01]  /*81430*/  LDCU.64 UR36, c[0x0][0x390] ;  /* 0x00007200ff2477ac */ /* 0x000f220008000a00 */
[----:B------:R-:W-:Y:S01]  /*81440*/  LEA.HI.X.SX32 R6, R6, UR41, 0x1, P0 ;  /* 0x0000002906067c11 */ /* 0x000fe200080f0eff */
[----:B------:R-:W-:Y:S01]  /*81450*/  IMAD R10, R10, 0x20, R8 ;  /* 0x000000200a0a7824 */ /* 0x000fe200078e0208 */
[----:B--2---:R-:W-:Y:S01]  /*81460*/  IADD3 R7, P0, PT, R8, UR42, RZ ;  /* 0x0000002a08077c10 */ /* 0x004fe2000ff1e0ff */
[----:B------:R-:W-:Y:S01]  /*81470*/  IMAD R14, R24, UR74, RZ ;  /* 0x0000004a180e7c24 */ /* 0x000fe2000f8e02ff */
[----:B------:R-:W-:Y:S01]  /*81480*/  F2FP.SATFINITE.E4M3.F32.PACK_AB_MERGE_C R23, R41, R40, RZ ;  /* 0x000000282917723e */ /* 0x000fe200048070ff */
[----:B------:R-:W-:Y:S01]  /*81490*/  IMAD R12, R12, 0x20, R10 ;  /* 0x000000200c0c7824 */ /* 0x000fe200078e020a */
[----:B------:R-:W-:-:S02]  /*814a0*/  LEA.HI.X.SX32 R8, R8, UR43, 0x1, P0 ;  /* 0x0000002b08087c11 */ /* 0x000fc400080f0eff */
[----:B------:R-:W-:Y:S01]  /*814b0*/  F2FP.SATFINITE.E4M3.F32.PACK_AB_MERGE_C R39, R55, R54, RZ ;  /* 0x000000363727723e */ /* 0x000fe200048070ff */
[----:B------:R-:W-:Y:S01]  /*814c0*/  IMAD R15, R15, 0x20, R12 ;  /* 0x000000200f0f7824 */ /* 0x000fe200078e020c */
[----:B0-----:R-:W-:Y:S01]  /*814d0*/  IADD3 R9, P0, PT, R10, UR44, RZ ;  /* 0x0000002c0a097c10 */ /* 0x001fe2000ff1e0ff */
[----:B------:R-:W-:Y:S01]  /*814e0*/  VIADD R24, R24, 0x55 ;  /* 0x0000005518187836 */ /* 0x000fe20000000000 */
[----:B------:R-:W-:Y:S01]  /*814f0*/  LOP3.LUT R17, R17, 0x7fffffff, RZ, 0xc0, !PT ;  /* 0x7fffffff11117812 */ /* 0x000fe200078ec0ff */
[----:B------:R-:W-:Y:S01]  /*81500*/  IMAD R57, R57, 0x20, R15 ;  /* 0x0000002039397824 */ /* 0x000fe200078e020f */
[----:B------:R-:W-:Y:S01]  /*81510*/  LEA.HI.X.SX32 R10, R10, UR45, 0x1, P0 ;  /* 0x0000002d0a0a7c11 */ /* 0x000fe200080f0eff */
[----:B------:R-:W0:Y:S01]  /*81520*/  LDCU UR41, c[0x0][0x398] ;  /* 0x00007300ff2977ac */ /* 0x000e220008000800 */
[----:B-1----:R-:W-:Y:S02]  /*81530*/  IADD3 R11, P0, PT, R12, UR46, RZ ;  /* 0x0000002e0c0b7c10 */ /* 0x002fe4000ff1e0ff */
[----:B------:R-:W-:Y:S01]  /*81540*/  LOP3.LUT R20, R20, 0xfffffffb, RZ, 0xc0, !PT ;  /* 0xfffffffb14147812 */ /* 0x000fe200078ec0ff */
[----:B------:R-:W1:Y:S01]  /*81550*/  LDCU UR42, c[0x0][0x398] ;  /* 0x00007300ff2a77ac */ /* 0x000e620008000800 */
[----:B------:R-:W-:-:S02]  /*81560*/  LEA.HI.X.SX32 R12, R12, UR47, 0x1, P0 ;  /* 0x0000002f0c0c7c11 */ /* 0x000fc400080f0eff */
[C---:B----4-:R-:W-:Y:S01]  /*81570*/  IADD3 R13, P0, PT, R15.reuse, UR36, RZ ;  /* 0x000000240f0d7c10 */ /* 0x050fe2000ff1e0ff */
[----:B------:R-:W2:Y:S04]  /*81580*/  LDCU UR43, c[0x0][0x398] ;  /* 0x00007300ff2b77ac */ /* 0x000ea80008000800 */
[----:B------:R4:W-:Y:S01]  /*81590*/  STL.64 [R1+0x38f0], R12 ;  /* 0x0038f00c01007387 */ /* 0x0009e20000100a00 */
[----:B------:R-:W0:Y:S03]  /*815a0*/  LDCU UR44, c[0x0][0x398] ;  /* 0x00007300ff2c77ac */ /* 0x000e260008000800 */
[----:B------:R1:W-:Y:S01]  /*815b0*/  STL [R1+0x120], R14 ;  /* 0x0001200e01007387 */ /* 0x0003e20000100800 */
[----:B------:R-:W0:Y:S01]  /*815c0*/  LDCU UR46, c[0x0][0x398] ;  /* 0x00007300ff2e77ac */ /* 0x000e220008000800 */
[----:B------:R-:W0:Y:S01]  /*815d0*/  LDCU UR45, c[0x0][0x398] ;  /* 0x00007300ff2d77ac */ /* 0x000e220008000800 */
[----:B----4-:R-:W-:Y:S01]  /*815e0*/  VIADD R12, R14, UR5 ;  /* 0x000000050e0c7c36 */ /* 0x010fe20008000000 */
[----:B------:R-:W4:Y:S01]  /*815f0*/  S2UR UR75, SR_CgaCtaId ;  /* 0x00000000004b79c3 */ /* 0x000f220000008800 */
[----:B-1----:R-:W-:Y:S01]  /*81600*/  LEA.HI.X.SX32 R14, R15, UR37, 0x1, P0 ;  /* 0x000000250f0e7c11 */ /* 0x002fe200080f0eff */
[----:B------:R-:W1:Y:S02]  /*81610*/  LDCU UR36, c[0x0][0x398] ;  /* 0x00007300ff2477ac */ /* 0x000e640008000800 */
[----:B------:R0:W-:Y:S01]  /*81620*/  STL [R1+0x11c], R12 ;  /* 0x00011c0c01007387 */ /* 0x0001e20000100800 */
[----:B------:R-:W1:Y:S01]  /*81630*/  LDCU UR5, c[0x0][0x398] ;  /* 0x00007300ff0577ac */ /* 0x000e620008000800 */
[----:B------:R-:W1:Y:S01]  /*81640*/  LDCU UR47, c[0x0][0x398] ;  /* 0x00007300ff2f77ac */ /* 0x000e620008000800 */
[----:B0-----:R-:W-:Y:S01]  /*81650*/  VIADD R12, R12, UR6 ;  /* 0x000000060c0c7c36 */ /* 0x001fe20008000000 */
[----:B------:R-:W0:Y:S04]  /*81660*/  LDCU UR74, c[0x0][0x398] ;  /* 0x00007300ff4a77ac */ /* 0x000e280008000800 */
[----:B------:R1:W-:Y:S01]  /*81670*/  STL [R1+0x118], R12 ;  /* 0x0001180c01007387 */ /* 0x0003e20000100800 */
[----:B------:R-:W0:Y:S01]  /*81680*/  LDCU UR6, c[0x0][0x398] ;  /* 0x00007300ff0677ac */ /* 0x000e220008000800 */
[----:B----4-:R-:W-:Y:S01]  /*81690*/  ULEA UR4, UR75, UR4, 0x18 ;  /* 0x000000044b047291 */ /* 0x010fe2000f8ec0ff */
[----:B------:R-:W4:Y:S01]  /*816a0*/  LDCU UR75, c[0x0][0x398] ;  /* 0x00007300ff4b77ac */ /* 0x000f220008000800 */
[----:B-1----:R-:W-:Y:S01]  /*816b0*/  VIADD R12, R12, UR7 ;  /* 0x000000070c0c7c36 */ /* 0x002fe20008000000 */
[----:B------:R-:W1:Y:S04]  /*816c0*/  LDCU UR7, c[0x0][0x398] ;  /* 0x00007300ff0777ac */ /* 0x000e680008000800 */
[----:B------:R0:W-:Y:S01]  /*816d0*/  STL [R1+0x114], R12 ;  /* 0x0001140c01007387 */ /* 0x0001e20000100800 */
[----:B------:R-:W1:Y:S01]  /*816e0*/  LDCU UR37, c[0x0][0x398] ;  /* 0x00007300ff2577ac */ /* 0x000e620008000800 */
[----:B0-----:R-:W-:Y:S01]  /*816f0*/  VIADD R12, R12, UR8 ;  /* 0x000000080c0c7c36 */ /* 0x001fe20008000000 */
[----:B------:R-:W0:Y:S04]  /*81700*/  LDCU UR8, c[0x0][0x398] ;  /* 0x00007300ff0877ac */ /* 0x000e280008000800 */
[----:B------:R1:W-:Y:S02]  /*81710*/  STL [R1+0x110], R12 ;  /* 0x0001100c01007387 */ /* 0x0003e40000100800 */
[----:B-1----:R-:W-:Y:S01]  /*81720*/  VIADD R12, R12, UR9 ;  /* 0x000000090c0c7c36 */ /* 0x002fe20008000000 */
[----:B------:R-:W1:Y:S04]  /*81730*/  LDCU UR9, c[0x0][0x398] ;  /* 0x00007300ff0977ac */ /* 0x000e680008000800 */
[----:B------:R0:W-:Y:S02]  /*81740*/  STL [R1+0x10c], R12 ;  /* 0x00010c0c01007387 */ /* 0x0001e40000100800 */
[----:B0-----:R-:W-:Y:S01]  /*81750*/  VIADD R12, R12, UR10 ;  /* 0x0000000a0c0c7c36 */ /* 0x001fe20008000000 */
[----:B------:R-:W0:Y:S04]  /*81760*/  LDCU UR10, c[0x0][0x398] ;  /* 0x00007300ff0a77ac */ /* 0x000e280008000800 */
[----:B------:R1:W-:Y:S02]  /*81770*/  STL [R1+0x108], R12 ;  /* 0x0001080c01007387 */ /* 0x0003e40000100800 */
[----:B-1----:R-:W-:Y:S01]  /*81780*/  VIADD R12, R12, UR11 ;  /* 0x0000000b0c0c7c36 */ /* 0x002fe20008000000 */
[----:B------:R-:W1:Y:S04]  /*81790*/  LDCU UR11, c[0x0][0x398] ;  /* 0x00007300ff0b77ac */ /* 0x000e680008000800 */
[----:B------:R0:W-:Y:S02]  /*817a0*/  STL [R1+0x104], R12 ;  /* 0x0001040c01007387 */ /* 0x0001e40000100800 */
[----:B0-----:R-:W-:-:S05]  /*817b0*/  VIADD R12, R12, UR12 ;  /* 0x0000000c0c0c7c36 */ /* 0x001fca0008000000 */
[----:B------:R0:W-:Y:S02]  /*817c0*/  STL [R1+0x100], R12 ;  /* 0x0001000c01007387 */ /* 0x0001e40000100800 */
[----:B0-----:R-:W-:Y:S01]  /*817d0*/  VIADD R12, R12, UR13 ;  /* 0x0000000d0c0c7c36 */ /* 0x001fe20008000000 */
[----:B------:R-:W0:Y:S04]  /*817e0*/  LDCU.64 UR12, c[0x0][0x390] ;  /* 0x00007200ff0c77ac */ /* 0x000e280008000a00 */
[----:B------:R1:W-:Y:S02]  /*817f0*/  STL [R1+0xfc], R12 ;  /* 0x0000fc0c01007387 */ /* 0x0003e40000100800 */
[----:B-1----:R-:W-:Y:S01]  /*81800*/  VIADD R12, R12, UR14 ;  /* 0x0000000e0c0c7c36 */ /* 0x002fe20008000000 */
[----:B------:R-:W1:Y:S04]  /*81810*/  LDCU UR14, c[0x0][0x398] ;  /* 0x00007300ff0e77ac */ /* 0x000e680008000800 */
[----:B------:R0:W-:Y:S02]  /*81820*/  STL [R1+0xf8], R12 ;  /* 0x0000f80c01007387 */ /* 0x0001e40000100800 */
[----:B0-----:R-:W-:Y:S01]  /*81830*/  VIADD R12, R12, UR15 ;  /* 0x0000000f0c0c7c36 */ /* 0x001fe20008000000 */
[----:B------:R-:W-:Y:S01]  /*81840*/  IADD3 R15, P0, PT, R57, UR12, RZ ;  /* 0x0000000c390f7c10 */ /* 0x000fe2000ff1e0ff */
[----:B------:R-:W0:Y:S03]  /*81850*/  LDCU UR15, c[0x0][0x3b8] ;  /* 0x00007700ff0f77ac */ /* 0x000e260008000800 */
[----:B------:R1:W-:Y:S01]  /*81860*/  STL [R1+0xf4], R12 ;  /* 0x0000f40c01007387 */ /* 0x0003e20000100800 */
[----:B------:R-:W0:Y:S01]  /*81870*/  LDCU UR12, c[0x0][0x398] ;  /* 0x00007300ff0c77ac */ /* 0x000e220008000800 */
[----:B-1----:R-:W-:-:S05]  /*81880*/  VIADD R12, R12, UR16 ;  /* 0x000000100c0c7c36 */ /* 0x002fca0008000000 */
[----:B------:R1:W-:Y:S02]  /*81890*/  STL [R1+0xf0], R12 ;  /* 0x0000f00c01007387 */ /* 0x0003e40000100800 */
[----:B-1----:R-:W-:Y:S01]  /*818a0*/  VIADD R12, R12, UR17 ;  /* 0x000000110c0c7c36 */ /* 0x002fe20008000000 */
[----:B------:R-:W-:Y:S01]  /*818b0*/  LEA.HI.X.SX32 R57, R57, UR13, 0x1, P0 ;  /* 0x0000000d39397c11 */ /* 0x000fe200080f0eff */
[----:B------:R-:W1:Y:S02]  /*818c0*/  LDCU.64 UR16, c[0x0][0x398] ;  /* 0x00007300ff1077ac */ /* 0x000e640008000a00 */
[----:B------:R-:W-:Y:S01]  /*818d0*/  VIADD R32, R12, UR18 ;  /* 0x000000120c207c36 */ /* 0x000fe20008000000 */
[----:B------:R0:W-:Y:S01]  /*818e0*/  STL [R1+0xec], R12 ;  /* 0x0000ec0c01007387 */ /* 0x0001e20000100800 */
[----:B------:R-:W2:Y:S02]  /*818f0*/  LDCU UR13, c[0x0][0x398] ;  /* 0x00007300ff0d77ac */ /* 0x000ea40008000800 */
[----:B------:R-:W-:Y:S01]  /*81900*/  VIADD R30, R32, UR19 ;  /* 0x00000013201e7c36 */ /* 0x000fe20008000000 */
[----:B------:R-:W2:Y:S01]  /*81910*/  LDL.LU R51, [R1] ;  /* 0x0000000001337983 */ /* 0x000ea20000300800 */
[----:B------:R-:W2:Y:S02]  /*81920*/  LDCU.64 UR18, c[0x0][0x398] ;  /* 0x00007300ff1277ac */ /* 0x000ea40008000a00 */
[----:B------:R-:W-:Y:S01]  /*81930*/  VIADD R22, R30, UR20 ;  /* 0x000000141e167c36 */ /* 0x000fe20008000000 */
[----:B------:R-:W2:Y:S01]  /*81940*/  LDL.LU R50, [R1+0x4] ;  /* 0x0000040001327983 */ /* 0x000ea20000300800 */
[----:B------:R-:W2:Y:S02]  /*81950*/  LDCU UR20, c[0x0][0x3b8] ;  /* 0x00007700ff1477ac */ /* 0x000ea40008000800 */
[----:B0-----:R-:W-:Y:S01]  /*81960*/  VIADD R12, R22, UR21 ;  /* 0x00000015160c7c36 */ /* 0x001fe20008000000 */
[----:B------:R-:W3:Y:S01]  /*81970*/  LDL.LU R35, [R1+0x8] ;  /* 0x0000080001237983 */ /* 0x000ee20000300800 */
[----:B------:R-:W0:Y:S02]  /*81980*/  LDCU UR21, c[0x0][0x3b8] ;  /* 0x00007700ff1577ac */ /* 0x000e240008000800 */
[----:B------:R-:W-:Y:S01]  /*81990*/  VIADD R12, R12, UR22 ;  /* 0x000000160c0c7c36 */ /* 0x000fe20008000000 */
[----:B------:R-:W3:Y:S01]  /*819a0*/  LDL.LU R34, [R1+0xc] ;  /* 0x00000c0001227983 */ /* 0x000ee20000300800 */
[----:B-1----:R-:W-:Y:S01]  /*819b0*/  ISETP.GE.AND P0, PT, R24, UR17, PT ;  /* 0x0000001118007c0c */ /* 0x002fe2000bf06270 */
[----:B------:R-:W1:Y:S01]  /*819c0*/  LDCU UR22, c[0x0][0x3b8] ;  /* 0x00007700ff1677ac */ /* 0x000e620008000800 */
[----:B------:R-:W-:Y:S01]  /*819d0*/  VIADD R13, R12, UR23 ;  /* 0x000000170c0d7c36 */ /* 0x000fe20008000000 */
[----:B------:R-:W0:Y:S03]  /*819e0*/  LDCU UR23, c[0x0][0x3b8] ;  /* 0x00007700ff1777ac */ /* 0x000e260008000800 */
        /* <DEDUP_REMOVED lines=19> */
[----:B------:R-:W0:Y:S03]  /*81b20*/  LDCU.64 UR32, c[0x0][0x398] ;  /* 0x00007300ff2077ac */ /* 0x000e260008000a00 */
[----:B------:R-:W-:-:S04]  /*81b30*/  VIADD R13, R25, UR34 ;  /* 0x00000022190d7c36 */ /* 0x000fc80008000000 */
[----:B------:R-:W-:Y:S01]  /*81b40*/  VIADD R13, R13, UR35 ;  /* 0x000000230d0d7c36 */ /* 0x000fe20008000000 */
[----:B------:R-:W0:Y:S03]  /*81b50*/  LDCU.64 UR34, c[0x0][0x398] ;  /* 0x00007300ff2277ac */ /* 0x000e260008000a00 */
        /* <DEDUP_REMOVED lines=19> */
[----:B------:R-:W-:Y:S01]  /*81c90*/  F2FP.SATFINITE.E4M3.F32.PACK_AB_MERGE_C R18, R43, R42, RZ ;  /* 0x0000002a2b12723e */ /* 0x000fe200048070ff */
[----:B------:R-:W0:Y:S02]  /*81ca0*/  LDCU UR57, c[0x0][0x398] ;  /* 0x00007300ff3977ac */ /* 0x000e240008000800 */
[----:B------:R-:W-:Y:S01]  /*81cb0*/  VIADD R60, R61, UR58 ;  /* 0x0000003a3d3c7c36 */ /* 0x000fe20008000000 */
[----:B------:R-:W0:Y:S04]  /*81cc0*/  LDCU UR58, c[0x0][0x398] ;  /* 0x00007300ff3a77ac */ /* 0x000e280008000800 */
[----:B------:R-:W-:Y:S04]  /*81cd0*/  STL.64 [R1+0x37f0], R60 ;  /* 0x0037f03c01007387 */ /* 0x000fe80000100a00 */
[----:B------:R0:W-:Y:S04]  /*81ce0*/  STL.64 [R1+0x38e0], R14 ;  /* 0x0038e00e01007387 */ /* 0x0001e80000100a00 */
[----:B------:R1:W-:Y:S04]  /*81cf0*/  STL.64 [R1+0x37d8], R40 ;  /* 0x0037d82801007387 */ /* 0x0003e80000100a00 */
[----:B------:R-:W-:Y:S01]  /*81d00*/  STL.64 [R1+0x37e0], R42 ;  /* 0x0037e02a01007387 */ /* 0x000fe20000100a00 */
[----:B0-----:R-:W-:-:S03]  /*81d10*/  F2FP.SATFINITE.E4M3.F32.PACK_AB_MERGE_C R14, R45, R44, RZ ;  /* 0x0000002c2d0e723e */ /* 0x001fc600048070ff */
[----:B------:R-:W-:Y:S01]  /*81d20*/  STL [R1+0x37f8], R43 ;  /* 0x0037f82b01007387 */ /* 0x000fe20000100800 */
[----:B------:R-:W-:Y:S01]  /*81d30*/  VIADD R59, R60, UR59 ;  /* 0x0000003b3c3b7c36 */ /* 0x000fe20008000000 */
[----:B------:R-:W-:Y:S01]  /*81d40*/  F2FP.SATFINITE.E4M3.F32.PACK_AB_MERGE_C R15, R47, R46, RZ ;  /* 0x0000002e2f0f723e */ /* 0x000fe200048070ff */
[----:B------:R-:W0:Y:S01]  /*81d50*/  LDCU UR59, c[0x0][0x398] ;  /* 0x00007300ff3b77ac */ /* 0x000e220008000800 */
[----:B------:R-:W4:Y:S04]  /*81d60*/  LDL.LU R28, [R1+0x10] ;  /* 0x00001000011c7983 */ /* 0x000f280000300800 */
[----:B------:R-:W4:Y:S04]  /*81d70*/  LDL.LU R27, [R1+0x14] ;  /* 0x00001400011b7983 */ /* 0x000f280000300800 */
[----:B------:R0:W-:Y:S04]  /*81d80*/  STL [R1+0x4a4], R14 ;  /* 0x0004a40e01007387 */ /* 0x0001e80000100800 */
[----:B-1----:R-:W4:Y:S01]  /*81d90*/  LDL.LU R41, [R1+0x18] ;  /* 0x0000180001297983 */ /* 0x002f220000300800 */
[----:B------:R-:W-:Y:S01]  /*81da0*/  VIADD R58, R59, UR60 ;  /* 0x0000003c3b3a7c36 */ /* 0x000fe20008000000 */
[----:B------:R-:W1:Y:S02]  /*81db0*/  LDCU UR60, c[0x0][0x398] ;  /* 0x00007300ff3c77ac */ /* 0x000e640008000800 */
[----:B------:R-:W4:Y:S04]  /*81dc0*/  LDL.LU R49, [R1+0x1c] ;  /* 0x00001c0001317983 */ /* 0x000f280000300800 */
[----:B------:R-:W4:Y:S04]  /*81dd0*/  LDL.LU R37, [R1+0x30] ;  /* 0x0000300001257983 */ /* 0x000f280000300800 */
[----:B------:R-:W4:Y:S04]  /*81de0*/  LDL.LU R33, [R1+0x34] ;  /* 0x0000340001217983 */ /* 0x000f280000300800 */
[----:B------:R-:W-:Y:S01]  /*81df0*/  STL.64 [R1+0x37e8], R44 ;  /* 0x0037e82c01007387 */ /* 0x000fe20000100a00 */
[----:B0-----:R-:W-:-:S03]  /*81e00*/  F2FP.SATFINITE.E4M3.F32.PACK_AB_MERGE_C R14, R53, R52, RZ ;  /* 0x00000034350e723e */ /* 0x001fc600048070ff */
[----:B------:R-:W-:Y:S04]  /*81e10*/  STL [R1+0x3810], R45 ;  /* 0x0038102d01007387 */ /* 0x000fe80000100800 */
[----:B------:R-:W-:Y:S04]  /*81e20*/  STL [R1+0x3820], R45 ;  /* 0x0038202d01007387 */ /* 0x000fe80000100800 */
[----:B------:R-:W-:Y:S04]  /*81e30*/  STL [R1+0x3830], R45 ;  /* 0x0038302d01007387 */ /* 0x000fe80000100800 */
[----:B------:R0:W-:Y:S04]  /*81e40*/  STL [R1+0x3840], R45 ;  /* 0x0038402d01007387 */ /* 0x0001e80000100800 */
[----:B------:R-:W-:Y:S04]  /*81e50*/  STL.64 [R1+0x3800], R58 ;  /* 0x0038003a01007387 */ /* 0x000fe80000100a00 */
[----:B0-----:R-:W4:Y:S04]  /*81e60*/  LDL.LU R45, [R1+0x38] ;  /* 0x00003800012d7983 */ /* 0x001f280000300800 */
[----:B------:R-:W-:Y:S04]  /*81e70*/  STL [R1+0x4e0], R15 ;  /* 0x0004e00f01007387 */ /* 0x000fe80000100800 */
[----:B------:R-:W4:Y:S04]  /*81e80*/  LDL.LU R42, [R1+0x3c] ;  /* 0x00003c00012a7983 */ /* 0x000f280000300800 */
[----:B------:R0:W-:Y:S04]  /*81e90*/  STL [R1+0x468], R14 ;  /* 0x0004680e01007387 */ /* 0x0001e80000100800 */
[----:B0-----:R-:W4:Y:S04]  /*81ea0*/  LDL.LU R14, [R1+0x50] ;  /* 0x00005000010e7983 */ /* 0x001f280000300800 */
[----:B------:R-:W4:Y:S04]  /*81eb0*/  LDL.LU R48, [R1+0x54] ;  /* 0x0000540001307983 */ /* 0x000f280000300800 */
[----:B------:R-:W4:Y:S04]  /*81ec0*/  LDL.LU R15, [R1+0x58] ;  /* 0x00005800010f7983 */ /* 0x000f280000300800 */
[----:B------:R-:W4:Y:S04]  /*81ed0*/  LDL.LU R36, [R1+0x5c] ;  /* 0x00005c0001247983 */ /* 0x000f280000300800 */
[----:B------:R-:W4:Y:S04]  /*81ee0*/  LDL.LU R44, [R1+0x70] ;  /* 0x00007000012c7983 */ /* 0x000f280000300800 */
[----:B------:R0:W-:Y:S04]  /*81ef0*/  STL [R1+0x46c], R39 ;  /* 0x00046c2701007387 */ /* 0x0001e80000100800 */
[----:B------:R-:W4:Y:S01]  /*81f00*/  LDL.LU R43, [R1+0x74] ;  /* 0x00007400012b7983 */ /* 0x000f220000300800 */
[----:B------:R-:W-:Y:S01]  /*81f10*/  VIADD R56, R58, UR61 ;  /* 0x0000003d3a387c36 */ /* 0x000fe20008000000 */
[----:B------:R-:W0:Y:S03]  /*81f20*/  LDCU UR61, c[0x0][0x398] ;  /* 0x00007300ff3d77ac */ /* 0x000e260008000800 */
[----:B------:R-:W-:Y:S01]  /*81f30*/  VIADD R52, R56, UR62 ;  /* 0x0000003e38347c36 */ /* 0x000fe20008000000 */
[----:B------:R-:W0:Y:S01]  /*81f40*/  LDCU UR62, c[0x0][0x398] ;  /* 0x00007300ff3e77ac */ /* 0x000e220008000800 */
[----:B--2---:R-:W-:-:S05]  /*81f50*/  F2FP.SATFINITE.E4M3.F32.PACK_AB_MERGE_C R38, R50, R51, RZ ;  /* 0x000000333226723e */ /* 0x004fca00048070ff */
[----:B------:R2:W-:Y:S01]  /*81f60*/  STL [R1+0x358], R38 ;  /* 0x0003582601007387 */ /* 0x0005e20000100800 */
[----:B---3--:R-:W-:-:S03]  /*81f70*/  F2FP.SATFINITE.E4M3.F32.PACK_AB_MERGE_C R34, R34, R35, RZ ;  /* 0x000000232222723e */ /* 0x008fc600048070ff */
[----:B------:R-:W3:Y:S04]  /*81f80*/  LDL.LU R61, [R1+0x78] ;  /* 0x00007800013d7983 */ /* 0x000ee80000300800 */
[----:B------:R-:W3:Y:S04]  /*81f90*/  LDL.LU R35, [R1+0x7c] ;  /* 0x00007c0001237983 */ /* 0x000ee80000300800 */
[----:B------:R1:W-:Y:S04]  /*81fa0*/  STL [R1+0x450], R34 ;  /* 0x0004502201007387 */ /* 0x0003e80000100800 */
[----:B------:R-:W3:Y:S04]  /*81fb0*/  LDL.LU R60, [R1+0x90] ;  /* 0x00009000013c7983 */ /* 0x000ee80000300800 */
[----:B0-----:R-:W3:Y:S01]  /*81fc0*/  LDL.LU R39, [R1+0x94] ;  /* 0x0000940001277983 */ /* 0x001ee20000300800 */
[----:B------:R-:W-:Y:S01]  /*81fd0*/  VIADD R51, R52, UR63 ;  /* 0x0000003f34337c36 */ /* 0x000fe20008000000 */
[----:B------:R-:W0:Y:S03]  /*81fe0*/  LDCU UR63, c[0x0][0x398] ;  /* 0x00007300ff3f77ac */ /* 0x000e260008000800 */
[----:B------:R-:W-:Y:S01]  /*81ff0*/  VIADD R50, R51, UR64 ;  /* 0x0000004033327c36 */ /* 0x000fe20008000000 */
[----:B------:R-:W0:Y:S01]  /*82000*/  LDCU UR64, c[0x0][0x398] ;  /* 0x00007300ff4077ac */ /* 0x000e220008000800 */
[----:B----4-:R-:W-:-:S05]  /*82010*/  F2FP.SATFINITE.E4M3.F32.PACK_AB_MERGE_C R27, R27, R28, RZ ;  /* 0x0000001c1b1b723e */ /* 0x010fca00048070ff */
[----:B------:R4:W-:Y:S04]  /*82020*/  STL [R1+0x330], R27 ;  /* 0x0003301b01007387 */ /* 0x0009e80000100800 */
[----:B--2---:R-:W2:Y:S01]  /*82030*/  LDL.LU R38, [R1+0x98] ;  /* 0x0000980001267983 */ /* 0x004ea20000300800 */
[----:B------:R-:W-:-:S03]  /*82040*/  F2FP.SATFINITE.E4M3.F32.PACK_AB_MERGE_C R41, R49, R41, RZ ;  /* 0x000000293129723e */ /* 0x000fc600048070ff */
[----:B-1----:R-:W2:Y:S04]  /*82050*/  LDL.LU R34, [R1+0x9c] ;  /* 0x00009c0001227983 */ /* 0x002ea80000300800 */
[----:B------:R-:W3:Y:S01]  /*82060*/  LDL.LU R28, [R1+0xa0] ;  /* 0x0000a000011c7983 */ /* 0x000ee20000300800 */
[----:B------:R-:W-:-:S03]  /*82070*/  F2FP.SATFINITE.E4M3.F32.PACK_AB_MERGE_C R33, R33, R37, RZ ;  /* 0x000000252121723e */ /* 0x000fc600048070ff */
[----:B----4-:R-:W3:Y:S04]  /*82080*/  LDL.LU R27, [R1+0xa4] ;  /* 0x0000a400011b7983 */ /* 0x010ee80000300800 */
[----:B------:R-:W4:Y:S04]  /*82090*/  LDL.LU R40, [R1+0xa8] ;  /* 0x0000a80001287983 */ /* 0x000f280000300800 */
[----:B------:R1:W-:Y:S04]  /*820a0*/  STL [R1+0x33c], R41 ;  /* 0x00033c2901007387 */ /* 0x0003e80000100800 */
[----:B-1----:R-:W4:Y:S04]  /*820b0*/  LDL.LU R41, [R1+0xac] ;  /* 0x0000ac0001297983 */ /* 0x002f280000300800 */
[----:B------:R1:W-:Y:S04]  /*820c0*/  STL [R1+0x304], R33 ;  /* 0x0003042101007387 */ /* 0x0003e80000100800 */
[----:B------:R-:W4:Y:S04]  /*820d0*/  LDL.LU R37, [R1+0xc0] ;  /* 0x0000c00001257983 */ /* 0x000f280000300800 */
[----:B-1----:R-:W4:Y:S01]  /*820e0*/  LDL.LU R33, [R1+0xc4] ;  /* 0x0000c40001217983 */ /* 0x002f220000300800 */
[----:B------:R-:W-:-:S03]  /*820f0*/  F2FP.SATFINITE.E4M3.F32.PACK_AB_MERGE_C R42, R42, R45, RZ ;  /* 0x0000002d2a2a723e */ /* 0x000fc600048070ff */
[----:B------:R-:W-:Y:S04]  /*82100*/  STL.64 [R1+0x3808], R50 ;  /* 0x0038083201007387 */ /* 0x000fe80000100a00 */
[----:B------:R1:W-:Y:S01]  /*82110*/  STL [R1+0x314], R42 ;  /* 0x0003142a01007387 */ /* 0x0003e20000100800 */
[----:B------:R-:W-:-:S05]  /*82120*/  F2FP.SATFINITE.E4M3.F32.PACK_AB_MERGE_C R14, R48, R14, RZ ;  /* 0x0000000e300e723e */ /* 0x000fca00048070ff */
[----:B------:R0:W-:Y:S01]  /*82130*/  STL [R1+0x2dc], R14 ;  /* 0x0002dc0e01007387 */ /* 0x0001e20000100800 */
[----:B------:R-:W-:-:S03]  /*82140*/  F2FP.SATFINITE.E4M3.F32.PACK_AB_MERGE_C R15, R36, R15, RZ ;  /* 0x0000000f240f723e */ /* 0x000fc600048070ff */
[----:B-1----:R-:W4:Y:S04]  /*82150*/  LDL.LU R42, [R1+0xc8] ;  /* 0x0000c800012a7983 */ /* 0x002f280000300800 */
[----:B0-----:R-:W4:Y:S04]  /*82160*/  LDL.LU R14, [R1+0xcc] ;  /* 0x0000cc00010e7983 */ /* 0x001f280000300800 */
[----:B------:R0:W-:Y:S04]  /*82170*/  STL [R1+0x2f0], R15 ;  /* 0x0002f00f01007387 */ /* 0x0001e80000100800 */
[----:B0-----:R-:W4:Y:S04]  /*82180*/  LDL.LU R15, [R1+0x130] ;  /* 0x00013000010f7983 */ /* 0x001f280000300800 */
[----:B------:R-:W4:Y:S01]  /*82190*/  LDL.LU R36, [R1+0x134] ;  /* 0x0001340001247983 */ /* 0x000f220000300800 */
[----:B------:R-:W-:Y:S01]  /*821a0*/  VIADD R49, R50, UR65 ;  /* 0x0000004132317c36 */ /* 0x000fe20008000000 */
[----:B------:R-:W-:-:S02]  /*821b0*/  F2FP.SATFINITE.E4M3.F32.PACK_AB_MERGE_C R43, R43, R44, RZ ;  /* 0x0000002c2b2b723e */ /* 0x000fc400048070ff */
[----:B--2---:R-:W-:Y:S01]  /*821c0*/  F2FP.SATFINITE.E4M3.F32.PACK_AB_MERGE_C R34, R34, R38, RZ ;  /* 0x000000262222723e */ /* 0x004fe200048070ff */
[----:B------:R-:W-:Y:S01]  /*821d0*/  VIADD R48, R49, UR66 ;  /* 0x0000004231307c36 */ /* 0x000fe20008000000 */
[----:B------:R-:W0:Y:S04]  /*821e0*/  LDCU UR66, c[0x0][0x398] ;  /* 0x00007300ff4277ac */ /* 0x000e280008000800 */
[----:B------:R-:W-:Y:S01]  /*821f0*/  STL.64 [R1+0x3818], R48 ;  /* 0x0038183001007387 */ /* 0x000fe20000100a00 */
[----:B---3--:R-:W-:Y:S02]  /*82200*/  F2FP.SATFINITE.E4M3.F32.PACK_AB_MERGE_C R27, R27, R28, RZ ;  /* 0x0000001c1b1b723e */ /* 0x008fe400048070ff */
[----:B----4-:R-:W-:Y:S01]  /*82210*/  F2FP.SATFINITE.E4M3.F32.PACK_AB_MERGE_C R40, R41, R40, RZ ;  /* 0x000000282928723e */ /* 0x010fe200048070ff */
[----:B------:R1:W-:Y:S01]  /*82220*/  STL [R1+0x29c], R43 ;  /* 0x00029c2b01007387 */ /* 0x0003e20000100800 */
[----:B------:R-:W-:Y:S01]  /*82230*/  VIADD R47, R48, UR67 ;  /* 0x00000043302f7c36 */ /* 0x000fe20008000000 */
[----:B------:R-:W2:Y:S01]  /*82240*/  LDCU UR67, c[0x0][0x398] ;  /* 0x00007300ff4377ac */ /* 0x000ea20008000800 */
[----:B------:R-:W-:Y:S01]  /*82250*/  F2FP.SATFINITE.E4M3.F32.PACK_AB_MERGE_C R33, R33, R37, RZ ;  /* 0x000000252121723e */ /* 0x000fe200048070ff */
[----:B------:R-:W-:Y:S01]  /*82260*/  VIADD R50, R26, UR28 ;  /* 0x0000001c1a327c36 */ /* 0x000fe20008000000 */
[----:B-1----:R-:W-:Y:S01]  /*82270*/  F2FP.SATFINITE.E4M3.F32.PACK_AB_MERGE_C R43, R35, R61, RZ ;  /* 0x0000003d232b723e */ /* 0x002fe200048070ff */
[----:B------:R-:W-:Y:S01]  /*82280*/  IMAD.MOV.U32 R49, RZ, RZ, R25 ;  /* 0x000000ffff317224 */ /* 0x000fe200078e0019 */
[----:B------:R-:W3:Y:S01]  /*82290*/  LDL.LU R61, [R1+0x138] ;  /* 0x00013800013d7983 */ /* 0x000ee20000300800 */
[----:B------:R-:W1:Y:S03]  /*822a0*/  LDCU UR28, c[0x0][0x398] ;  /* 0x00007300ff1c77ac */ /* 0x000e660008000800 */
[----:B------:R-:W3:Y:S01]  /*822b0*/  LDL.LU R35, [R1+0x13c] ;  /* 0x00013c0001237983 */ /* 0x000ee20000300800 */
[----:B------:R-:W4:Y:S03]  /*822c0*/  LDCU UR65, c[0x0][0x398] ;  /* 0x00007300ff4177ac */ /* 0x000f260008000800 */
[----:B------:R0:W-:Y:S04]  /*822d0*/  STL [R1+0x2a0], R43 ;  /* 0x0002a02b01007387 */ /* 0x0001e80000100800 */
[----:B------:R-:W-:Y:S01]  /*822e0*/  STL.64 [R1+0x3828], R46 ;  /* 0x0038282e01007387 */ /* 0x000fe20000100a00 */
[----:B0-----:R-:W-:Y:S01]  /*822f0*/  F2FP.SATFINITE.E4M3.F32.PACK_AB_MERGE_C R43, R39, R60, RZ ;  /* 0x0000003c272b723e */ /* 0x001fe200048070ff */
[----:B------:R-:W-:Y:S01]  /*82300*/  VIADD R39, R47, UR68 ;  /* 0x000000442f277c36 */ /* 0x000fe20008000000 */
[----:B------:R-:W0:Y:S03]  /*82310*/  LDCU UR68, c[0x0][0x398] ;  /* 0x00007300ff4477ac */ /* 0x000e260008000800 */
[----:B------:R-:W-:Y:S04]  /*82320*/  STL [R1+0x284], R43 ;  /* 0x0002842b01007387 */ /* 0x000fe80000100800 */
[----:B------:R-:W2:Y:S04]  /*82330*/  LDL.LU R60, [R1+0x1a0] ;  /* 0x0001a000013c7983 */ /* 0x000ea80000300800 */
[----:B------:R0:W-:Y:S01]  /*82340*/  STL [R1+0x294], R34 ;  /* 0x0002942201007387 */ /* 0x0001e20000100800 */
[----:B------:R-:W-:Y:S01]  /*82350*/  VIADD R38, R39, UR69 ;  /* 0x0000004527267c36 */ /* 0x000fe20008000000 */
[----:B------:R-:W1:Y:S02]  /*82360*/  LDCU UR69, c[0x0][0x398] ;  /* 0x00007300ff4577ac */ /* 0x000e640008000800 */
[----:B0-----:R-:W2:Y:S04]  /*82370*/  LDL.LU R34, [R1+0x1a4] ;  /* 0x0001a40001227983 */ /* 0x001ea80000300800 */
[----:B------:R0:W-:Y:S04]  /*82380*/  STL [R1+0x274], R27 ;  /* 0x0002741b01007387 */ /* 0x0001e80000100800 */
[----:B------:R-:W4:Y:S04]  /*82390*/  LDL.LU R28, [R1+0x1a8] ;  /* 0x0001a800011c7983 */ /* 0x000f280000300800 */
[----:B0-----:R-:W4:Y:S04]  /*823a0*/  LDL.LU R27, [R1+0x1ac] ;  /* 0x0001ac00011b7983 */ /* 0x001f280000300800 */
[----:B------:R-:W4:Y:S04]  /*823b0*/  LDL.LU R45, [R1+0x1b0] ;  /* 0x0001b000012d7983 */ /* 0x000f280000300800 */
[----:B------:R0:W-:Y:S01]  /*823c0*/  STL [R1+0x270], R40 ;  /* 0x0002702801007387 */ /* 0x0001e20000100800 */
[----:B------:R-:W-:Y:S01]  /*823d0*/  VIADD R37, R38, UR70 ;  /* 0x0000004626257c36 */ /* 0x000fe20008000000 */
[----:B------:R-:W1:Y:S02]  /*823e0*/  LDCU UR70, c[0x0][0x398] ;  /* 0x00007300ff4677ac */ /* 0x000e640008000800 */
[----:B0-----:R-:W4:Y:S04]  /*823f0*/  LDL.LU R40, [R1+0x1b4] ;  /* 0x0001b40001287983 */ /* 0x001f280000300800 */
[----:B------:R0:W-:Y:S04]  /*82400*/  STL [R1+0x28f0], R33 ;  /* 0x0028f02101007387 */ /* 0x0001e80000100800 */
[----:B------:R-:W4:Y:S04]  /*82410*/  LDL.LU R41, [R1+0x1b8] ;  /* 0x0001b80001297983 */ /* 0x000f280000300800 */
[----:B0-----:R-:W4:Y:S04]  /*82420*/  LDL.LU R33, [R1+0x1bc] ;  /* 0x0001bc0001217983 */ /* 0x001f280000300800 */
[----:B------:R0:W-:Y:S04]  /*82430*/  STL.64 [R1+0x3838], R38 ;  /* 0x0038382601007387 */ /* 0x0001e80000100a00 */
[----:B------:R-:W-:Y:S04]  /*82440*/  STL [R1+0x3868], R39 ;  /* 0x0038682701007387 */ /* 0x000fe80000100800 */
[----:B------:R-:W4:Y:S01]  /*82450*/  LDL.LU R44, [R1+0x1d0] ;  /* 0x0001d000012c7983 */ /* 0x000f220000300800 */
[----:B0-----:R-:W-:-:S02]  /*82460*/  F2FP.SATFINITE.E4M3.F32.PACK_AB_MERGE_C R38, R14, R42, RZ ;  /* 0x0000002a0e26723e */ /* 0x001fc400048070ff */
[----:B------:R-:W-:-:S03]  /*82470*/  F2FP.SATFINITE.E4M3.F32.PACK_AB_MERGE_C R14, R36, R15, RZ ;  /* 0x0000000f240e723e */ /* 0x000fc600048070ff */
[----:B------:R-:W-:Y:S04]  /*82480*/  STL [R1+0x28f4], R38 ;  /* 0x0028f42601007387 */ /* 0x000fe80000100800 */
[----:B------:R-:W4:Y:S04]  /*82490*/  LDL.LU R43, [R1+0x1d4] ;  /* 0x0001d400012b7983 */ /* 0x000f280000300800 */
[----:B------:R0:W-:Y:S04]  /*824a0*/  STL [R1+0x28d8], R14 ;  /* 0x0028d80e01007387 */ /* 0x0001e80000100800 */
[----:B0-----:R-:W4:Y:S04]  /*824b0*/  LDL.LU R14, [R1+0x1d8] ;  /* 0x0001d800010e7983 */ /* 0x001f280000300800 */
[----:B------:R-:W4:Y:S01]  /*824c0*/  LDL.LU R15, [R1+0x1dc] ;  /* 0x0001dc00010f7983 */ /* 0x000f220000300800 */
[----:B------:R-:W-:Y:S01]  /*824d0*/  VIADD R36, R37, UR71 ;  /* 0x0000004725247c36 */ /* 0x000fe20008000000 */
[----:B------:R-:W0:Y:S02]  /*824e0*/  LDCU UR71, c[0x0][0x398] ;  /* 0x00007300ff4777ac */ /* 0x000e240008000800 */
[----:B------:R-:W4:Y:S01]  /*824f0*/  LDL.LU R54, [R1+0x1c0] ;  /* 0x0001c00001367983 */ /* 0x000f220000300800 */
[----:B---3--:R-:W-:Y:S01]  /*82500*/  F2FP.SATFINITE.E4M3.F32.PACK_AB_MERGE_C R35, R35, R61, RZ ;  /* 0x0000003d2323723e */ /* 0x008fe200048070ff */
[----:B------:R-:W-:-:S04]  /*82510*/  IMAD.MOV.U32 R61, RZ, RZ, R31 ;  /* 0x000000ffff3d7224 */ /* 0x000fc800078e001f */
[----:B------:R3:W-:Y:S04]  /*82520*/  STL [R1+0x28e4], R35 ;  /* 0x0028e42301007387 */ /* 0x0007e80000100800 */
[----:B------:R-:W4:Y:S04]  /*82530*/  LDL.LU R31, [R1+0x1c4] ;  /* 0x0001c400011f7983 */ /* 0x000f280000300800 */
[----:B------:R-:W-:Y:S04]  /*82540*/  STL.64 [R1+0x38c0], R56 ;  /* 0x0038c03801007387 */ /* 0x000fe80000100a00 */
[----:B------:R-:W-:Y:S01]  /*82550*/  STL.64 [R1+0x3848], R36 ;  /* 0x0038482401007387 */ /* 0x000fe20000100a00 */
[----:B---3--:R-:W-:Y:S01]  /*82560*/  VIADD R35, R36, UR72 ;  /* 0x0000004824237c36 */ /* 0x008fe20008000000 */
[----:B------:R-:W3:Y:S02]  /*82570*/  LDCU UR72, c[0x0][0x398] ;  /* 0x00007300ff4877ac */ /* 0x000ee40008000800 */
[----:B------:R-:W-:Y:S04]  /*82580*/  STL [R1+0x3858], R37 ;  /* 0x0038582501007387 */ /* 0x000fe80000100800 */
[----:B------:R-:W3:Y:S01]  /*82590*/  LDL.LU R42, [R1+0x1c8] ;  /* 0x0001c800012a7983 */ /* 0x000ee20000300800 */
[----:B--2---:R-:W-:-:S05]  /*825a0*/  F2FP.SATFINITE.E4M3.F32.PACK_AB_MERGE_C R34, R34, R60, RZ ;  /* 0x0000003c2222723e */ /* 0x004fca00048070ff */
[----:B------:R2:W-:Y:S04]  /*825b0*/  STL [R1+0x2890], R34 ;  /* 0x0028902201007387 */ /* 0x0005e80000100800 */
[----:B------:R-:W3:Y:S01]  /*825c0*/  LDL.LU R60, [R1+0x1cc] ;  /* 0x0001cc00013c7983 */ /* 0x000ee20000300800 */
[----:B----4-:R-:W-:-:S05]  /*825d0*/  F2FP.SATFINITE.E4M3.F32.PACK_AB_MERGE_C R27, R27, R28, RZ ;  /* 0x0000001c1b1b723e */ /* 0x010fca00048070ff */
[----:B------:R4:W-:Y:S04]  /*825e0*/  STL [R1+0x28b4], R27 ;  /* 0x0028b41b01007387 */ /* 0x0009e80000100800 */
[----:B------:R-:W3:Y:S01]  /*825f0*/  LDL.LU R28, [R1+0x2e0] ;  /* 0x0002e000011c7983 */ /* 0x000ee20000300800 */
[----:B--2---:R-:W-:Y:S01]  /*82600*/  VIADD R34, R35, UR73 ;  /* 0x0000004923227c36 */ /* 0x004fe20008000000 */
[----:B------:R-:W2:Y:S02]  /*82610*/  LDCU UR73, c[0x0][0x398] ;  /* 0x00007300ff4977ac */ /* 0x000ea40008000800 */
[----:B----4-:R-:W4:Y:S01]  /*82620*/  LDL.LU R27, [R1+0x2e4] ;  /* 0x0002e400011b7983 */ /* 0x010f220000300800 */
[----:B------:R-:W-:-:S03]  /*82630*/  F2FP.SATFINITE.E4M3.F32.PACK_AB_MERGE_C R36, R40, R45, RZ ;  /* 0x0000002d2824723e */ /* 0x000fc600048070ff */
[----:B------:R-:W2:Y:S04]  /*82640*/  LDL.LU R53, [R1+0x2e8] ;  /* 0x0002e80001357983 */ /* 0x000ea80000300800 */
[----:B------:R-:W-:Y:S04]  /*82650*/  STL [R1+0x2858], R36 ;  /* 0x0028582401007387 */ /* 0x000fe80000100800 */
[----:B------:R-:W2:Y:S01]  /*82660*/  LDL.LU R58, [R1+0x2ec] ;  /* 0x0002ec00013a7983 */ /* 0x000ea20000300800 */
[----:B------:R-:W-:-:S05]  /*82670*/  F2FP.SATFINITE.E4M3.F32.PACK_AB_MERGE_C R33, R33, R41, RZ ;  /* 0x000000292121723e */ /* 0x000fca00048070ff */
[----:B------:R0:W-:Y:S04]  /*82680*/  STL [R1+0x286c], R33 ;  /* 0x00286c2101007387 */ /* 0x0001e80000100800 */
[----:B------:R-:W2:Y:S04]  /*82690*/  LDL.LU R59, [R1+0x1e0] ;  /* 0x0001e000013b7983 */ /* 0x000ea80000300800 */
[----:B------:R-:W2:Y:S04]  /*826a0*/  LDL.LU R45, [R1+0x1e4] ;  /* 0x0001e400012d7983 */ /* 0x000ea80000300800 */
[----:B------:R-:W2:Y:S04]  /*826b0*/  LDL.LU R40, [R1+0x1e8] ;  /* 0x0001e80001287983 */ /* 0x000ea80000300800 */
[----:B------:R-:W2:Y:S04]  /*826c0*/  LDL.LU R41, [R1+0x1ec] ;  /* 0x0001ec0001297983 */ /* 0x000ea80000300800 */
[----:B------:R0:W-:Y:S01]  /*826d0*/  STL.64 [R1+0x3850], R34 ;  /* 0x0038502201007387 */ /* 0x0001e20000100a00 */
[----:B------:R-:W-:-:S03]  /*826e0*/  F2FP.SATFINITE.E4M3.F32.PACK_AB_MERGE_C R14, R15, R14, RZ ;  /* 0x0000000e0f0e723e */ /* 0x000fc600048070ff */
[----:B------:R-:W2:Y:S01]  /*826f0*/  LDL R15, [R1+0x18a8] ;  /* 0x0018a800010f7983 */ /* 0x000ea20000100800 */
[----:B0-----:R-:W-:Y:S01]  /*82700*/  VIADD R33, R34, UR76 ;  /* 0x0000004c22217c36 */ /* 0x001fe20008000000 */
[----:B------:R-:W-:Y:S01]  /*82710*/  F2FP.SATFINITE.E4M3.F32.PACK_AB_MERGE_C R34, R43, R44, RZ ;  /* 0x0000002c2b22723e */ /* 0x000fe200048070ff */
[----:B------:R-:W-:Y:S01]  /*82720*/  VIADD R50, R50, UR27 ;  /* 0x0000001b32327c36 */ /* 0x000fe20008000000 */
[----:B------:R-:W0:Y:S03]  /*82730*/  LDCU UR76, c[0x0][0x398] ;  /* 0x00007300ff4c77ac */ /* 0x000e260008000800 */
[----:B------:R-:W-:Y:S01]  /*82740*/  STL [R1+0x2814], R34 ;  /* 0x0028142201007387 */ /* 0x000fe20000100800 */
[----:B------:R-:W0:Y:S03]  /*82750*/  LDCU UR27, c[0x0][0x398] ;  /* 0x00007300ff1b77ac */ /* 0x000e260008000800 */
[----:B------:R1:W-:Y:S04]  /*82760*/  STL [R1+0x2818], R14 ;  /* 0x0028180e01007387 */ /* 0x0003e80000100800 */
[----:B------:R-:W2:Y:S04]  /*82770*/  LDL.LU R44, [R1+0x5f0] ;  /* 0x0005f000012c7983 */ /* 0x000ea80000300800 */
[----:B------:R-:W2:Y:S01]  /*82780*/  LDL.LU R43, [R1+0x5f4] ;  /* 0x0005f400012b7983 */ /* 0x000ea20000300800 */
[----:B-1----:R-:W-:-:S02]  /*82790*/  IMAD.MOV.U32 R14, RZ, RZ, R32 ;  /* 0x000000ffff0e7224 */ /* 0x002fc400078e0020 */
[----:B------:R-:W-:Y:S01]  /*827a0*/  VIADD R32, R33, UR77 ;  /* 0x0000004d21207c36 */ /* 0x000fe20008000000 */
[----:B------:R-:W1:Y:S01]  /*827b0*/  LDCU UR77, c[0x0][0x398] ;  /* 0x00007300ff4d77ac */ /* 0x000e620008000800 */
[----:B------:R-:W-:Y:S02]  /*827c0*/  F2FP.SATFINITE.E4M3.F32.PACK_AB_MERGE_C R34, R31, R54, RZ ;  /* 0x000000361f22723e */ /* 0x000fe400048070ff */
[----:B------:R-:W-:Y:S01]  /*827d0*/  VIADD R31, R32, UR15 ;  /* 0x0000000f201f7c36 */ /* 0x000fe20008000000 */
[----:B------:R-:W0:Y:S02]  /*827e0*/  LDCU UR15, c[0x0][0x3b8] ;  /* 0x00007700ff0f77ac */ /* 0x000e240008000800 */
[----:B------:R-:W-:Y:S04]  /*827f0*/  STL [R1+0x27e8], R34 ;  /* 0x0027e82201007387 */ /* 0x000fe80000100800 */
[----:B------:R0:W-:Y:S04]  /*82800*/  STL.64 [R1+0x3860], R32 ;  /* 0x0038602001007387 */ /* 0x0001e80000100a00 */
[----:B------:R3:W-:Y:S04]  /*82810*/  STL [R1+0x3890], R33 ;  /* 0x0038902101007387 */ /* 0x0007e80000100800 */
[----:B0-----:R-:W2:Y:S01]  /*82820*/  LDL R32, [R1+0x189c] ;  /* 0x00189c0001207983 */ /* 0x001ea20000100800 */
[----:B---3--:R-:W-:-:S05]  /*82830*/  F2FP.SATFINITE.E4M3.F32.PACK_AB_MERGE_C R33, R60, R42, RZ ;  /* 0x0000002a3c21723e */ /* 0x008fca00048070ff */
[----:B------:R2:W-:Y:S04]  /*82840*/  STL [R1+0x27f0], R33 ;  /* 0x0027f02101007387 */ /* 0x0005e80000100800 */
[----:B------:R-:W3:Y:S04]  /*82850*/  LDL.LU R42, [R1+0x5f8] ;  /* 0x0005f800012a7983 */ /* 0x000ee80000300800 */
[----:B------:R-:W3:Y:S01]  /*82860*/  LDL.LU R60, [R1+0x5fc] ;  /* 0x0005fc00013c7983 */ /* 0x000ee20000300800 */
[----:B----4-:R-:W-:-:S05]  /*82870*/  F2FP.SATFINITE.E4M3.F32.PACK_AB_MERGE_C R27, R27, R28, RZ ;  /* 0x0000001c1b1b723e */ /* 0x010fca00048070ff */
[----:B------:R0:W-:Y:S04]  /*82880*/  STL [R1+0x5c], R27 ;  /* 0x00005c1b01007387 */ /* 0x0001e80000100800 */
[----:B------:R-:W4:Y:S01]  /*82890*/  LDL.LU R28, [R1+0xf30] ;  /* 0x000f3000011c7983 */ /* 0x000f220000300800 */
[----:B--2---:R-:W-:-:S03]  /*828a0*/  F2FP.SATFINITE.E4M3.F32.PACK_AB_MERGE_C R33, R58, R53, RZ ;  /* 0x000000353a21723e */ /* 0x004fc600048070ff */
[----:B0-----:R-:W4:Y:S04]  /*828b0*/  LDL.LU R27, [R1+0xf34] ;  /* 0x000f3400011b7983 */ /* 0x001f280000300800 */
[----:B------:R0:W-:Y:S04]  /*828c0*/  STL [R1+0x3c], R33 ;  /* 0x00003c2101007387 */ /* 0x0001e80000100800 */
[----:B------:R-:W2:Y:S01]  /*828d0*/  LDL.LU R58, [R1+0xf38] ;  /* 0x000f3800013a7983 */ /* 0x000ea20000300800 */
[----:B------:R-:W-:-:S05]  /*828e0*/  F2FP.SATFINITE.E4M3.F32.PACK_AB_MERGE_C R24, R45, R59, RZ ;  /* 0x0000003b2d18723e */ /* 0x000fca00048070ff */
[----:B------:R1:W-:Y:S01]  /*828f0*/  STL [R1+0x49c], R24 ;  /* 0x00049c1801007387 */ /* 0x0003e20000100800 */
[----:B0-----:R-:W-:Y:S02]  /*82900*/  F2FP.SATFINITE.E4M3.F32.PACK_AB_MERGE_C R33, R41, R40, RZ ;  /* 0x000000282921723e */ /* 0x001fe400048070ff */
[----:B------:R-:W-:Y:S01]  /*82910*/  ISETP.LT.AND P1, PT, R15, UR18, !P0 ;  /* 0x000000120f007c0c */ /* 0x000fe2000c721270 */
[----:B------:R-:W-:Y:S01]  /*82920*/  VIADD R40, R29, UR20 ;  /* 0x000000141d287c36 */ /* 0x000fe20008000000 */
[----:B------:R-:W2:Y:S01]  /*82930*/  LDL.LU R15, [R1+0xf3c] ;  /* 0x000f3c00010f7983 */ /* 0x000ea20000300800 */
[----:B------:R-:W0:Y:S03]  /*82940*/  LDCU UR20, c[0x0][0x3b8] ;  /* 0x00007700ff1477ac */ /* 0x000e260008000800 */
[----:B-1----:R-:W2:Y:S01]  /*82950*/  LDL R24, [R1+0x18a0] ;  /* 0x0018a00001187983 */ /* 0x002ea20000100800 */
[----:B------:R-:W-:Y:S01]  /*82960*/  IMAD.MOV.U32 R54, RZ, RZ, R22 ;  /* 0x000000ffff367224 */ /* 0x000fe200078e0016 */
[----:B------:R-:W1:Y:S02]  /*82970*/  LDCU UR18, c[0x0][0x3b8] ;  /* 0x00007700ff1277ac */ /* 0x000e640008000800 */
[----:B------:R-:W2:Y:S04]  /*82980*/  LDL.LU R45, [R1+0xe30] ;  /* 0x000e3000012d7983 */ /* 0x000ea80000300800 */
[----:B------:R0:W-:Y:S04]  /*82990*/  STL [R1+0x4a0], R33 ;  /* 0x0004a02101007387 */ /* 0x0001e80000100800 */
[----:B------:R-:W2:Y:S01]  /*829a0*/  LDL.LU R41, [R1+0xe34] ;  /* 0x000e340001297983 */ /* 0x000ea20000300800 */
[----:B------:R-:W-:-:S02]  /*829b0*/  @P1 LOP3.LUT R17, R17, 0x80000000, RZ, 0xfc, !PT ;  /* 0x8000000011111812 */ /* 0x000fc400078efcff */
[----:B0-----:R-:W-:Y:S01]  /*829c0*/  F2FP.SATFINITE.E4M3.F32.PACK_AB_MERGE_C R33, R43, R44, RZ ;  /* 0x0000002c2b21723e */ /* 0x001fe200048070ff */
[----:B------:R-:W-:Y:S02]  /*829d0*/  IMAD.MOV.U32 R44, RZ, RZ, R14 ;  /* 0x000000ffff2c7224 */ /* 0x000fe400078e000e */
[----:B------:R-:W-:Y:S02]  /*829e0*/  IMAD.MOV.U32 R14, RZ, RZ, R61 ;  /* 0x000000ffff0e7224 */ /* 0x000fe400078e003d */
[C---:B------:R-:W-:Y:S02]  /*829f0*/  VIADD R61, R29.reuse, UR22 ;  /* 0x000000161d3d7c36 */ /* 0x040fe40008000000 */
[----:B------:R-:W-:Y:S01]  /*82a00*/  IMAD.MOV.U32 R59, RZ, RZ, R40 ;  /* 0x000000ffff3b7224 */ /* 0x000fe200078e0028 */
[----:B------:R-:W-:Y:S01]  /*82a10*/  STL [R1+0x460], R33 ;  /* 0x0004602101007387 */ /* 0x000fe20000100800 */
[----:B------:R-:W-:Y:S01]  /*82a20*/  VIADD R40, R29, UR24 ;  /* 0x000000181d287c36 */ /* 0x000fe20008000000 */
[----:B------:R-:W0:Y:S01]  /*82a30*/  LDCU UR22, c[0x0][0x3b8] ;  /* 0x00007700ff1677ac */ /* 0x000e220008000800 */
[----:B------:R-:W-:Y:S01]  /*82a40*/  VIADD R61, R61, UR21 ;  /* 0x000000153d3d7c36 */ /* 0x000fe20008000000 */
[----:B------:R-:W2:Y:S01]  /*82a50*/  LDL.LU R51, [R1+0xe38] ;  /* 0x000e380001337983 */ /* 0x000ea20000300800 */
[----:B------:R-:W-:Y:S01]  /*82a60*/  VIADD R40, R40, UR23 ;  /* 0x0000001728287c36 */ /* 0x000fe20008000000 */
[----:B------:R-:W0:Y:S01]  /*82a70*/  LDCU UR23, c[0x0][0x3b8] ;  /* 0x00007700ff1777ac */ /* 0x000e220008000800 */
[----:B------:R-:W-:Y:S01]  /*82a80*/  VIADD R61, R61, UR20 ;  /* 0x000000143d3d7c36 */ /* 0x000fe20008000000 */
[----:B------:R-:W2:Y:S01]  /*82a90*/  LDL.LU R55, [R1+0xe3c] ;  /* 0x000e3c0001377983 */ /* 0x000ea20000300800 */
[----:B------:R-:W-:Y:S01]  /*82aa0*/  IMAD.MOV.U32 R43, RZ, RZ, R40 ;  /* 0x000000ffff2b7224 */ /* 0x000fe200078e0028 */
[----:B------:R-:W0:Y:S01]  /*82ab0*/  LDCU UR24, c[0x0][0x3b8] ;  /* 0x00007700ff1877ac */ /* 0x000e220008000800 */
[----:B------:R-:W-:Y:S01]  /*82ac0*/  IMAD.MOV.U32 R40, RZ, RZ, R61 ;  /* 0x000000ffff287224 */ /* 0x000fe200078e003d */
[----:B------:R-:W2:Y:S01]  /*82ad0*/  LDL.LU R22, [R1+0xe20] ;  /* 0x000e200001167983 */ /* 0x000ea20000300800 */
[----:B------:R-:W-:Y:S01]  /*82ae0*/  IMAD.MOV.U32 R61, RZ, RZ, R29 ;  /* 0x000000ffff3d7224 */ /* 0x000fe200078e001d */
[----:B------:R-:W0:Y:S02]  /*82af0*/  LDCU UR20, c[0x0][0x3b8] ;  /* 0x00007700ff1477ac */ /* 0x000e240008000800 */
[----:B------:R-:W2:Y:S01]  /*82b00*/  LDL.LU R29, [R1+0xe24] ;  /* 0x000e2400011d7983 */ /* 0x000ea20000300800 */
[----:B------:R-:W0:Y:S01]  /*82b10*/  LDCU UR21, c[0x0][0x3b8] ;  /* 0x00007700ff1577ac */ /* 0x000e220008000800 */
[----:B------:R-:W-:Y:S01]  /*82b20*/  ISETP.LT.AND P1, PT, R32, UR40, !P0 ;  /* 0x0000002820007c0c */ /* 0x000fe2000c721270 */
[----:B------:R-:W0:-:S12]  /*82b30*/  LDCU UR40, c[0x0][0x398] ;  /* 0x00007300ff2877ac */ /* 0x000e180008000800 */
[----:B------:R-:W-:-:S04]  /*82b40*/  @P1 LOP3.LUT R20, R20, 0x4, RZ, 0xfc, !PT ;  /* 0x0000000414141812 */ /* 0x000fc800078efcff */
[----:B------:R-:W-:Y:S02]  /*82b50*/  LOP3.LUT R20, R20, 0xfffffffd, RZ, 0xc0, !PT ;  /* 0xfffffffd14147812 */ /* 0x000fe400078ec0ff */
[----:B---3--:R-:W-:-:S05]  /*82b60*/  F2FP.SATFINITE.E4M3.F32.PACK_AB_MERGE_C R32, R60, R42, RZ ;  /* 0x0000002a3c20723e */ /* 0x008fca00048070ff */
[----:B------:R-:W-:Y:S04]  /*82b70*/  STL [R1+0x464], R32 ;  /* 0x0004642001007387 */ /* 0x000fe80000100800 */
[----:B------:R-:W3:Y:S04]  /*82b80*/  LDL.LU R42, [R1+0xe28] ;  /* 0x000e2800012a7983 */ /* 0x000ee80000300800 */
[----:B------:R-:W3:Y:S01]  /*82b90*/  LDL.LU R60, [R1+0xe2c] ;  /* 0x000e2c00013c7983 */ /* 0x000ee20000300800 */
[----:B----4-:R-:W-:-:S05]  /*82ba0*/  F2FP.SATFINITE.E4M3.F32.PACK_AB_MERGE_C R27, R27, R28, RZ ;  /* 0x0000001c1b1b723e */ /* 0x010fca00048070ff */
[----:B------:R4:W-:Y:S04]  /*82bb0*/  STL [R1+0x438], R27 ;  /* 0x0004381b01007387 */ /* 0x0009e80000100800 */
[----:B------:R-:W3:Y:S04]  /*82bc0*/  LDL.LU R28, [R1+0xc20] ;  /* 0x000c2000011c7983 */ /* 0x000ee80000300800 */
[----:B----4-:R-:W4:Y:S01]  /*82bd0*/  LDL.LU R27, [R1+0xc24] ;  /* 0x000c2400011b7983 */ /* 0x010f220000300800 */
[----:B--2---:R-:W-:Y:S01]  /*82be0*/  ISETP.LT.AND P1, PT, R24, UR41, !P0 ;  /* 0x0000002918007c0c */ /* 0x004fe2000c721270 */
[----:B------:R-:W2:Y:S01]  /*82bf0*/  LDCU UR41, c[0x0][0x398] ;  /* 0x00007300ff2977ac */ /* 0x000ea20008000800 */
[----:B------:R-:W-:-:S05]  /*82c00*/  F2FP.SATFINITE.E4M3.F32.PACK_AB_MERGE_C R15, R15, R58, RZ ;  /* 0x0000003a0f0f723e */ /* 0x000fca00048070ff */
[----:B------:R-:W-:Y:S06]  /*82c10*/  STL [R1+0x440], R15 ;  /* 0x0004400f01007387 */ /* 0x000fec0000100800 */
[----:B------:R-:W-:-:S05]  /*82c20*/  @P1 LOP3.LUT R20, R20, 0x2, RZ, 0xfc, !PT ;  /* 0x0000000214141812 */ /* 0x000fca00078efcff */
[----:B------:R0:W-:Y:S02]  /*82c30*/  STL.64 [R1+0x3870], R20 ;  /* 0x0038701401007387 */ /* 0x0001e40000100a00 */
[----:B0-----:R-:W-:Y:S01]  /*82c40*/  F2FP.SATFINITE.E4M3.F32.PACK_AB_MERGE_C R20, R41, R45, RZ ;  /* 0x0000002d2914723e */ /* 0x001fe200048070ff */
[----:B------:R-:W-:-:S04]  /*82c50*/  IMAD.MOV.U32 R45, RZ, RZ, R44 ;  /* 0x000000ffff2d7224 */ /* 0x000fc800078e002c */
[----:B------:R0:W-:Y:S04]  /*82c60*/  STL [R1+0x31c], R20 ;  /* 0x00031c1401007387 */ /* 0x0001e80000100800 */
[----:B------:R-:W2:Y:S04]  /*82c70*/  LDL.LU R53, [R1+0xc28] ;  /* 0x000c280001357983 */ /* 0x000ea80000300800 */
[----:B------:R-:W2:Y:S01]  /*82c80*/  LDL.LU R44, [R1+0xc2c] ;  /* 0x000c2c00012c7983 */ /* 0x000ea20000300800 */
[----:B------:R-:W-:Y:S01]  /*82c90*/  VIADD R15, R16, UR22 ;  /* 0x00000016100f7c36 */ /* 0x000fe20008000000 */
[----:B------:R-:W1:Y:S01]  /*82ca0*/  LDCU UR22, c[0x0][0x3b8] ;  /* 0x00007700ff1677ac */ /* 0x000e620008000800 */
[----:B------:R-:W-:Y:S01]  /*82cb0*/  VIADD R41, R30, UR23 ;  /* 0x000000171e297c36 */ /* 0x000fe20008000000 */
[----:B0-----:R-:W-:-:S02]  /*82cc0*/  F2FP.SATFINITE.E4M3.F32.PACK_AB_MERGE_C R20, R55, R51, RZ ;  /* 0x000000333714723e */ /* 0x001fc400048070ff */
[----:B------:R-:W-:Y:S02]  /*82cd0*/  F2FP.SATFINITE.E4M3.F32.PACK_AB_MERGE_C R22, R29, R22, RZ ;  /* 0x000000161d16723e */ /* 0x000fe400048070ff */
[----:B---3--:R-:W-:Y:S01]  /*82ce0*/  F2FP.SATFINITE.E4M3.F32.PACK_AB_MERGE_C R21, R60, R42, RZ ;  /* 0x0000002a3c15723e */ /* 0x008fe200048070ff */
[----:B-1----:R-:W-:Y:S01]  /*82cf0*/  VIADD R41, R41, UR22 ;  /* 0x0000001629297c36 */ /* 0x002fe20008000000 */
[----:B------:R4:W-:Y:S01]  /*82d00*/  STL [R1+0x51c], R20 ;  /* 0x00051c1401007387 */ /* 0x0009e20000100800 */
[----:B------:R-:W-:Y:S01]  /*82d10*/  VIADD R60, R25, UR26 ;  /* 0x0000001a193c7c36 */ /* 0x000fe20008000000 */
[----:B------:R-:W0:Y:S01]  /*82d20*/  LDCU UR26, c[0x0][0x3b8] ;  /* 0x00007700ff1a77ac */ /* 0x000e220008000800 */
[----:B------:R-:W-:Y:S02]  /*82d30*/  IMAD.MOV.U32 R58, RZ, RZ, R41 ;  /* 0x000000ffff3a7224 */ /* 0x000fe400078e0029 */
[----:B------:R-:W-:Y:S01]  /*82d40*/  IMAD.MOV.U32 R41, RZ, RZ, R30 ;  /* 0x000000ffff297224 */ /* 0x000fe200078e001e */
[----:B------:R-:W1:Y:S01]  /*82d50*/  LDCU UR22, c[0x0][0x3b8] ;  /* 0x00007700ff1677ac */ /* 0x000e620008000800 */
[----:B------:R-:W-:Y:S01]  /*82d60*/  VIADD R30, R31, UR15 ;  /* 0x0000000f1f1e7c36 */ /* 0x000fe20008000000 */
[----:B------:R-:W-:Y:S01]  /*82d70*/  STL.64 [R1+0x3878], R22 ;  /* 0x0038781601007387 */ /* 0x000fe20000100a00 */
[----:B------:R-:W-:Y:S01]  /*82d80*/  IMAD.MOV.U32 R42, RZ, RZ, R19 ;  /* 0x000000ffff2a7224 */ /* 0x000fe200078e0013 */
[----:B------:R-:W3:Y:S02]  /*82d90*/  LDCU UR23, c[0x0][0x3b8] ;  /* 0x00007700ff1777ac */ /* 0x000ee40008000800 */
[----:B------:R-:W-:Y:S01]  /*82da0*/  STL [R1+0x38e8], R23 ;  /* 0x0038e81701007387 */ /* 0x000fe20000100800 */
[----:B------:R-:W-:Y:S01]  /*82db0*/  VIADD R60, R60, UR25 ;  /* 0x000000193c3c7c36 */ /* 0x000fe20008000000 */
[----:B------:R-:W0:Y:S02]  /*82dc0*/  LDCU UR25, c[0x0][0x3b8] ;  /* 0x00007700ff1977ac */ /* 0x000e240008000800 */
[----:B------:R-:W-:Y:S01]  /*82dd0*/  STL.64 [R1+0x3880], R30 ;  /* 0x0038801e01007387 */ /* 0x000fe20000100a00 */
[----:B----4-:R-:W-:-:S03]  /*82de0*/  F2FP.SATFINITE.E4M3.F32.PACK_AB_MERGE_C R20, R27, R28, RZ ;  /* 0x0000001c1b14723e */ /* 0x010fc600048070ff */
[----:B------:R-:W-:Y:S01]  /*82df0*/  STL [R1+0x38], R21 ;  /* 0x0000381501007387 */ /* 0x000fe20000100800 */
[----:B------:R-:W-:Y:S01]  /*82e00*/  IMAD.MOV.U32 R55, RZ, RZ, R58 ;  /* 0x000000ffff377224 */ /* 0x000fe200078e003a */
[----:B------:R-:W4:Y:S02]  /*82e10*/  LDCU UR15, c[0x0][0x398] ;  /* 0x00007300ff0f77ac */ /* 0x000f240008000800 */
[----:B------:R-:W3:Y:S01]  /*82e20*/  LDL.LU R19, [R1+0xc10] ;  /* 0x000c100001137983 */ /* 0x000ee20000300800 */
[----:B------:R-:W-:Y:S01]  /*82e30*/  VIADD R60, R60, UR24 ;  /* 0x000000183c3c7c36 */ /* 0x000fe20008000000 */
[----:B------:R-:W0:Y:S02]  /*82e40*/  LDCU UR24, c[0x0][0x3b8] ;  /* 0x00007700ff1877ac */ /* 0x000e240008000800 */
[----:B------:R-:W3:Y:S04]  /*82e50*/  LDL.LU R27, [R1+0xc14] ;  /* 0x000c1400011b7983 */ /* 0x000ee80000300800 */
[----:B------:R2:W-:Y:S01]  /*82e60*/  STL [R1+0x58], R20 ;  /* 0x0000581401007387 */ /* 0x0005e20000100800 */
[----:B------:R-:W-:-:S02]  /*82e70*/  IMAD.MOV.U32 R51, RZ, RZ, R60 ;  /* 0x000000ffff337224 */ /* 0x000fc400078e003c */
[----:B------:R-:W-:Y:S01]  /*82e80*/  IMAD.MOV.U32 R60, RZ, RZ, R16 ;  /* 0x000000ffff3c7224 */ /* 0x000fe200078e0010 */
[----:B--2---:R-:W-:-:S05]  /*82e90*/  F2FP.SATFINITE.E4M3.F32.PACK_AB_MERGE_C R20, R44, R53, RZ ;  /* 0x000000352c14723e */ /* 0x004fca00048070ff */
[----:B------:R-:W-:Y:S04]  /*82ea0*/  STL [R1+0x34], R20 ;  /* 0x0000341401007387 */ /* 0x000fe80000100800 */
[----:B------:R-:W2:Y:S04]  /*82eb0*/  LDL.LU R46, [R1+0xc18] ;  /* 0x000c1800012e7983 */ /* 0x000ea80000300800 */
[----:B------:R-:W2:Y:S01]  /*82ec0*/  LDL.LU R16, [R1+0xc1c] ;  /* 0x000c1c0001107983 */ /* 0x000ea20000300800 */
[C---:B0-----:R-:W-:Y:S01]  /*82ed0*/  VIADD R44, R25.reuse, UR24 ;  /* 0x00000018192c7c36 */ /* 0x041fe20008000000 */
[----:B------:R-:W0:Y:S01]  /*82ee0*/  LDCU UR24, c[0x0][0x3b8] ;  /* 0x00007700ff1877ac */ /* 0x000e220008000800 */
[----:B------:R-:W-:Y:S01]  /*82ef0*/  VIADD R58, R25, UR26 ;  /* 0x0000001a193a7c36 */ /* 0x000fe20008000000 */
[----:B------:R-:W4:Y:S01]  /*82f00*/  LDL.LU R35, [R1+0xa10] ;  /* 0x000a100001237983 */ /* 0x000f220000300800 */
[----:B------:R-:W-:Y:S01]  /*82f10*/  IMAD.MOV.U32 R47, RZ, RZ, R45 ;  /* 0x000000ffff2f7224 */ /* 0x000fe200078e002d */
[----:B------:R-:W1:Y:S01]  /*82f20*/  LDCU UR26, c[0x0][0x3b8] ;  /* 0x00007700ff1a77ac */ /* 0x000e620008000800 */
[----:B------:R-:W-:-:S02]  /*82f30*/  VIADD R58, R58, UR25 ;  /* 0x000000193a3a7c36 */ /* 0x000fc40008000000 */
[----:B------:R-:W-:Y:S01]  /*82f40*/  IMAD.MOV.U32 R45, RZ, RZ, R44 ;  /* 0x000000ffff2d7224 */ /* 0x000fe200078e002c */
[----:B------:R-:W1:Y:S01]  /*82f50*/  LDCU UR25, c[0x0][0x3b8] ;  /* 0x00007700ff1977ac */ /* 0x000e620008000800 */
[----:B------:R-:W-:Y:S02]  /*82f60*/  IMAD.MOV.U32 R44, RZ, RZ, R15 ;  /* 0x000000ffff2c7224 */ /* 0x000fe400078e000f */
[----:B0-----:R-:W-:Y:S01]  /*82f70*/  VIADD R15, R26, UR24 ;  /* 0x000000181a0f7c36 */ /* 0x001fe20008000000 */
[----:B------:R-:W0:Y:S01]  /*82f80*/  LDCU UR24, c[0x0][0x3b8] ;  /* 0x00007700ff1877ac */ /* 0x000e220008000800 */
[----:B-1----:R-:W-:Y:S01]  /*82f90*/  VIADD R50, R50, UR26 ;  /* 0x0000001a32327c36 */ /* 0x002fe20008000000 */
[----:B------:R-:W1:Y:S01]  /*82fa0*/  LDCU UR26, c[0x0][0x3b8] ;  /* 0x00007700ff1a77ac */ /* 0x000e620008000800 */
[----:B------:R-:W-:Y:S01]  /*82fb0*/  VIADD R53, R26, UR25 ;  /* 0x000000191a357c36 */ /* 0x000fe20008000000 */
[----:B------:R-:W1:Y:S01]  /*82fc0*/  LDCU UR25, c[0x0][0x3b8] ;  /* 0x00007700ff1977ac */ /* 0x000e620008000800 */
[----:B------:R-:W-:-:S02]  /*82fd0*/  IMAD.MOV.U32 R48, RZ, RZ, R50 ;  /* 0x000000ffff307224 */ /* 0x000fc400078e0032 */
[----:B------:R-:W-:Y:S01]  /*82fe0*/  VIADD R29, R30, UR17 ;  /* 0x000000111e1d7c36 */ /* 0x000fe20008000000 */
[----:B------:R-:W1:Y:S01]  /*82ff0*/  LDCU UR17, c[0x0][0x398] ;  /* 0x00007300ff1177ac */ /* 0x000e620008000800 */
[----:B0-----:R-:W-:Y:S01]  /*83000*/  VIADD R53, R53, UR24 ;  /* 0x0000001835357c36 */ /* 0x001fe20008000000 */
[----:B------:R-:W0:Y:S03]  /*83010*/  LDCU UR24, c[0x0][0x3b8] ;  /* 0x00007700ff1877ac */ /* 0x000e260008000800 */
[----:B------:R-:W-:Y:S02]  /*83020*/  IMAD.MOV.U32 R50, RZ, RZ, R53 ;  /* 0x000000ffff327224 */ /* 0x000fe400078e0035 */
[----:B------:R-:W-:Y:S02]  /*83030*/  IMAD.MOV.U32 R53, RZ, RZ, R26 ;  /* 0x000000ffff357224 */ /* 0x000fe400078e001a */
[----:B------:R-:W4:Y:S01]  /*83040*/  LDL.LU R26, [R1+0xa14] ;  /* 0x000a1400011a7983 */ /* 0x000f220000300800 */
[----:B------:R-:W-:Y:S01]  /*83050*/  VIADD R28, R29, UR18 ;  /* 0x000000121d1c7c36 */ /* 0x000fe20008000000 */
[----:B------:R-:W0:Y:S02]  /*83060*/  LDCU UR18, c[0x0][0x398] ;  /* 0x00007300ff1277ac */ /* 0x000e240008000800 */
[----:B------:R-:W4:Y:S04]  /*83070*/  LDL.LU R37, [R1+0xa18] ;  /* 0x000a180001257983 */ /* 0x000f280000300800 */
[----:B------:R-:W4:Y:S04]  /*83080*/  LDL.LU R36, [R1+0xa1c] ;  /* 0x000a1c0001247983 */ /* 0x000f280000300800 */
[----:B------:R-:W4:Y:S04]  /*83090*/  LDL.LU R56, [R1+0xa00] ;  /* 0x000a000001387983 */ /* 0x000f280000300800 */
[----:B------:R-:W4:Y:S01]  /*830a0*/  LDL.LU R25, [R1+0xa04] ;  /* 0x000a040001197983 */ /* 0x000f220000300800 */
[----:B---3--:R-:W-:-:S05]  /*830b0*/  F2FP.SATFINITE.E4M3.F32.PACK_AB_MERGE_C R19, R27, R19, RZ ;  /* 0x000000131b13723e */ /* 0x008fca00048070ff */
[----:B------:R3:W-:Y:S04]  /*830c0*/  STL.64 [R1+0x3888], R18 ;  /* 0x0038881201007387 */ /* 0x0007e80000100a00 */
[----:B---3--:R-:W3:Y:S04]  /*830d0*/  LDL.LU R18, [R1+0x118] ;  /* 0x0001180001127983 */ /* 0x008ee80000300800 */
[----:B------:R-:W-:Y:S04]  /*830e0*/  STL.64 [R1+0x3898], R28 ;  /* 0x0038981c01007387 */ /* 0x000fe80000100a00 */
[----:B------:R-:W3:Y:S04]  /*830f0*/  LDL.LU R57, [R1+0xa08] ;  /* 0x000a080001397983 */ /* 0x000ee80000300800 */
[----:B------:R-:W3:Y:S01]  /*83100*/  LDL.LU R38, [R1+0xa0c] ;  /* 0x000a0c0001267983 */ /* 0x000ee20000300800 */
[----:B--2---:R-:W-:-:S05]  /*83110*/  F2FP.SATFINITE.E4M3.F32.PACK_AB_MERGE_C R16, R16, R46, RZ ;  /* 0x0000002e1010723e */ /* 0x004fca00048070ff */
[----:B------:R2:W-:Y:S04]  /*83120*/  STL [R1+0x10], R16 ;  /* 0x0000101001007387 */ /* 0x0005e80000100800 */
[----:B------:R-:W3:Y:S04]  /*83130*/  LDL.LU R46, [R1+0x800] ;  /* 0x00080000012e7983 */ /* 0x000ee80000300800 */
[----:B--2---:R-:W2:Y:S01]  /*83140*/  LDL.LU R16, [R1+0x804] ;  /* 0x0008040001107983 */ /* 0x004ea20000300800 */
[----:B------:R-:W-:Y:S01]  /*83150*/  VIADD R27, R28, UR20 ;  /* 0x000000141c1b7c36 */ /* 0x000fe20008000000 */
[----:B------:R-:W0:Y:S01]  /*83160*/  LDCU UR20, c[0x0][0x398] ;  /* 0x00007300ff1477ac */ /* 0x000e220008000800 */
[----:B----4-:R-:W-:-:S02]  /*83170*/  F2FP.SATFINITE.E4M3.F32.PACK_AB_MERGE_C R19, R26, R35, RZ ;  /* 0x000000231a13723e */ /* 0x010fc400048070ff */
[----:B------:R-:W-:Y:S01]  /*83180*/  VIADD R26, R27, UR21 ;  /* 0x000000151b1a7c36 */ /* 0x000fe20008000000 */
[----:B------:R-:W4:Y:S02]  /*83190*/  LDCU UR21, c[0x0][0x3b8] ;  /* 0x00007700ff1577ac */ /* 0x000f240008000800 */
[----:B------:R0:W-:Y:S01]  /*831a0*/  STL [R1+0x1c], R19 ;  /* 0x00001c1301007387 */ /* 0x0001e20000100800 */
[----:B------:R-:W-:-:S05]  /*831b0*/  F2FP.SATFINITE.E4M3.F32.PACK_AB_MERGE_C R20, R36, R37, RZ ;  /* 0x000000252414723e */ /* 0x000fca00048070ff */
[----:B------:R-:W-:Y:S01]  /*831c0*/  STL [R1+0x14], R20 ;  /* 0x0000141401007387 */ /* 0x000fe20000100800 */
[----:B0-----:R-:W-:-:S03]  /*831d0*/  F2FP.SATFINITE.E4M3.F32.PACK_AB_MERGE_C R19, R25, R56, RZ ;  /* 0x000000381913723e */ /* 0x001fc600048070ff */
[----:B------:R0:W-:Y:S01]  /*831e0*/  STL.64 [R1+0x38a0], R26 ;  /* 0x0038a01a01007387 */ /* 0x0001e20000100a00 */
[----:B------:R-:W-:Y:S01]  /*831f0*/  VIADD R25, R26, UR22 ;  /* 0x000000161a197c36 */ /* 0x000fe20008000000 */
[----:B------:R-:W1:Y:S02]  /*83200*/  LDCU UR22, c[0x0][0x3b8] ;  /* 0x00007700ff1677ac */ /* 0x000e640008000800 */
[----:B------:R3:W-:Y:S01]  /*83210*/  STL [R1+0x54], R19 ;  /* 0x0000541301007387 */ /* 0x0007e20000100800 */
[----:B------:R-:W-:Y:S01]  /*83220*/  VIADD R24, R25, UR23 ;  /* 0x0000001719187c36 */ /* 0x000fe20008000000 */
[----:B------:R-:W1:Y:S02]  /*83230*/  LDCU UR23, c[0x0][0x3b8] ;  /* 0x00007700ff1777ac */ /* 0x000e640008000800 */
[----:B0-----:R-:W4:Y:S01]  /*83240*/  LDL.LU R27, [R1+0x120] ;  /* 0x00012000011b7983 */ /* 0x001f220000300800 */
[----:B---3--:R-:W-:-:S05]  /*83250*/  F2FP.SATFINITE.E4M3.F32.PACK_AB_MERGE_C R19, R38, R57, RZ ;  /* 0x000000392613723e */ /* 0x008fca00048070ff */
[----:B------:R0:W-:Y:S04]  /*83260*/  STL [R1+0x50], R19 ;  /* 0x0000501301007387 */ /* 0x0001e80000100800 */
[----:B0-----:R-:W3:Y:S01]  /*83270*/  LDL.LU R19, [R1+0x114] ;  /* 0x0001140001137983 */ /* 0x001ee20000300800 */
[----:B--2---:R-:W-:-:S05]  /*83280*/  F2FP.SATFINITE.E4M3.F32.PACK_AB_MERGE_C R16, R16, R46, RZ ;  /* 0x0000002e1010723e */ /* 0x004fca00048070ff */
[----:B------:R-:W-:Y:S04]  /*83290*/  STL.64 [R1+0x38a8], R16 ;  /* 0x0038a81001007387 */ /* 0x000fe80000100a00 */
[----:B------:R0:W-:Y:S04]  /*832a0*/  STL.64 [R1+0x38b0], R24 ;  /* 0x0038b01801007387 */ /* 0x0001e80000100a00 */
[----:B0-----:R-:W2:Y:S01]  /*832b0*/  LDL.LU R25, [R1+0x11c] ;  /* 0x00011c0001197983 */ /* 0x001ea20000300800 */
[----:B------:R-:W-:Y:S02]  /*832c0*/  IMAD.MOV.U32 R38, RZ, RZ, R44 ;  /* 0x000000ffff267224 */ /* 0x000fe400078e002c */
[----:B------:R-:W-:-:S02]  /*832d0*/  IMAD.MOV.U32 R44, RZ, RZ, R14 ;  /* 0x000000ffff2c7224 */ /* 0x000fc400078e000e */
[----:B-1----:R-:W-:Y:S01]  /*832e0*/  VIADD R14, R12, UR25 ;  /* 0x000000190c0e7c36 */ /* 0x002fe20008000000 */
[----:B------:R-:W0:Y:S03]  /*832f0*/  LDCU UR25, c[0x0][0x3b8] ;  /* 0x00007700ff1977ac */ /* 0x000e260008000800 */
[----:B------:R-:W-:Y:S01]  /*83300*/  VIADD R14, R14, UR24 ;  /* 0x000000180e0e7c36 */ /* 0x000fe20008000000 */
[----:B------:R-:W1:Y:S01]  /*83310*/  LDCU UR24, c[0x0][0x3b8] ;  /* 0x00007700ff1877ac */ /* 0x000e620008000800 */
[----:B------:R-:W-:Y:S02]  /*83320*/  IMAD.MOV.U32 R57, RZ, RZ, R42 ;  /* 0x000000ffff397224 */ /* 0x000fe400078e002a */
[----:B------:R-:W-:Y:S02]  /*83330*/  IMAD.MOV.U32 R42, RZ, RZ, R61 ;  /* 0x000000ffff2a7224 */ /* 0x000fe400078e003d */
[----:B------:R-:W-:-:S02]  /*83340*/  IMAD.MOV.U32 R46, RZ, RZ, R47 ;  /* 0x000000ffff2e7224 */ /* 0x000fc400078e002f */
[----:B------:R-:W-:Y:S01]  /*83350*/  VIADD R47, R12, UR26 ;  /* 0x0000001a0c2f7c36 */ /* 0x000fe20008000000 */
[----:B------:R-:W4:Y:S01]  /*83360*/  LDCU UR26, c[0x0][0x3b8] ;  /* 0x00007700ff1a77ac */ /* 0x000f220008000800 */
[----:B-1----:R-:W-:Y:S01]  /*83370*/  VIADD R61, R13, UR24 ;  /* 0x000000180d3d7c36 */ /* 0x002fe20008000000 */
[----:B------:R-:W1:Y:S01]  /*83380*/  LDCU UR24, c[0x0][0x3b8] ;  /* 0x00007700ff1877ac */ /* 0x000e620008000800 */
[----:B0-----:R-:W-:Y:S02]  /*83390*/  VIADD R47, R47, UR25 ;  /* 0x000000192f2f7c36 */ /* 0x001fe40008000000 */
[----:B------:R-:W-:Y:S01]  /*833a0*/  IMAD.MOV.U32 R56, RZ, RZ, R55 ;  /* 0x000000ffff387224 */ /* 0x000fe200078e0037 */
[----:B------:R-:W0:Y:S01]  /*833b0*/  LDCU UR25, c[0x0][0x3b8] ;  /* 0x00007700ff1977ac */ /* 0x000e220008000800 */
[----:B----4-:R-:W-:Y:S02]  /*833c0*/  SHF.R.S32.HI R31, RZ, 0x1f, R27 ;  /* 0x0000001fff1f7819 */ /* 0x010fe4000001141b */
[----:B------:R-:W-:-:S05]  /*833d0*/  IADD3 R20, P1, PT, R27, R0, RZ ;  /* 0x000000001b147210 */ /* 0x000fca0007f3e0ff */
[----:B------:R-:W-:Y:S01]  /*833e0*/  IMAD.X R21, R31, 0x1, R3, P1 ;  /* 0x000000011f157824 */ /* 0x000fe200008e0603 */
[----:B------:R-:W-:Y:S01]  /*833f0*/  IADD3 R32, P3, PT, R27, R2, RZ ;  /* 0x000000021b207210 */ /* 0x000fe20007f7e0ff */
[----:B-1----:R-:W-:Y:S01]  /*83400*/  VIADD R47, R47, UR24 ;  /* 0x000000182f2f7c36 */ /* 0x002fe20008000000 */
[----:B------:R-:W1:Y:S02]  /*83410*/  LDCU UR24, c[0x0][0x3b8] ;  /* 0x00007700ff1877ac */ /* 0x000e640008000800 */
[----:B------:R4:W-:Y:S01]  /*83420*/  STL.64 [R1+0x22f0], R20 ;  /* 0x0022f01401007387 */ /* 0x0009e20000100a00 */
[----:B------:R-:W-:Y:S01]  /*83430*/  IMAD.X R33, R31, 0x1, R4, P3 ;  /* 0x000000011f217824 */ /* 0x000fe200018e0604 */
[----:B------:R-:W-:-:S04]  /*83440*/  IADD3 R16, P3, PT, R27, R5, RZ ;  /* 0x000000051b107210 */ /* 0x000fc80007f7e0ff */
[----:B------:R-:W-:Y:S01]  /*83450*/  STL.64 [R1+0x22e8], R32 ;  /* 0x0022e82001007387 */ /* 0x000fe20000100a00 */
[----:B------:R-:W-:Y:S02]  /*83460*/  IMAD.X R17, R31, 0x1, R6, P3 ;  /* 0x000000011f117824 */ /* 0x000fe400018e0606 */
[----:B------:R-:W-:Y:S02]  /*83470*/  IMAD.MOV.U32 R37, RZ, RZ, R47 ;  /* 0x000000ffff257224 */ /* 0x000fe400078e002f */
[----:B------:R-:W-:Y:S02]  /*83480*/  IMAD.MOV.U32 R55, RZ, RZ, R53 ;  /* 0x000000ffff377224 */ /* 0x000fe400078e0035 */
[----:B-1----:R-:W-:Y:S01]  /*83490*/  VIADD R47, R12, UR24 ;  /* 0x000000180c2f7c36 */ /* 0x002fe20008000000 */
[----:B------:R-:W-:Y:S01]  /*834a0*/  SHF.R.S32.HI R53, RZ, 0x1f, R18 ;  /* 0x0000001fff357819 */ /* 0x000fe20000011412 */
[----:B------:R-:W-:Y:S01]  /*834b0*/  IMAD.MOV.U32 R35, RZ, RZ, R56 ;  /* 0x000000ffff237224 */ /* 0x000fe200078e0038 */
[----:B------:R-:W1:Y:S01]  /*834c0*/  LDCU UR24, c[0x0][0x398] ;  /* 0x00007300ff1877ac */ /* 0x000e620008000800 */
[----:B------:R-:W-:-:S02]  /*834d0*/  IMAD.MOV.U32 R36, RZ, RZ, R47 ;  /* 0x000000ffff247224 */ /* 0x000fc400078e002f */
[----:B------:R-:W-:Y:S02]  /*834e0*/  IMAD.MOV.U32 R47, RZ, RZ, R12 ;  /* 0x000000ffff2f7224 */ /* 0x000fe400078e000c */
[----:B------:R-:W-:Y:S02]  /*834f0*/  IMAD.MOV.U32 R34, RZ, RZ, R41 ;  /* 0x000000ffff227224 */ /* 0x000fe400078e0029 */
[----:B------:R-:W-:Y:S02]  /*83500*/  IMAD.MOV.U32 R56, RZ, RZ, R60 ;  /* 0x000000ffff387224 */ /* 0x000fe400078e003c */
[----:B------:R-:W-:Y:S01]  /*83510*/  VIADD R41, R13, UR26 ;  /* 0x0000001a0d297c36 */ /* 0x000fe20008000000 */
[----:B------:R-:W0:Y:S01]  /*83520*/  LDCU UR26, c[0x0][0x398] ;  /* 0x00007300ff1a77ac */ /* 0x000e220008000800 */
[----:B------:R-:W-:Y:S01]  /*83530*/  IMAD.MOV.U32 R60, RZ, RZ, R13 ;  /* 0x000000ffff3c7224 */ /* 0x000fe200078e000d */
[----:B--2---:R-:W-:Y:S02]  /*83540*/  SHF.R.S32.HI R29, RZ, 0x1f, R25 ;  /* 0x0000001fff1d7819 */ /* 0x004fe40000011419 */
[----:B------:R-:W-:-:S02]  /*83550*/  IADD3 R22, P2, PT, R25, R0, RZ ;  /* 0x0000000019167210 */ /* 0x000fc40007f5e0ff */
[----:B----4-:R-:W-:-:S03]  /*83560*/  IADD3 R20, P1, PT, R25, R2, RZ ;  /* 0x0000000219147210 */ /* 0x010fc60007f3e0ff */
[C---:B------:R-:W-:Y:S02]  /*83570*/  IMAD.X R23, R29.reuse, 0x1, R3, P2 ;  /* 0x000000011d177824 */ /* 0x040fe400010e0603 */
[----:B------:R-:W-:-:S03]  /*83580*/  IMAD.X R21, R29, 0x1, R4, P1 ;  /* 0x000000011d157824 */ /* 0x000fc600008e0604 */
[----:B------:R-:W-:Y:S04]  /*83590*/  STL.64 [R1+0x22b8], R22 ;  /* 0x0022b81601007387 */ /* 0x000fe80000100a00 */
[----:B------:R2:W-:Y:S04]  /*835a0*/  STL.64 [R1+0x22b0], R20 ;  /* 0x0022b01401007387 */ /* 0x0005e80000100a00 */
[----:B------:R4:W-:Y:S01]  /*835b0*/  STL.64 [R1+0x22e0], R16 ;  /* 0x0022e01001007387 */ /* 0x0009e20000100a00 */
[C---:B--2---:R-:W-:Y:S02]  /*835c0*/  IADD3 R20, P1, PT, R27.reuse, R7, RZ ;  /* 0x000000071b147210 */ /* 0x044fe40007f3e0ff */
[----:B----4-:R-:W-:-:S03]  /*835d0*/  IADD3 R16, P3, PT, R27, R9, RZ ;  /* 0x000000091b107210 */ /* 0x010fc60007f7e0ff */
[----:B------:R-:W-:Y:S01]  /*835e0*/  IMAD.X R21, R31, 0x1, R8, P1 ;  /* 0x000000011f157824 */ /* 0x000fe200008e0608 */
[----:B------:R-:W-:Y:S01]  /*835f0*/  IADD3 R22, P2, PT, R25, R5, RZ ;  /* 0x0000000519167210 */ /* 0x000fe20007f5e0ff */
[----:B------:R-:W-:-:S03]  /*83600*/  IMAD.X R17, R31, 0x1, R10, P3 ;  /* 0x000000011f117824 */ /* 0x000fc600018e060a */
[----:B------:R2:W-:Y:S01]  /*83610*/  STL.64 [R1+0x22d8], R20 ;  /* 0x0022d81401007387 */ /* 0x0005e20000100a00 */
[C---:B------:R-:W-:Y:S01]  /*83620*/  IADD3 R12, P1, PT, R18.reuse, R0, RZ ;  /* 0x00000000120c7210 */ /* 0x040fe20007f3e0ff */
[----:B------:R-:W-:Y:S02]  /*83630*/  IMAD.X R23, R29, 0x1, R6, P2 ;  /* 0x000000011d177824 */ /* 0x000fe400010e0606 */
[----:B------:R4:W-:Y:S02]  /*83640*/  STL.64 [R1+0x22d0], R16 ;  /* 0x0022d01001007387 */ /* 0x0009e40000100a00 */
[----:B------:R-:W-:Y:S01]  /*83650*/  IMAD.X R13, R53, 0x1, R3, P1 ;  /* 0x00000001350d7824 */ /* 0x000fe200008e0603 */
[----:B--2---:R-:W-:Y:S01]  /*83660*/  IADD3 R20, P3, PT, R25, R7, RZ ;  /* 0x0000000719147210 */ /* 0x004fe20007f7e0ff */
[----:B----4-:R-:W2:Y:S04]  /*83670*/  LDL.LU R17, [R1+0x110] ;  /* 0x0001100001117983 */ /* 0x010ea80000300800 */
[----:B------:R-:W-:Y:S01]  /*83680*/  IMAD.X R21, R29, 0x1, R8, P3 ;  /* 0x000000011d157824 */ /* 0x000fe200018e0608 */
[----:B------:R4:W-:Y:S04]  /*83690*/  STL.64 [R1+0x22a8], R22 ;  /* 0x0022a81601007387 */ /* 0x0009e80000100a00 */
[----:B------:R0:W-:Y:S04]  /*836a0*/  STL.64 [R1+0x22a0], R20 ;  /* 0x0022a01401007387 */ /* 0x0001e80000100a00 */
[----:B------:R1:W-:Y:S01]  /*836b0*/  STL.64 [R1+0x2280], R12 ;  /* 0x0022800c01007387 */ /* 0x0003e20000100a00 */
[----:B----4-:R-:W-:-:S02]  /*836c0*/  IADD3 R22, P2, PT, R18, R2, RZ ;  /* 0x0000000212167210 */ /* 0x010fc40007f5e0ff */
[----:B0-----:R-:W-:-:S03]  /*836d0*/  IADD3 R20, P3, PT, R25, R9, RZ ;  /* 0x0000000919147210 */ /* 0x001fc60007f7e0ff */
[----:B------:R-:W-:Y:S01]  /*836e0*/  IMAD.X R23, R53, 0x1, R4, P2 ;  /* 0x0000000135177824 */ /* 0x000fe200010e0604 */
[----:B-1----:R-:W-:Y:S01]  /*836f0*/  IADD3 R12, P1, PT, R18, R5, RZ ;  /* 0x00000005120c7210 */ /* 0x002fe20007f3e0ff */
[----:B------:R-:W-:-:S03]  /*83700*/  IMAD.X R21, R29, 0x1, R10, P3 ;  /* 0x000000011d157824 */ /* 0x000fc600018e060a */
[----:B------:R-:W-:Y:S01]  /*83710*/  STL.64 [R1+0x2278], R22 ;  /* 0x0022781601007387 */ /* 0x000fe20000100a00 */
[----:B------:R-:W-:-:S03]  /*83720*/  IMAD.X R13, R53, 0x1, R6, P1 ;  /* 0x00000001350d7824 */ /* 0x000fc600008e0606 */
[----:B------:R-:W-:Y:S04]  /*83730*/  STL.64 [R1+0x2298], R20 ;  /* 0x0022981401007387 */ /* 0x000fe80000100a00 */
[----:B------:R0:W-:Y:S04]  /*83740*/  STL.64 [R1+0x2270], R12 ;  /* 0x0022700c01007387 */ /* 0x0001e80000100a00 */
[----:B0-----:R-:W4:Y:S01]  /*83750*/  LDL.LU.64 R12, [R1+0x38f0] ;  /* 0x0038f000010c7983 */ /* 0x001f220000300a00 */
[----:B------:R-:W-:Y:S01]  /*83760*/  IMAD.MOV.U32 R33, RZ, RZ, R34 ;  /* 0x000000ffff217224 */ /* 0x000fe200078e0022 */
[----:B------:R-:W-:Y:S01]  /*83770*/  IADD3 R22, P3, PT, R27, R11, RZ ;  /* 0x0000000b1b167210 */ /* 0x000fe20007f7e0ff */
[----:B------:R-:W-:-:S02]  /*83780*/  IMAD.MOV.U32 R34, RZ, RZ, R36 ;  /* 0x000000ffff227224 */ /* 0x000fc400078e0024 */
[----:B------:R-:W-:Y:S01]  /*83790*/  IMAD.MOV.U32 R36, RZ, RZ, R47 ;  /* 0x000000ffff247224 */ /* 0x000fe200078e002f */
[----:B------:R-:W-:Y:S01]  /*837a0*/  IADD3 R20, P2, PT, R25, R11, RZ ;  /* 0x0000000b19147210 */ /* 0x000fe20007f5e0ff */
[----:B------:R-:W-:Y:S02]  /*837b0*/  IMAD.MOV.U32 R47, RZ, RZ, R48 ;  /* 0x000000ffff2f7224 */ /* 0x000fe400078e0030 */
[----:B------:R-:W-:Y:S01]  /*837c0*/  IMAD.MOV.U32 R48, RZ, RZ, R14 ;  /* 0x000000ffff307224 */ /* 0x000fe200078e000e */
[----:B------:R-:W-:Y:S01]  /*837d0*/  IADD3 R14, P1, PT, R18, R7, RZ ;  /* 0x00000007120e7210 */ /* 0x000fe20007f3e0ff */
[----:B------:R-:W-:Y:S02]  /*837e0*/  IMAD.MOV.U32 R32, RZ, RZ, R35 ;  /* 0x000000ffff207224 */ /* 0x000fe400078e0023 */
[----:B------:R-:W-:Y:S02]  /*837f0*/  IMAD.MOV.U32 R35, RZ, RZ, R56 ;  /* 0x000000ffff237224 */ /* 0x000fe400078e0038 */
[----:B------:R-:W-:-:S02]  /*83800*/  IMAD.MOV.U32 R56, RZ, RZ, R54 ;  /* 0x000000ffff387224 */ /* 0x000fc400078e0036 */
[----:B------:R-:W-:Y:S02]  /*83810*/  IMAD.MOV.U32 R54, RZ, RZ, R15 ;  /* 0x000000ffff367224 */ /* 0x000fe400078e000f */
[----:B------:R-:W-:Y:S02]  /*83820*/  IMAD.X R15, R53, 0x1, R8, P1 ;  /* 0x00000001350f7824 */ /* 0x000fe400008e0608 */
[--C-:B----4-:R-:W-:Y:S02]  /*83830*/  IMAD.X R23, R31, 0x1, R12.reuse, P3 ;  /* 0x000000011f177824 */ /* 0x110fe400018e060c */
[----:B------:R-:W-:-:S03]  /*83840*/  IMAD.X R21, R29, 0x1, R12, P2 ;  /* 0x000000011d157824 */ /* 0x000fc600010e060c */
[----:B------:R3:W-:Y:S02]  /*83850*/  STL.64 [R1+0x22c8], R22 ;  /* 0x0022c81601007387 */ /* 0x0007e40000100a00 */
[----:B---3--:R-:W-:Y:S02]  /*83860*/  IADD3 R22, P2, PT, R19, R0, RZ ;  /* 0x0000000013167210 */ /* 0x008fe40007f5e0ff */
[----:B------:R-:W3:Y:S04]  /*83870*/  LDL.LU R23, [R1+0x38e8] ;  /* 0x0038e80001177983 */ /* 0x000ee80000300800 */
[----:B------:R-:W-:Y:S04]  /*83880*/  STL.64 [R1+0x2290], R20 ;  /* 0x0022901401007387 */ /* 0x000fe80000100a00 */
[----:B------:R0:W-:Y:S04]  /*83890*/  STL.64 [R1+0x2268], R14 ;  /* 0x0022680e01007387 */ /* 0x0001e80000100a00 */
[----:B0-----:R-:W4:Y:S04]  /*838a0*/  LDL.LU.64 R14, [R1+0x38e0] ;  /* 0x0038e000010e7983 */ /* 0x001f280000300a00 */
[----:B------:R-:W-:Y:S04]  /*838b0*/  STL [R1+0x2248], R22 ;  /* 0x0022481601007387 */ /* 0x000fe80000100800 */
[----:B------:R-:W2:Y:S01]  /*838c0*/  LDL.LU R28, [R1+0x10c] ;  /* 0x00010c00011c7983 */ /* 0x000ea20000300800 */
[----:B------:R-:W-:-:S02]  /*838d0*/  IADD3 R20, P3, PT, R18, R9, RZ ;  /* 0x0000000912147210 */ /* 0x000fc40007f7e0ff */
[----:B------:R-:W-:-:S03]  /*838e0*/  SHF.R.S32.HI R16, RZ, 0x1f, R19 ;  /* 0x0000001fff107819 */ /* 0x000fc60000011413 */
[----:B------:R-:W-:Y:S01]  /*838f0*/  IMAD.X R21, R53, 0x1, R10, P3 ;  /* 0x0000000135157824 */ /* 0x000fe200018e060a */
[----:B--2---:R0:W-:Y:S04]  /*83900*/  STL.64 [R1+0x38d8], R28 ;  /* 0x0038d81c01007387 */ /* 0x0041e80000100a00 */
[----:B------:R1:W-:Y:S01]  /*83910*/  STL.64 [R1+0x2260], R20 ;  /* 0x0022601401007387 */ /* 0x0003e20000100a00 */
[----:B0-----:R-:W-:Y:S01]  /*83920*/  IMAD.MOV.U32 R28, RZ, RZ, R22 ;  /* 0x000000ffff1c7224 */ /* 0x001fe200078e0016 */
[C---:B------:R-:W-:Y:S01]  /*83930*/  IADD3 R22, P1, PT, R19.reuse, R2, RZ ;  /* 0x0000000213167210 */ /* 0x040fe20007f3e0ff */
[----:B---3--:R-:W-:Y:S01]  /*83940*/  IMAD.MOV.U32 R29, RZ, RZ, R23 ;  /* 0x000000ffff1d7224 */ /* 0x008fe200078e0017 */
[----:B-1----:R-:W-:Y:S01]  /*83950*/  IADD3 R20, P3, PT, R18, R11, RZ ;  /* 0x0000000b12147210 */ /* 0x002fe20007f7e0ff */
[C---:B------:R-:W-:Y:S01]  /*83960*/  IMAD.X R29, R16.reuse, 0x1, R3, P2 ;  /* 0x00000001101d7824 */ /* 0x040fe200010e0603 */
[----:B------:R-:W-:Y:S01]  /*83970*/  IADD3 R28, P2, PT, R19, R5, RZ ;  /* 0x00000005131c7210 */ /* 0x000fe20007f5e0ff */
[----:B------:R-:W-:-:S02]  /*83980*/  IMAD.X R23, R16, 0x1, R4, P1 ;  /* 0x0000000110177824 */ /* 0x000fc400008e0604 */
[----:B------:R-:W-:Y:S01]  /*83990*/  IMAD.X R21, R53, 0x1, R12, P3 ;  /* 0x0000000135157824 */ /* 0x000fe200018e060c */
[----:B------:R0:W-:Y:S04]  /*839a0*/  STL [R1+0x224c], R29 ;  /* 0x00224c1d01007387 */ /* 0x0001e80000100800 */
[----:B------:R1:W-:Y:S04]  /*839b0*/  STL.64 [R1+0x38d0], R2 ;  /* 0x0038d00201007387 */ /* 0x0003e80000100a00 */
[----:B------:R2:W-:Y:S01]  /*839c0*/  STL.64 [R1+0x2240], R22 ;  /* 0x0022401601007387 */ /* 0x0005e20000100a00 */
[----:B0-----:R-:W-:-:S03]  /*839d0*/  IMAD.X R29, R16, 0x1, R6, P2 ;  /* 0x00000001101d7824 */ /* 0x001fc600010e0606 */
[----:B------:R-:W-:Y:S01]  /*839e0*/  STL.64 [R1+0x2258], R20 ;  /* 0x0022581401007387 */ /* 0x000fe20000100a00 */
[----:B-1----:R-:W-:-:S03]  /*839f0*/  IADD3 R2, P3, PT, R27, R13, RZ ;  /* 0x0000000d1b027210 */ /* 0x002fc60007f7e0ff */
[----:B------:R-:W-:Y:S01]  /*83a00*/  STL [R1+0x38c8], R27 ;  /* 0x0038c81b01007387 */ /* 0x000fe20000100800 */
[----:B--2---:R-:W-:-:S03]  /*83a10*/  IADD3 R22, P1, PT, R19, R7, RZ ;  /* 0x0000000713167210 */ /* 0x004fc60007f3e0ff */
[----:B------:R0:W-:Y:S01]  /*83a20*/  STL.64 [R1+0x2238], R28 ;  /* 0x0022381c01007387 */ /* 0x0001e20000100a00 */
[----:B----4-:R-:W-:Y:S02]  /*83a30*/  IMAD.X R3, R31, 0x1, R14, P3 ;  /* 0x000000011f037824 */ /* 0x010fe400018e060e */
[C---:B------:R-:W-:Y:S01]  /*83a40*/  IMAD.X R23, R16.reuse, 0x1, R8, P1 ;  /* 0x0000000110177824 */ /* 0x040fe200008e0608 */
[----:B0-----:R-:W-:Y:S02]  /*83a50*/  IADD3 R28, P2, PT, R19, R9, RZ ;  /* 0x00000009131c7210 */ /* 0x001fe40007f5e0ff */
[----:B------:R-:W-:Y:S03]  /*83a60*/  STL.64 [R1+0x22c0], R2 ;  /* 0x0022c00201007387 */ /* 0x000fe60000100a00 */
[----:B------:R-:W-:Y:S01]  /*83a70*/  IMAD.X R29, R16, 0x1, R10, P2 ;  /* 0x00000001101d7824 */ /* 0x000fe200010e060a */
[----:B------:R-:W-:Y:S04]  /*83a80*/  STL.64 [R1+0x2230], R22 ;  /* 0x0022301601007387 */ /* 0x000fe80000100a00 */
[----:B------:R0:W-:Y:S04]  /*83a90*/  STL.64 [R1+0x2228], R28 ;  /* 0x0022281c01007387 */ /* 0x0001e80000100a00 */
[----:B0-----:R-:W2:Y:S01]  /*83aa0*/  LDL.LU.64 R28, [R1+0x38d8] ;  /* 0x0038d800011c7983 */ /* 0x001ea20000300a00 */
[----:B------:R-:W-:-:S02]  /*83ab0*/  IADD3 R2, P3, PT, R25, R13, RZ ;  /* 0x0000000d19027210 */ /* 0x000fc40007f7e0ff */
[----:B------:R-:W-:Y:S02]  /*83ac0*/  IADD3 R22, P1, PT, R18, R13, RZ ;  /* 0x0000000d12167210 */ /* 0x000fe40007f3e0ff */
[----:B------:R-:W-:-:S03]  /*83ad0*/  IADD3 R26, P2, PT, R19, R11, RZ ;  /* 0x0000000b131a7210 */ /* 0x000fc60007f5e0ff */
[--C-:B------:R-:W-:Y:S02]  /*83ae0*/  IMAD.X R23, R53, 0x1, R14.reuse, P1 ;  /* 0x0000000135177824 */ /* 0x100fe400008e060e */
[----:B--2---:R-:W-:-:S05]  /*83af0*/  IMAD.X R3, R29, 0x1, R14, P3 ;  /* 0x000000011d037824 */ /* 0x004fca00018e060e */
[----:B------:R0:W-:Y:S04]  /*83b00*/  STL.64 [R1+0x2288], R2 ;  /* 0x0022880201007387 */ /* 0x0001e80000100a00 */
[----:B0-----:R-:W2:Y:S01]  /*83b10*/  LDL.LU.64 R2, [R1+0x38d0] ;  /* 0x0038d00001027983 */ /* 0x001ea20000300a00 */
[----:B------:R-:W-:Y:S02]  /*83b20*/  IMAD.MOV.U32 R21, RZ, RZ, R33 ;  /* 0x000000ffff157224 */ /* 0x000fe400078e0021 */
[----:B------:R-:W-:Y:S01]  /*83b30*/  IMAD.MOV.U32 R33, RZ, RZ, R32 ;  /* 0x000000ffff217224 */ /* 0x000fe200078e0020 */
[----:B------:R-:W-:Y:S01]  /*83b40*/  STL [R1+0x2220], R26 ;  /* 0x0022201a01007387 */ /* 0x000fe20000100800 */
[----:B------:R-:W-:Y:S02]  /*83b50*/  IMAD.MOV.U32 R32, RZ, RZ, R34 ;  /* 0x000000ffff207224 */ /* 0x000fe400078e0022 */
[----:B------:R-:W-:Y:S01]  /*83b60*/  IMAD.MOV.U32 R34, RZ, RZ, R36 ;  /* 0x000000ffff227224 */ /* 0x000fe200078e0024 */
[----:B------:R0:W-:Y:S01]  /*83b70*/  STL.64 [R1+0x2250], R22 ;  /* 0x0022501601007387 */ /* 0x0001e20000100a00 */
[----:B------:R-:W-:-:S03]  /*83b80*/  IMAD.MOV.U32 R36, RZ, RZ, R56 ;  /* 0x000000ffff247224 */ /* 0x000fc600078e0038 */
[----:B------:R1:W-:Y:S01]  /*83b90*/  STL.64 [R1+0x38b8], R52 ;  /* 0x0038b83401007387 */ /* 0x0003e20000100a00 */
[----:B------:R-:W-:Y:S02]  /*83ba0*/  IMAD.MOV.U32 R56, RZ, RZ, R57 ;  /* 0x000000ffff387224 */ /* 0x000fe400078e0039 */
[----:B------:R-:W-:Y:S02]  /*83bb0*/  IMAD.MOV.U32 R57, RZ, RZ, R48 ;  /* 0x000000ffff397224 */ /* 0x000fe400078e0030 */
[----:B------:R-:W-:Y:S01]  /*83bc0*/  IMAD.MOV.U32 R48, RZ, RZ, R54 ;  /* 0x000000ffff307224 */ /* 0x000fe200078e0036 */
[----:B------:R-:W-:Y:S01]  /*83bd0*/  SHF.R.S32.HI R54, RZ, 0x1f, R17 ;  /* 0x0000001fff367819 */ /* 0x000fe20000011411 */
[----:B0-----:R-:W-:Y:S02]  /*83be0*/  IMAD.MOV.U32 R23, RZ, RZ, R36 ;  /* 0x000000ffff177224 */ /* 0x001fe400078e0024 */
[----:B-1----:R-:W-:Y:S01]  /*83bf0*/  IMAD.MOV.U32 R52, RZ, RZ, R26 ;  /* 0x000000ffff347224 */ /* 0x002fe200078e001a */
[----:B------:R-:W-:Y:S01]  /*83c00*/  IADD3 R26, P3, PT, R19, R13, RZ ;  /* 0x0000000d131a7210 */ /* 0x000fe20007f7e0ff */
[----:B------:R-:W-:-:S02]  /*83c10*/  IMAD.MOV.U32 R53, RZ, RZ, R27 ;  /* 0x000000ffff357224 */ /* 0x000fc400078e001b */
[----:B------:R-:W-:Y:S01]  /*83c20*/  IMAD.MOV.U32 R36, RZ, RZ, R56 ;  /* 0x000000ffff247224 */ /* 0x000fe200078e0038 */
[C---:B------:R-:W-:Y:S01]  /*83c30*/  IADD3 R56, P1, PT, R17.reuse, R0, RZ ;  /* 0x0000000011387210 */ /* 0x040fe20007f3e0ff */
[C---:B------:R-:W-:Y:S02]  /*83c40*/  IMAD.X R53, R16.reuse, 0x1, R12, P2 ;  /* 0x0000000110357824 */ /* 0x040fe400010e060c */
[----:B------:R-:W-:Y:S02]  /*83c50*/  IMAD.X R27, R16, 0x1, R14, P3 ;  /* 0x00000001101b7824 */ /* 0x000fe400018e060e */
[----:B------:R-:W-:Y:S01]  /*83c60*/  IMAD.MOV.U32 R20, RZ, RZ, R33 ;  /* 0x000000ffff147224 */ /* 0x000fe200078e0021 */
[----:B------:R-:W-:Y:S01]  /*83c70*/  STL [R1+0x2224], R53 ;  /* 0x0022243501007387 */ /* 0x000fe20000100800 */
[----:B------:R-:W-:Y:S02]  /*83c80*/  IMAD.MOV.U32 R33, RZ, RZ, R34 ;  /* 0x000000ffff217224 */ /* 0x000fe400078e0022 */
[----:B------:R-:W-:Y:S01]  /*83c90*/  IMAD.MOV.U32 R34, RZ, RZ, R57 ;  /* 0x000000ffff227224 */ /* 0x000fe200078e0039 */
[----:B------:R0:W-:Y:S04]  /*83ca0*/  STL.64 [R1+0x2218], R26 ;  /* 0x0022181a01007387 */ /* 0x0001e80000100a00 */
[----:B------:R-:W3:Y:S01]  /*83cb0*/  LDL.LU R30, [R1+0x108] ;  /* 0x00010800011e7983 */ /* 0x000ee20000300800 */
[----:B0-----:R-:W-:-:S05]  /*83cc0*/  IADD3 R26, P3, PT, R17, R5, RZ ;  /* 0x00000005111a7210 */ /* 0x001fca0007f7e0ff */
[C---:B------:R-:W-:Y:S01]  /*83cd0*/  IMAD.X R27, R54.reuse, 0x1, R6, P3 ;  /* 0x00000001361b7824 */ /* 0x040fe200018e0606 */
[----:B--2---:R-:W-:Y:S01]  /*83ce0*/  IADD3 R52, P2, PT, R17, R2, RZ ;  /* 0x0000000211347210 */ /* 0x004fe20007f5e0ff */
[----:B------:R-:W-:-:S04]  /*83cf0*/  IMAD.X R57, R54, 0x1, R3, P1 ;  /* 0x0000000136397824 */ /* 0x000fc800008e0603 */
[----:B------:R-:W-:Y:S01]  /*83d00*/  IMAD.X R53, R54, 0x1, R4, P2 ;  /* 0x0000000136357824 */ /* 0x000fe200010e0604 */
[----:B------:R0:W-:Y:S04]  /*83d10*/  STL.64 [R1+0x2210], R56 ;  /* 0x0022103801007387 */ /* 0x0001e80000100a00 */
[----:B------:R-:W-:Y:S01]  /*83d20*/  STL.64 [R1+0x2208], R52 ;  /* 0x0022083401007387 */ /* 0x000fe20000100a00 */
[----:B0-----:R-:W-:-:S03]  /*83d30*/  IADD3 R56, P1, PT, R17, R7, RZ ;  /* 0x0000000711387210 */ /* 0x001fc60007f3e0ff */
[----:B------:R0:W-:Y:S02]  /*83d40*/  STL.64 [R1+0x2200], R26 ;  /* 0x0022001a01007387 */ /* 0x0001e40000100a00 */
[----:B------:R-:W-:Y:S02]  /*83d50*/  IMAD.X R57, R54, 0x1, R8, P1 ;  /* 0x0000000136397824 */ /* 0x000fe400008e0608 */
[----:B0-----:R-:W2:Y:S04]  /*83d60*/  LDL.LU R27, [R1+0x38c8] ;  /* 0x0038c800011b7983 */ /* 0x001ea80000300800 */
[----:B------:R0:W-:Y:S04]  /*83d70*/  STL.64 [R1+0x21f8], R56 ;  /* 0x0021f83801007387 */ /* 0x0001e80000100a00 */
[----:B0-----:R-:W4:Y:S01]  /*83d80*/  LDL.LU.64 R56, [R1+0x38c0] ;  /* 0x0038c00001387983 */ /* 0x001f220000300a00 */
[----:B------:R-:W-:-:S02]  /*83d90*/  IADD3 R52, P2, PT, R17, R9, RZ ;  /* 0x0000000911347210 */ /* 0x000fc40007f5e0ff */
[----:B------:R-:W-:-:S03]  /*83da0*/  IADD3 R24, P1, PT, R25, R15, RZ ;  /* 0x0000000f19187210 */ /* 0x000fc60007f3e0ff */
[----:B------:R-:W-:Y:S02]  /*83db0*/  IMAD.X R53, R54, 0x1, R10, P2 ;  /* 0x0000000136357824 */ /* 0x000fe400010e060a */
[----:B------:R-:W-:-:S03]  /*83dc0*/  IMAD.MOV.U32 R22, RZ, RZ, R23 ;  /* 0x000000ffff167224 */ /* 0x000fc600078e0017 */
[----:B------:R0:W-:Y:S01]  /*83dd0*/  STL.64 [R1+0x21f0], R52 ;  /* 0x0021f03401007387 */ /* 0x0001e20000100a00 */
[----:B------:R-:W-:Y:S02]  /*83de0*/  IMAD.MOV.U32 R23, RZ, RZ, R46 ;  /* 0x000000ffff177224 */ /* 0x000fe400078e002e */
[----:B------:R-:W-:Y:S01]  /*83df0*/  IMAD.MOV.U32 R46, RZ, RZ, R55 ;  /* 0x000000ffff2e7224 */ /* 0x000fe200078e0037 */
[----:B------:R-:W-:Y:S02]  /*83e00*/  SHF.R.S32.HI R55, RZ, 0x1f, R28 ;  /* 0x0000001fff377819 */ /* 0x000fe4000001141c */
[----:B0-----:R-:W-:-:S05]  /*83e10*/  IADD3 R52, P2, PT, R28, R0, RZ ;  /* 0x000000001c347210 */ /* 0x001fca0007f5e0ff */
[----:B------:R-:W-:Y:S01]  /*83e20*/  IMAD.X R53, R55, 0x1, R3, P2 ;  /* 0x0000000137357824 */ /* 0x000fe200010e0603 */
[----:B--2---:R-:W-:-:S05]  /*83e30*/  IADD3 R26, P3, PT, R27, R15, RZ ;  /* 0x0000000f1b1a7210 */ /* 0x004fca0007f7e0ff */
[--C-:B----4-:R-:W-:Y:S02]  /*83e40*/  IMAD.X R27, R31, 0x1, R57.reuse, P3 ;  /* 0x000000011f1b7824 */ /* 0x110fe400018e0639 */
[----:B------:R-:W-:-:S03]  /*83e50*/  IMAD.X R25, R29, 0x1, R57, P1 ;  /* 0x000000011d197824 */ /* 0x000fc600008e0639 */
[----:B------:R0:W-:Y:S04]  /*83e60*/  STL.64 [R1+0x21e0], R26 ;  /* 0x0021e01a01007387 */ /* 0x0001e80000100a00 */
[----:B------:R1:W-:Y:S01]  /*83e70*/  STL.64 [R1+0x21d0], R24 ;  /* 0x0021d01801007387 */ /* 0x0003e20000100a00 */
[C---:B0-----:R-:W-:Y:S02]  /*83e80*/  IADD3 R26, P3, PT, R17.reuse, R11, RZ ;  /* 0x0000000b111a7210 */ /* 0x041fe40007f7e0ff */
[----:B-1----:R-:W-:-:S03]  /*83e90*/  IADD3 R24, P1, PT, R17, R13, RZ ;  /* 0x0000000d11187210 */ /* 0x002fc60007f3e0ff */
[C---:B------:R-:W-:Y:S02]  /*83ea0*/  IMAD.X R27, R54.reuse, 0x1, R12, P3 ;  /* 0x00000001361b7824 */ /* 0x040fe400018e060c */
[----:B------:R-:W-:-:S03]  /*83eb0*/  IMAD.X R25, R54, 0x1, R14, P1 ;  /* 0x0000000136197824 */ /* 0x000fc600008e060e */
[----:B------:R0:W-:Y:S04]  /*83ec0*/  STL.64 [R1+0x21b8], R26 ;  /* 0x0021b81a01007387 */ /* 0x0001e80000100a00 */
[----:B------:R1:W-:Y:S04]  /*83ed0*/  STL.64 [R1+0x21a8], R24 ;  /* 0x0021a81801007387 */ /* 0x0003e80000100a00 */
[----:B------:R2:W-:Y:S01]  /*83ee0*/  STL.64 [R1+0x21a0], R52 ;  /* 0x0021a03401007387 */ /* 0x0005e20000100a00 */
[----:B0-----:R-:W-:-:S03]  /*83ef0*/  IADD3 R26, P3, PT, R28, R2, RZ ;  /* 0x000000021c1a7210 */ /* 0x001fc60007f7e0ff */
[----:B------:R-:W4:Y:S01]  /*83f00*/  LDL.LU R31, [R1+0x104] ;  /* 0x00010400011f7983 */ /* 0x000f220000300800 */
[C---:B-1----:R-:W-:Y:S01]  /*83f10*/  IADD3 R24, P1, PT, R28.reuse, R5, RZ ;  /* 0x000000051c187210 */ /* 0x042fe20007f3e0ff */
[----:B------:R-:W-:Y:S01]  /*83f20*/  IMAD.X R27, R55, 0x1, R4, P3 ;  /* 0x00000001371b7824 */ /* 0x000fe200018e0604 */
[----:B--2---:R-:W-:-:S03]  /*83f30*/  IADD3 R52, P2, PT, R28, R7, RZ ;  /* 0x000000071c347210 */ /* 0x004fc60007f5e0ff */
[C---:B------:R-:W-:Y:S01]  /*83f40*/  IMAD.X R25, R55.reuse, 0x1, R6, P1 ;  /* 0x0000000137197824 */ /* 0x040fe200008e0606 */
[----:B------:R-:W-:Y:S01]  /*83f50*/  STL.64 [R1+0x2198], R26 ;  /* 0x0021981a01007387 */ /* 0x000fe20000100a00 */
[----:B------:R-:W-:-:S03]  /*83f60*/  IMAD.X R53, R55, 0x1, R8, P2 ;  /* 0x0000000137357824 */ /* 0x000fc600010e0608 */
[----:B------:R-:W-:Y:S04]  /*83f70*/  STL.64 [R1+0x2190], R24 ;  /* 0x0021901801007387 */ /* 0x000fe80000100a00 */
[----:B------:R0:W-:Y:S04]  /*83f80*/  STL.64 [R1+0x2188], R52 ;  /* 0x0021883401007387 */ /* 0x0001e80000100a00 */
[----:B0-----:R-:W2:Y:S01]  /*83f90*/  LDL.LU.64 R52, [R1+0x38b8] ;  /* 0x0038b80001347983 */ /* 0x001ea20000300a00 */
[----:B------:R-:W-:Y:S02]  /*83fa0*/  IADD3 R26, P3, PT, R18, R15, RZ ;  /* 0x0000000f121a7210 */ /* 0x000fe40007f7e0ff */
[----:B------:R-:W-:-:S05]  /*83fb0*/  IADD3 R24, P1, PT, R28, R9, RZ ;  /* 0x000000091c187210 */ /* 0x000fca0007f3e0ff */
[----:B------:R-:W-:Y:S02]  /*83fc0*/  IMAD.X R25, R55, 0x1, R10, P1 ;  /* 0x0000000137197824 */ /* 0x000fe400008e060a */
[----:B--2---:R-:W-:Y:S01]  /*83fd0*/  IMAD.X R27, R53, 0x1, R57, P3 ;  /* 0x00000001351b7824 */ /* 0x004fe200018e0639 */
[----:B------:R-:W-:-:S04]  /*83fe0*/  IADD3 R18, P3, PT, R19, R15, RZ ;  /* 0x0000000f13127210 */ /* 0x000fc80007f7e0ff */
[----:B------:R0:W-:Y:S01]  /*83ff0*/  STL.64 [R1+0x2170], R26 ;  /* 0x0021701a01007387 */ /* 0x0001e20000100a00 */
[----:B------:R-:W-:-:S03]  /*84000*/  IMAD.X R19, R16, 0x1, R57, P3 ;  /* 0x0000000110137824 */ /* 0x000fc600018e0639 */
[----:B------:R1:W-:Y:S01]  /*84010*/  STL.64 [R1+0x2168], R24 ;  /* 0x0021681801007387 */ /* 0x0003e20000100a00 */
[----:B0-----:R-:W-:-:S03]  /*84020*/  IADD3 R26, P2, PT, R28, R11, RZ ;  /* 0x0000000b1c1a7210 */ /* 0x001fc60007f5e0ff */
[----:B------:R0:W-:Y:S01]  /*84030*/  STL.64 [R1+0x2150], R18 ;  /* 0x0021501201007387 */ /* 0x0001e20000100a00 */
[----:B-1----:R-:W-:Y:S01]  /*84040*/  IADD3 R24, P3, PT, R28, R13, RZ ;  /* 0x0000000d1c187210 */ /* 0x002fe20007f7e0ff */
[----:B------:R-:W-:Y:S01]  /*84050*/  IMAD.X R27, R55, 0x1, R12, P2 ;  /* 0x00000001371b7824 */ /* 0x000fe200010e060c */
[----:B---3--:R-:W-:-:S03]  /*84060*/  SHF.R.S32.HI R53, RZ, 0x1f, R30 ;  /* 0x0000001fff357819 */ /* 0x008fc6000001141e */
[----:B------:R-:W-:Y:S01]  /*84070*/  IMAD.X R25, R55, 0x1, R14, P3 ;  /* 0x0000000137197824 */ /* 0x000fe200018e060e */
[----:B------:R1:W-:Y:S01]  /*84080*/  STL.64 [R1+0x2148], R26 ;  /* 0x0021481a01007387 */ /* 0x0003e20000100a00 */
[----:B0-----:R-:W-:-:S03]  /*84090*/  IADD3 R18, P1, PT, R30, R0, RZ ;  /* 0x000000001e127210 */ /* 0x001fc60007f3e0ff */
[----:B------:R0:W-:Y:S02]  /*840a0*/  STL.64 [R1+0x2138], R24 ;  /* 0x0021381801007387 */ /* 0x0001e40000100a00 */
[----:B------:R-:W-:Y:S01]  /*840b0*/  IMAD.X R19, R53, 0x1, R3, P1 ;  /* 0x0000000135137824 */ /* 0x000fe200008e0603 */
[----:B-1----:R-:W-:-:S04]  /*840c0*/  IADD3 R26, P2, PT, R30, R2, RZ ;  /* 0x000000021e1a7210 */ /* 0x002fc80007f5e0ff */
[----:B------:R1:W-:Y:S01]  /*840d0*/  STL.64 [R1+0x2130], R18 ;  /* 0x0021301201007387 */ /* 0x0003e20000100a00 */
[C---:B0-----:R-:W-:Y:S01]  /*840e0*/  IADD3 R24, P3, PT, R30.reuse, R5, RZ ;  /* 0x000000051e187210 */ /* 0x041fe20007f7e0ff */
[C---:B------:R-:W-:Y:S02]  /*840f0*/  IMAD.X R27, R53.reuse, 0x1, R4, P2 ;  /* 0x00000001351b7824 */ /* 0x040fe400010e0604 */
[----:B------:R-:W2:Y:S02]  /*84100*/  LDL.LU R29, [R1+0x100] ;  /* 0x00010000011d7983 */ /* 0x000ea40000300800 */
[----:B------:R-:W-:Y:S02]  /*84110*/  IMAD.X R25, R53, 0x1, R6, P3 ;  /* 0x0000000135197824 */ /* 0x000fe400018e0606 */
[----:B------:R0:W-:Y:S01]  /*84120*/  STL.64 [R1+0x2128], R26 ;  /* 0x0021281a01007387 */ /* 0x0001e20000100a00 */
[----:B------:R-:W-:Y:S02]  /*84130*/  IADD3 R16, P3, PT, R17, R15, RZ ;  /* 0x0000000f11107210 */ /* 0x000fe40007f7e0ff */
[----:B-1----:R-:W-:Y:S01]  /*84140*/  IADD3 R18, P1, PT, R30, R7, RZ ;  /* 0x000000071e127210 */ /* 0x002fe20007f3e0ff */
[----:B------:R1:W-:Y:S02]  /*84150*/  STL.64 [R1+0x2120], R24 ;  /* 0x0021201801007387 */ /* 0x0003e40000100a00 */
[----:B------:R-:W-:-:S02]  /*84160*/  IMAD.X R17, R54, 0x1, R57, P3 ;  /* 0x0000000136117824 */ /* 0x000fc400018e0639 */
[C---:B------:R-:W-:Y:S01]  /*84170*/  IMAD.X R19, R53.reuse, 0x1, R8, P1 ;  /* 0x0000000135137824 */ /* 0x040fe200008e0608 */
[C---:B0-----:R-:W-:Y:S01]  /*84180*/  IADD3 R26, P2, PT, R30.reuse, R9, RZ ;  /* 0x000000091e1a7210 */ /* 0x041fe20007f5e0ff */
[----:B-1----:R-:W3:Y:S04]  /*84190*/  LDL.LU.64 R24, [R1+0x38b0] ;  /* 0x0038b00001187983 */ /* 0x002ee80000300a00 */
[----:B------:R-:W-:Y:S01]  /*841a0*/  IMAD.X R27, R53, 0x1, R10, P2 ;  /* 0x00000001351b7824 */ /* 0x000fe200010e060a */
[----:B------:R0:W-:Y:S04]  /*841b0*/  STL.64 [R1+0x2118], R18 ;  /* 0x0021181201007387 */ /* 0x0001e80000100a00 */
[----:B------:R-:W-:Y:S04]  /*841c0*/  STL.64 [R1+0x2110], R26 ;  /* 0x0021101a01007387 */ /* 0x000fe80000100a00 */
[----:B------:R1:W-:Y:S01]  /*841d0*/  STL.64 [R1+0x20f8], R16 ;  /* 0x0020f81001007387 */ /* 0x0003e20000100a00 */
[----:B0-----:R-:W-:-:S02]  /*841e0*/  IADD3 R18, P1, PT, R30, R11, RZ ;  /* 0x0000000b1e127210 */ /* 0x001fc40007f3e0ff */
[----:B-1----:R-:W-:-:S03]  /*841f0*/  IADD3 R16, P3, PT, R28, R15, RZ ;  /* 0x0000000f1c107210 */ /* 0x002fc60007f7e0ff */
[----:B------:R-:W-:Y:S01]  /*84200*/  IMAD.X R19, R53, 0x1, R12, P1 ;  /* 0x0000000135137824 */ /* 0x000fe200008e060c */
[----:B------:R-:W-:Y:S01]  /*84210*/  IADD3 R26, P2, PT, R30, R13, RZ ;  /* 0x0000000d1e1a7210 */ /* 0x000fe20007f5e0ff */
[----:B------:R-:W-:-:S03]  /*84220*/  IMAD.X R17, R55, 0x1, R57, P3 ;  /* 0x0000000137117824 */ /* 0x000fc600018e0639 */
[----:B------:R0:W-:Y:S01]  /*84230*/  STL.64 [R1+0x20f0], R18 ;  /* 0x0020f01201007387 */ /* 0x0001e20000100a00 */
[----:B----4-:R-:W-:Y:S01]  /*84240*/  SHF.R.S32.HI R54, RZ, 0x1f, R31 ;  /* 0x0000001fff367819 */ /* 0x010fe2000001141f */
[----:B------:R-:W-:Y:S02]  /*84250*/  IMAD.X R27, R53, 0x1, R14, P2 ;  /* 0x00000001351b7824 */ /* 0x000fe400010e060e */
[----:B------:R1:W-:Y:S01]  /*84260*/  STL.64 [R1+0x20d0], R16 ;  /* 0x0020d01001007387 */ /* 0x0003e20000100a00 */
[----:B0-----:R-:W-:Y:S02]  /*84270*/  IADD3 R18, P3, PT, R30, R15, RZ ;  /* 0x0000000f1e127210 */ /* 0x001fe40007f7e0ff */
[----:B-1----:R-:W-:-:S03]  /*84280*/  IADD3 R16, P1, PT, R31, R0, RZ ;  /* 0x000000001f107210 */ /* 0x002fc60007f3e0ff */
[----:B------:R-:W-:Y:S01]  /*84290*/  IMAD.X R19, R53, 0x1, R57, P3 ;  /* 0x0000000135137824 */ /* 0x000fe200018e0639 */
[----:B------:R0:W-:Y:S01]  /*842a0*/  STL.64 [R1+0x20c8], R26 ;  /* 0x0020c81a01007387 */ /* 0x0001e20000100a00 */
[----:B------:R-:W-:-:S03]  /*842b0*/  IMAD.X R17, R54, 0x1, R3, P1 ;  /* 0x0000000136117824 */ /* 0x000fc600008e0603 */
[----:B------:R-:W4:Y:S04]  /*842c0*/  LDL.LU R30, [R1+0xfc] ;  /* 0x0000fc00011e7983 */ /* 0x000f280000300800 */
[----:B------:R1:W-:Y:S01]  /*842d0*/  STL.64 [R1+0x20b0], R18 ;  /* 0x0020b01201007387 */ /* 0x0003e20000100a00 */
[----:B0-----:R-:W-:-:S03]  /*842e0*/  IADD3 R26, P2, PT, R31, R2, RZ ;  /* 0x000000021f1a7210 */ /* 0x001fc60007f5e0ff */
[----:B------:R0:W-:Y:S01]  /*842f0*/  STL.64 [R1+0x20a8], R16 ;  /* 0x0020a81001007387 */ /* 0x0001e20000100a00 */
[C---:B-1----:R-:W-:Y:S01]  /*84300*/  IADD3 R18, P3, PT, R31.reuse, R5, RZ ;  /* 0x000000051f127210 */ /* 0x042fe20007f7e0ff */
[----:B------:R-:W-:Y:S01]  /*84310*/  IMAD.X R27, R54, 0x1, R4, P2 ;  /* 0x00000001361b7824 */ /* 0x000fe200010e0604 */
[----:B0-----:R-:W-:-:S03]  /*84320*/  IADD3 R16, P1, PT, R31, R7, RZ ;  /* 0x000000071f107210 */ /* 0x001fc60007f3e0ff */
[C---:B------:R-:W-:Y:S01]  /*84330*/  IMAD.X R19, R54.reuse, 0x1, R6, P3 ;  /* 0x0000000136137824 */ /* 0x040fe200018e0606 */
[----:B------:R0:W-:Y:S01]  /*84340*/  STL.64 [R1+0x20a0], R26 ;  /* 0x0020a01a01007387 */ /* 0x0001e20000100a00 */
[----:B------:R-:W-:-:S03]  /*84350*/  IMAD.X R17, R54, 0x1, R8, P1 ;  /* 0x0000000136117824 */ /* 0x000fc600008e0608 */
[----:B------:R1:W-:Y:S04]  /*84360*/  STL.64 [R1+0x2090], R18 ;  /* 0x0020901201007387 */ /* 0x0003e80000100a00 */
[----:B------:R1:W-:Y:S01]  /*84370*/  STL.64 [R1+0x2088], R16 ;  /* 0x0020881001007387 */ /* 0x0003e20000100a00 */
[C---:B0-----:R-:W-:Y:S02]  /*84380*/  IADD3 R26, P2, PT, R31.reuse, R9, RZ ;  /* 0x000000091f1a7210 */ /* 0x041fe40007f5e0ff */
[----:B-1----:R-:W-:-:S03]  /*84390*/  IADD3 R18, P3, PT, R31, R11, RZ ;  /* 0x0000000b1f127210 */ /* 0x002fc60007f7e0ff */
[C---:B------:R-:W-:Y:S01]  /*843a0*/  IMAD.X R27, R54.reuse, 0x1, R10, P2 ;  /* 0x00000001361b7824 */ /* 0x040fe200010e060a */
[----:B------:R-:W-:Y:S01]  /*843b0*/  IADD3 R16, P1, PT, R31, R13, RZ ;  /* 0x0000000d1f107210 */ /* 0x000fe20007f3e0ff */
[----:B------:R-:W-:-:S03]  /*843c0*/  IMAD.X R19, R54, 0x1, R12, P3 ;  /* 0x0000000136137824 */ /* 0x000fc600018e060c */
[----:B------:R0:W-:Y:S01]  /*843d0*/  STL.64 [R1+0x2080], R26 ;  /* 0x0020801a01007387 */ /* 0x0001e20000100a00 */
[----:B------:R-:W-:-:S03]  /*843e0*/  IMAD.X R17, R54, 0x1, R14, P1 ;  /* 0x0000000136117824 */ /* 0x000fc600008e060e */
[----:B------:R1:W-:Y:S04]  /*843f0*/  STL.64 [R1+0x2078], R18 ;  /* 0x0020781201007387 */ /* 0x0003e80000100a00 */
[----:B------:R1:W-:Y:S01]  /*84400*/  STL.64 [R1+0x2070], R16 ;  /* 0x0020701001007387 */ /* 0x0003e20000100a00 */
[----:B0-----:R-:W-:-:S03]  /*84410*/  IADD3 R26, P2, PT, R31, R15, RZ ;  /* 0x0000000f1f1a7210 */ /* 0x001fc60007f5e0ff */
[----:B------:R-:W3:Y:S02]  /*84420*/  LDL.LU R31, [R1+0xf8] ;  /* 0x0000f800011f7983 */ /* 0x000ee40000300800 */
[----:B------:R-:W-:-:S05]  /*84430*/  IMAD.X R27, R54, 0x1, R57, P2 ;  /* 0x00000001361b7824 */ /* 0x000fca00010e0639 */
[----:B------:R0:W-:Y:S01]  /*84440*/  STL.64 [R1+0x2058], R26 ;  /* 0x0020581a01007387 */ /* 0x0001e20000100a00 */
[----:B--2---:R-:W-:Y:S02]  /*84450*/  SHF.R.S32.HI R53, RZ, 0x1f, R29 ;  /* 0x0000001fff357819 */ /* 0x004fe4000001141d */
[C---:B-1----:R-:W-:Y:S02]  /*84460*/  IADD3 R18, P3, PT, R29.reuse, R0, RZ ;  /* 0x000000001d127210 */ /* 0x042fe40007f7e0ff */
[----:B------:R-:W-:-:S03]  /*84470*/  IADD3 R16, P1, PT, R29, R2, RZ ;  /* 0x000000021d107210 */ /* 0x000fc60007f3e0ff */
[----:B------:R-:W-:Y:S01]  /*84480*/  IMAD.X R19, R53, 0x1, R3, P3 ;  /* 0x0000000135137824 */ /* 0x000fe200018e0603 */
[----:B0-----:R-:W-:Y:S01]  /*84490*/  IADD3 R26, P2, PT, R29, R5, RZ ;  /* 0x000000051d1a7210 */ /* 0x001fe20007f5e0ff */
[----:B------:R-:W-:-:S03]  /*844a0*/  IMAD.X R17, R53, 0x1, R4, P1 ;  /* 0x0000000135117824 */ /* 0x000fc600008e0604 */
[----:B------:R0:W-:Y:S01]  /*844b0*/  STL.64 [R1+0x2050], R18 ;  /* 0x0020501201007387 */ /* 0x0001e20000100a00 */
[----:B------:R-:W-:-:S03]  /*844c0*/  IMAD.X R27, R53, 0x1, R6, P2 ;  /* 0x00000001351b7824 */ /* 0x000fc600010e0606 */
[----:B------:R1:W-:Y:S01]  /*844d0*/  STL.64 [R1+0x2048], R16 ;  /* 0x0020481001007387 */ /* 0x0003e20000100a00 */
[C---:B0-----:R-:W-:Y:S02]  /*844e0*/  IADD3 R18, P3, PT, R29.reuse, R7, RZ ;  /* 0x000000071d127210 */ /* 0x041fe40007f7e0ff */
[----:B-1----:R-:W-:-:S03]  /*844f0*/  IADD3 R16, P1, PT, R29, R9, RZ ;  /* 0x000000091d107210 */ /* 0x002fc60007f3e0ff */
[C---:B------:R-:W-:Y:S01]  /*84500*/  IMAD.X R19, R53.reuse, 0x1, R8, P3 ;  /* 0x0000000135137824 */ /* 0x040fe200018e0608 */
[----:B------:R0:W-:Y:S01]  /*84510*/  STL.64 [R1+0x2038], R26 ;  /* 0x0020381a01007387 */ /* 0x0001e20000100a00 */
[----:B------:R-:W-:-:S03]  /*84520*/  IMAD.X R17, R53, 0x1, R10, P1 ;  /* 0x0000000135117824 */ /* 0x000fc600008e060a */
[----:B------:R1:W-:Y:S04]  /*84530*/  STL.64 [R1+0x2030], R18 ;  /* 0x0020301201007387 */ /* 0x0003e80000100a00 */
[----:B------:R2:W-:Y:S01]  /*84540*/  STL.64 [R1+0x2028], R16 ;  /* 0x0020281001007387 */ /* 0x0005e20000100a00 */
[C---:B0-----:R-:W-:Y:S02]  /*84550*/  IADD3 R26, P2, PT, R29.reuse, R11, RZ ;  /* 0x0000000b1d1a7210 */ /* 0x041fe40007f5e0ff */
[----:B-1----:R-:W-:-:S03]  /*84560*/  IADD3 R18, P3, PT, R29, R13, RZ ;  /* 0x0000000d1d127210 */ /* 0x002fc60007f7e0ff */
[----:B------:R-:W-:Y:S01]  /*84570*/  IMAD.X R27, R53, 0x1, R12, P2 ;  /* 0x00000001351b7824 */ /* 0x000fe200010e060c */
[----:B--2---:R-:W-:Y:S01]  /*84580*/  IADD3 R16, P1, PT, R29, R15, RZ ;  /* 0x0000000f1d107210 */ /* 0x004fe20007f3e0ff */
[----:B------:R-:W-:-:S03]  /*84590*/  IMAD.X R19, R53, 0x1, R14, P3 ;  /* 0x0000000135137824 */ /* 0x000fc600018e060e */
[----:B------:R-:W-:Y:S01]  /*845a0*/  STL.64 [R1+0x2020], R26 ;  /* 0x0020201a01007387 */ /* 0x000fe20000100a00 */
[----:B------:R-:W-:-:S03]  /*845b0*/  IMAD.X R17, R53, 0x1, R57, P1 ;  /* 0x0000000135117824 */ /* 0x000fc600008e0639 */
[----:B------:R0:W-:Y:S04]  /*845c0*/  STL.64 [R1+0x2018], R18 ;  /* 0x0020181201007387 */ /* 0x0001e80000100a00 */
[----:B0-----:R-:W2:Y:S01]  /*845d0*/  LDL.LU R19, [R1+0xf4] ;  /* 0x0000f40001137983 */ /* 0x001ea20000300800 */
[----:B----4-:R-:W-:Y:S02]  /*845e0*/  SHF.R.S32.HI R54, RZ, 0x1f, R30 ;  /* 0x0000001fff367819 */ /* 0x010fe4000001141e */
[C---:B------:R-:W-:Y:S01]  /*845f0*/  IADD3 R26, P2, PT, R30.reuse, R0, RZ ;  /* 0x000000001e1a7210 */ /* 0x040fe20007f5e0ff */
[----:B------:R0:W-:Y:S01]  /*84600*/  STL.64 [R1+0x2010], R16 ;  /* 0x0020101001007387 */ /* 0x0001e20000100a00 */
[----:B------:R-:W-:-:S03]  /*84610*/  IADD3 R28, P3, PT, R30, R2, RZ ;  /* 0x000000021e1c7210 */ /* 0x000fc60007f7e0ff */
[C---:B------:R-:W-:Y:S02]  /*84620*/  IMAD.X R27, R54.reuse, 0x1, R3, P2 ;  /* 0x00000001361b7824 */ /* 0x040fe400010e0603 */
[----:B------:R-:W-:Y:S01]  /*84630*/  IMAD.X R29, R54, 0x1, R4, P3 ;  /* 0x00000001361d7824 */ /* 0x000fe200018e0604 */
[----:B0-----:R-:W-:Y:S02]  /*84640*/  IADD3 R16, P1, PT, R30, R5, RZ ;  /* 0x000000051e107210 */ /* 0x001fe40007f3e0ff */
[----:B------:R0:W-:Y:S03]  /*84650*/  STL.64 [R1+0x2008], R26 ;  /* 0x0020081a01007387 */ /* 0x0001e60000100a00 */
[----:B------:R-:W-:Y:S01]  /*84660*/  IMAD.X R17, R54, 0x1, R6, P1 ;  /* 0x0000000136117824 */ /* 0x000fe200008e0606 */
[----:B------:R1:W-:Y:S01]  /*84670*/  STL.64 [R1+0x2000], R28 ;  /* 0x0020001c01007387 */ /* 0x0003e20000100a00 */
[----:B0-----:R-:W-:-:S03]  /*84680*/  IADD3 R26, P2, PT, R30, R7, RZ ;  /* 0x000000071e1a7210 */ /* 0x001fc60007f5e0ff */
[----:B------:R0:W-:Y:S01]  /*84690*/  STL.64 [R1+0x1fe8], R16 ;  /* 0x001fe81001007387 */ /* 0x0001e20000100a00 */
[----:B-1----:R-:W-:Y:S01]  /*846a0*/  IADD3 R28, P3, PT, R30, R9, RZ ;  /* 0x000000091e1c7210 */ /* 0x002fe20007f7e0ff */
        /* <DEDUP_REMOVED lines=10> */
[----:B---3--:R-:W-:Y:S02]  /*84750*/  SHF.R.S32.HI R53, RZ, 0x1f, R31 ;  /* 0x0000001fff357819 */ /* 0x008fe4000001141f */
[----:B----4-:R-:W-:Y:S01]  /*84760*/  IADD3 R16, P1, PT, R31, R0, RZ ;  /* 0x000000001f107210 */ /* 0x010fe20007f3e0ff */
[----:B------:R-:W-:Y:S01]  /*84770*/  IMAD.X R29, R54, 0x1, R57, P3 ;  /* 0x00000001361d7824 */ /* 0x000fe200018e0639 */
[----:B------:R0:W-:Y:S03]  /*84780*/  STL.64 [R1+0x1fc8], R26 ;  /* 0x001fc81a01007387 */ /* 0x0001e60000100a00 */
[----:B------:R-:W-:Y:S01]  /*84790*/  IMAD.X R17, R53, 0x1, R3, P1 ;  /* 0x0000000135117824 */ /* 0x000fe200008e0603 */
[----:B------:R-:W3:Y:S04]  /*847a0*/  LDL.LU R30, [R1+0xf0] ;  /* 0x0000f000011e7983 */ /* 0x000ee80000300800 */
        /* <DEDUP_REMOVED lines=14> */
[----:B----4-:R-:W-:Y:S01]  /*84890*/  IADD3 R16, P1, PT, R31, R13, RZ ;  /* 0x0000000d1f107210 */ /* 0x010fe20007f3e0ff */
        /* <DEDUP_REMOVED lines=11> */
[----:B----4-:R-:W-:-:S03]  /*84950*/  IADD3 R16, P1, PT, R19, R2, RZ ;  /* 0x0000000213107210 */ /* 0x010fc60007f3e0ff */
[C---:B------:R-:W-:Y:S01]  /*84960*/  IMAD.X R29, R54.reuse, 0x1, R3, P3 ;  /* 0x00000001361d7824 */ /* 0x040fe200018e0603 */
[----:B0-----:R-:W-:Y:S01]  /*84970*/  IADD3 R26, P2, PT, R19, R5, RZ ;  /* 0x00000005131a7210 */ /* 0x001fe20007f5e0ff */
[----:B------:R-:W-:-:S03]  /*84980*/  IMAD.X R17, R54, 0x1, R4, P1 ;  /* 0x0000000136117824 */ /* 0x000fc600008e0604 */
[----:B------:R0:W-:Y:S01]  /*84990*/  STL.64 [R1+0x1f60], R28 ;  /* 0x001f601c01007387 */ /* 0x0001e20000100a00 */
[----:B------:R-:W-:-:S03]  /*849a0*/  IMAD.X R27, R54, 0x1, R6, P2 ;  /* 0x00000001361b7824 */ /* 0x000fc600010e0606 */
[----:B------:R1:W-:Y:S01]  /*849b0*/  STL.64 [R1+0x1f58], R16 ;  /* 0x001f581001007387 */ /* 0x0003e20000100a00 */
[----:B0-----:R-:W-:-:S03]  /*849c0*/  IADD3 R28, P3, PT, R19, R7, RZ ;  /* 0x00000007131c7210 */ /* 0x001fc60007f7e0ff */
[----:B------:R0:W-:Y:S01]  /*849d0*/  STL.64 [R1+0x1f40], R26 ;  /* 0x001f401a01007387 */ /* 0x0001e20000100a00 */
[----:B-1----:R-:W-:Y:S01]  /*849e0*/  IADD3 R16, P1, PT, R19, R9, RZ ;  /* 0x0000000913107210 */ /* 0x002fe20007f3e0ff */
[----:B------:R-:W-:-:S04]  /*849f0*/  IMAD.X R29, R54, 0x1, R8, P3 ;  /* 0x00000001361d7824 */ /* 0x000fc800018e0608 */
[----:B------:R-:W-:Y:S01]  /*84a00*/  IMAD.X R17, R54, 0x1, R10, P1 ;  /* 0x0000000136117824 */ /* 0x000fe200008e060a */
[----:B------:R1:W-:Y:S01]  /*84a10*/  STL.64 [R1+0x1f38], R28 ;  /* 0x001f381c01007387 */ /* 0x0003e20000100a00 */
[C---:B0-----:R-:W-:Y:S02]  /*84a20*/  IADD3 R26, P2, PT, R19.reuse, R11, RZ ;  /* 0x0000000b131a7210 */ /* 0x041fe40007f5e0ff */
[----:B------:R-:W-:-:S03]  /*84a30*/  IADD3 R18, P1, PT, R19, R15, RZ ;  /* 0x0000000f13127210 */ /* 0x000fc60007f3e0ff */
[C---:B------:R-:W-:Y:S01]  /*84a40*/  IMAD.X R27, R54.reuse, 0x1, R12, P2 ;  /* 0x00000001361b7824 */ /* 0x040fe200010e060c */
[----:B-1----:R-:W-:Y:S01]  /*84a50*/  IADD3 R28, P3, PT, R19, R13, RZ ;  /* 0x0000000d131c7210 */ /* 0x002fe20007f7e0ff */
[----:B------:R0:W-:Y:S01]  /*84a60*/  STL.64 [R1+0x1f30], R16 ;  /* 0x001f301001007387 */ /* 0x0001e20000100a00 */
[----:B------:R-:W-:-:S03]  /*84a70*/  IMAD.X R19, R54, 0x1, R57, P1 ;  /* 0x0000000136137824 */ /* 0x000fc600008e0639 */
[----:B------:R-:W-:Y:S01]  /*84a80*/  IMAD.X R29, R54, 0x1, R14, P3 ;  /* 0x00000001361d7824 */ /* 0x000fe200018e060e */
[----:B0-----:R-:W2:Y:S04]  /*84a90*/  LDL.LU.64 R16, [R1+0x38a8] ;  /* 0x0038a80001107983 */ /* 0x001ea80000300a00 */
[----:B------:R0:W-:Y:S04]  /*84aa0*/  STL.64 [R1+0x1f28], R26 ;  /* 0x001f281a01007387 */ /* 0x0001e80000100a00 */
[----:B------:R1:W-:Y:S01]  /*84ab0*/  STL.64 [R1+0x1f20], R28 ;  /* 0x001f201c01007387 */ /* 0x0003e20000100a00 */
[----:B---3--:R-:W-:-:S02]  /*84ac0*/  SHF.R.S32.HI R53, RZ, 0x1f, R30 ;  /* 0x0000001fff357819 */ /* 0x008fc4000001141e */
[C---:B0-----:R-:W-:Y:S01]  /*84ad0*/  IADD3 R26, P2, PT, R30.reuse, R0, RZ ;  /* 0x000000001e1a7210 */ /* 0x041fe20007f5e0ff */
[----:B------:R0:W-:Y:S01]  /*84ae0*/  STL.64 [R1+0x1f10], R18 ;  /* 0x001f101201007387 */ /* 0x0001e20000100a00 */
[----:B-1----:R-:W-:-:S03]  /*84af0*/  IADD3 R28, P3, PT, R30, R2, RZ ;  /* 0x000000021e1c7210 */ /* 0x002fc60007f7e0ff */
[C---:B------:R-:W-:Y:S02]  /*84b00*/  IMAD.X R27, R53.reuse, 0x1, R3, P2 ;  /* 0x00000001351b7824 */ /* 0x040fe400010e0603 */
[C---:B------:R-:W-:Y:S01]  /*84b10*/  IMAD.X R29, R53.reuse, 0x1, R4, P3 ;  /* 0x00000001351d7824 */ /* 0x040fe200018e0604 */
[C---:B0-----:R-:W-:Y:S02]  /*84b20*/  IADD3 R18, P1, PT, R30.reuse, R5, RZ ;  /* 0x000000051e127210 */ /* 0x041fe40007f3e0ff */
[----:B------:R0:W-:Y:S03]  /*84b30*/  STL.64 [R1+0x1f08], R26 ;  /* 0x001f081a01007387 */ /* 0x0001e60000100a00 */
[----:B------:R-:W-:Y:S01]  /*84b40*/  IMAD.X R19, R53, 0x1, R6, P1 ;  /* 0x0000000135137824 */ /* 0x000fe200008e0606 */
[----:B------:R1:W-:Y:S01]  /*84b50*/  STL.64 [R1+0x1f00], R28 ;  /* 0x001f001c01007387 */ /* 0x0003e20000100a00 */
[----:B0-----:R-:W-:-:S03]  /*84b60*/  IADD3 R26, P2, PT, R30, R7, RZ ;  /* 0x000000071e1a7210 */ /* 0x001fc60007f5e0ff */
[----:B------:R0:W-:Y:S01]  /*84b70*/  STL.64 [R1+0x1ee8], R18 ;  /* 0x001ee81201007387 */ /* 0x0001e20000100a00 */
[----:B-1----:R-:W-:Y:S01]  /*84b80*/  IADD3 R28, P3, PT, R30, R9, RZ ;  /* 0x000000091e1c7210 */ /* 0x002fe20007f7e0ff */
[----:B------:R-:W-:-:S04]  /*84b90*/  IMAD.X R27, R53, 0x1, R8, P2 ;  /* 0x00000001351b7824 */ /* 0x000fc800010e0608 */
[C---:B------:R-:W-:Y:S01]  /*84ba0*/  IMAD.X R29, R53.reuse, 0x1, R10, P3 ;  /* 0x00000001351d7824 */ /* 0x040fe200018e060a */
[C---:B0-----:R-:W-:Y:S01]  /*84bb0*/  IADD3 R18, P1, PT, R30.reuse, R11, RZ ;  /* 0x0000000b1e127210 */ /* 0x041fe20007f3e0ff */
[----:B------:R0:W-:Y:S04]  /*84bc0*/  STL.64 [R1+0x1ee0], R26 ;  /* 0x001ee01a01007387 */ /* 0x0001e80000100a00 */
[----:B------:R-:W-:Y:S01]  /*84bd0*/  IMAD.X R19, R53, 0x1, R12, P1 ;  /* 0x0000000135137824 */ /* 0x000fe200008e060c */
[----:B------:R1:W-:Y:S01]  /*84be0*/  STL.64 [R1+0x1ed8], R28 ;  /* 0x001ed81c01007387 */ /* 0x0003e20000100a00 */
[----:B0-----:R-:W-:-:S03]  /*84bf0*/  IADD3 R26, P2, PT, R30, R13, RZ ;  /* 0x0000000d1e1a7210 */ /* 0x001fc60007f5e0ff */
[----:B------:R0:W-:Y:S01]  /*84c00*/  STL.64 [R1+0x1ed0], R18 ;  /* 0x001ed01201007387 */ /* 0x0001e20000100a00 */
[----:B-1----:R-:W-:Y:S01]  /*84c10*/  IADD3 R28, P3, PT, R30, R15, RZ ;  /* 0x0000000f1e1c7210 */ /* 0x002fe20007f7e0ff */
[----:B------:R-:W-:Y:S01]  /*84c20*/  IMAD.X R27, R53, 0x1, R14, P2 ;  /* 0x00000001351b7824 */ /* 0x000fe200010e060e */
[----:B------:R-:W-:-:S03]  /*84c30*/  SHF.R.S32.HI R54, RZ, 0x1f, R31 ;  /* 0x0000001fff367819 */ /* 0x000fc6000001141f */
[----:B------:R-:W-:Y:S01]  /*84c40*/  IMAD.X R29, R53, 0x1, R57, P3 ;  /* 0x00000001351d7824 */ /* 0x000fe200018e0639 */
[C---:B0-----:R-:W-:Y:S01]  /*84c50*/  IADD3 R18, P1, PT, R31.reuse, R0, RZ ;  /* 0x000000001f127210 */ /* 0x041fe20007f3e0ff */
[----:B------:R0:W-:Y:S04]  /*84c60*/  STL.64 [R1+0x1ec8], R26 ;  /* 0x001ec81a01007387 */ /* 0x0001e80000100a00 */
        /* <DEDUP_REMOVED lines=13> */
[C---:B-1----:R-:W-:Y:S01]  /*84d40*/  IADD3 R28, P3, PT, R31.reuse, R11, RZ ;  /* 0x0000000b1f1c7210 */ /* 0x042fe20007f7e0ff */
[----:B------:R-:W-:Y:S01]  /*84d50*/  IMAD.X R27, R54, 0x1, R10, P2 ;  /* 0x00000001361b7824 */ /* 0x000fe200010e060a */
[----:B------:R-:W-:-:S03]  /*84d60*/  IADD3 R30, P2, PT, R31, R15, RZ ;  /* 0x0000000f1f1e7210 */ /* 0x000fc60007f5e0ff */
[C---:B------:R-:W-:Y:S01]  /*84d70*/  IMAD.X R29, R54.reuse, 0x1, R12, P3 ;  /* 0x00000001361d7824 */ /* 0x040fe200018e060c */
[----:B0-----:R-:W-:Y:S01]  /*84d80*/  IADD3 R18, P1, PT, R31, R13, RZ ;  /* 0x0000000d1f127210 */ /* 0x001fe20007f3e0ff */
[----:B------:R0:W-:Y:S01]  /*84d90*/  STL.64 [R1+0x1e88], R26 ;  /* 0x001e881a01007387 */ /* 0x0001e20000100a00 */
[----:B------:R-:W-:-:S03]  /*84da0*/  IMAD.X R31, R54, 0x1, R57, P2 ;  /* 0x00000001361f7824 */ /* 0x000fc600010e0639 */
[----:B------:R-:W-:Y:S01]  /*84db0*/  IMAD.X R19, R54, 0x1, R14, P1 ;  /* 0x0000000136137824 */ /* 0x000fe200008e060e */
[----:B------:R-:W-:Y:S01]  /*84dc0*/  SHF.R.S32.HI R53, RZ, 0x1f, R23 ;  /* 0x0000001fff357819 */ /* 0x000fe20000011417 */
[----:B0-----:R-:W3:Y:S04]  /*84dd0*/  LDL.LU.64 R26, [R1+0x38a0] ;  /* 0x0038a000011a7983 */ /* 0x001ee80000300a00 */
[----:B------:R0:W-:Y:S04]  /*84de0*/  STL.64 [R1+0x1e80], R28 ;  /* 0x001e801c01007387 */ /* 0x0001e80000100a00 */
[----:B------:R1:W-:Y:S04]  /*84df0*/  STL.64 [R1+0x1e78], R18 ;  /* 0x001e781201007387 */ /* 0x0003e80000100a00 */
[----:B------:R4:W-:Y:S01]  /*84e00*/  STL.64 [R1+0x1e68], R30 ;  /* 0x001e681e01007387 */ /* 0x0009e20000100a00 */
[----:B0-----:R-:W-:-:S02]  /*84e10*/  IADD3 R28, P3, PT, R23, R0, RZ ;  /* 0x00000000171c7210 */ /* 0x001fc40007f7e0ff */
        /* <DEDUP_REMOVED lines=15> */
[----:B------:R1:W-:Y:S01]  /*84f10*/  STL.64 [R1+0x1e30], R18 ;  /* 0x001e301201007387 */ /* 0x0003e20000100a00 */
[----:B------:R-:W-:-:S03]  /*84f20*/  SHF.R.S32.HI R54, RZ, 0x1f, R21 ;  /* 0x0000001fff367819 */ /* 0x000fc60000011415 */
        /* <DEDUP_REMOVED lines=12> */
[C---:B------:R-:W-:Y:S01]  /*84ff0*/  IMAD.X R29, R54.reuse, 0x1, R4, P3 ;  /* 0x00000001361d7824 */ /* 0x040fe200018e0604 */
        /* <DEDUP_REMOVED lines=13> */
[----:B------:R1:W-:Y:S01]  /*850d0*/  STL.64 [R1+0x1dd0], R18 ;  /* 0x001dd01201007387 */ /* 0x0003e20000100a00 */
[----:B------:R-:W-:-:S03]  /*850e0*/  SHF.R.S32.HI R53, RZ, 0x1f, R22 ;  /* 0x0000001fff357819 */ /* 0x000fc60000011416 */
[----:B------:R4:W-:Y:S01]  /*850f0*/  STL.64 [R1+0x1dc8], R30 ;  /* 0x001dc81e01007387 */ /* 0x0009e20000100a00 */
[----:B0-----:R-:W-:Y:S02]  /*85100*/  IADD3 R28, P3, PT, R21, R15, RZ ;  /* 0x0000000f151c7210 */ /* 0x001fe40007f7e0ff */
[----:B-1----:R-:W-:-:S03]  /*85110*/  IADD3 R18, P1, PT, R22, R0, RZ ;  /* 0x0000000016127210 */ /* 0x002fc60007f3e0ff */
[----:B------:R-:W-:Y:S01]  /*85120*/  IMAD.X R29, R54, 0x1, R57, P3 ;  /* 0x00000001361d7824 */ /* 0x000fe200018e0639 */
[C---:B----4-:R-:W-:Y:S01]  /*85130*/  IADD3 R30, P2, PT, R22.reuse, R2, RZ ;  /* 0x00000002161e7210 */ /* 0x050fe20007f5e0ff */
[C---:B------:R-:W-:Y:S01]  /*85140*/  IMAD.X R19, R53.reuse, 0x1, R3, P1 ;  /* 0x0000000135137824 */ /* 0x040fe200008e0603 */
[C---:B------:R-:W-:Y:S02]  /*85150*/  IADD3 R54, P3, PT, R22.reuse, R5, RZ ;  /* 0x0000000516367210 */ /* 0x040fe40007f7e0ff */
[----:B------:R0:W-:Y:S01]  /*85160*/  STL.64 [R1+0x1db8], R28 ;  /* 0x001db81c01007387 */ /* 0x0001e20000100a00 */
[C---:B------:R-:W-:Y:S02]  /*85170*/  IMAD.X R31, R53.reuse, 0x1, R4, P2 ;  /* 0x00000001351f7824 */ /* 0x040fe400010e0604 */
[----:B------:R-:W-:Y:S02]  /*85180*/  IMAD.X R55, R53, 0x1, R6, P3 ;  /* 0x0000000135377824 */ /* 0x000fe400018e0606 */
[----:B------:R-:W-:Y:S01]  /*85190*/  IMAD.MOV.U32 R23, RZ, RZ, R32 ;  /* 0x000000ffff177224 */ /* 0x000fe200078e0020 */
[C---:B------:R-:W-:Y:S01]  /*851a0*/  IADD3 R32, P3, PT, R22.reuse, R11, RZ ;  /* 0x0000000b16207210 */ /* 0x040fe20007f7e0ff */
[----:B0-----:R-:W4:Y:S04]  /*851b0*/  LDL.LU.64 R28, [R1+0x3898] ;  /* 0x00389800011c7983 */ /* 0x001f280000300a00 */
[----:B------:R0:W-:Y:S04]  /*851c0*/  STL.64 [R1+0x1db0], R18 ;  /* 0x001db01201007387 */ /* 0x0001e80000100a00 */
[----:B------:R1:W-:Y:S01]  /*851d0*/  STL.64 [R1+0x1da8], R30 ;  /* 0x001da81e01007387 */ /* 0x0003e20000100a00 */
[----:B------:R-:W-:Y:S01]  /*851e0*/  IMAD.MOV.U32 R21, RZ, RZ, R33 ;  /* 0x000000ffff157224 */ /* 0x000fe200078e0021 */
[----:B0-----:R-:W-:-:S02]  /*851f0*/  IADD3 R18, P1, PT, R22, R7, RZ ;  /* 0x0000000716127210 */ /* 0x001fc40007f3e0ff */
[----:B-1----:R-:W-:-:S03]  /*85200*/  IADD3 R30, P2, PT, R22, R9, RZ ;  /* 0x00000009161e7210 */ /* 0x002fc60007f5e0ff */
[C---:B------:R-:W-:Y:S02]  /*85210*/  IMAD.X R19, R53.reuse, 0x1, R8, P1 ;  /* 0x0000000135137824 */ /* 0x040fe400008e0608 */
[C---:B------:R-:W-:Y:S02]  /*85220*/  IMAD.X R33, R53.reuse, 0x1, R12, P3 ;  /* 0x0000000135217824 */ /* 0x040fe400018e060c */
[----:B------:R-:W-:Y:S01]  /*85230*/  IMAD.X R31, R53, 0x1, R10, P2 ;  /* 0x00000001351f7824 */ /* 0x000fe200010e060a */
[----:B------:R0:W-:Y:S04]  /*85240*/  STL.64 [R1+0x1d98], R54 ;  /* 0x001d983601007387 */ /* 0x0001e80000100a00 */
[----:B------:R1:W-:Y:S04]  /*85250*/  STL.64 [R1+0x1d90], R18 ;  /* 0x001d901201007387 */ /* 0x0003e80000100a00 */
[----:B------:R2:W-:Y:S04]  /*85260*/  STL.64 [R1+0x1d88], R30 ;  /* 0x001d881e01007387 */ /* 0x0005e80000100a00 */
[----:B------:R2:W-:Y:S01]  /*85270*/  STL.64 [R1+0x1d80], R32 ;  /* 0x001d802001007387 */ /* 0x0005e20000100a00 */
[----:B0-----:R-:W-:-:S02]  /*85280*/  SHF.R.S32.HI R54, RZ, 0x1f, R20 ;  /* 0x0000001fff367819 */ /* 0x001fc40000011414 */
[C---:B-1----:R-:W-:Y:S02]  /*85290*/  IADD3 R18, P1, PT, R22.reuse, R13, RZ ;  /* 0x0000000d16127210 */ /* 0x042fe40007f3e0ff */
[----:B--2---:R-:W-:-:S03]  /*852a0*/  IADD3 R30, P2, PT, R22, R15, RZ ;  /* 0x0000000f161e7210 */ /* 0x004fc60007f5e0ff */
[C---:B------:R-:W-:Y:S01]  /*852b0*/  IMAD.X R19, R53.reuse, 0x1, R14, P1 ;  /* 0x0000000135137824 */ /* 0x040fe200008e060e */
[----:B------:R-:W-:Y:S01]  /*852c0*/  IADD3 R32, P3, PT, R20, R0, RZ ;  /* 0x0000000014207210 */ /* 0x000fe20007f7e0ff */
        /* <DEDUP_REMOVED lines=21> */
[----:B------:R-:W-:Y:S04]  /*85420*/  STL.64 [R1+0x1d28], R30 ;  /* 0x001d281e01007387 */ /* 0x000fe80000100a00 */
[----:B------:R0:W-:Y:S04]  /*85430*/  STL.64 [R1+0x1d20], R32 ;  /* 0x001d202001007387 */ /* 0x0001e80000100a00 */
[----:B0-----:R-:W2:Y:S01]  /*85440*/  LDL.LU R33, [R1+0x3890] ;  /* 0x0038900001217983 */ /* 0x001ea20000300800 */
[----:B------:R-:W-:Y:S02]  /*85450*/  IADD3 R18, P1, PT, R20, R15, RZ ;  /* 0x0000000f14127210 */ /* 0x000fe40007f3e0ff */
[----:B------:R-:W-:-:S02]  /*85460*/  SHF.R.S32.HI R53, RZ, 0x1f, R21 ;  /* 0x0000001fff357819 */ /* 0x000fc40000011415 */
[C---:B------:R-:W-:Y:S01]  /*85470*/  IADD3 R30, P2, PT, R21.reuse, R0, RZ ;  /* 0x00000000151e7210 */ /* 0x040fe20007f5e0ff */
[----:B------:R-:W-:Y:S01]  /*85480*/  IMAD.X R19, R54, 0x1, R57, P1 ;  /* 0x0000000136137824 */ /* 0x000fe200008e0639 */
[----:B------:R-:W-:-:S03]  /*85490*/  IADD3 R32, P3, PT, R21, R2, RZ ;  /* 0x0000000215207210 */ /* 0x000fc60007f7e0ff */
[----:B------:R-:W-:Y:S01]  /*854a0*/  IMAD.X R31, R53, 0x1, R3, P2 ;  /* 0x00000001351f7824 */ /* 0x000fe200010e0603 */
[----:B------:R0:W-:Y:S01]  /*854b0*/  STL.64 [R1+0x1d10], R18 ;  /* 0x001d101201007387 */ /* 0x0001e20000100a00 */
[----:B------:R-:W-:-:S03]  /*854c0*/  IMAD.MOV.U32 R54, RZ, RZ, R32 ;  /* 0x000000ffff367224 */ /* 0x000fc600078e0020 */
[----:B0-----:R-:W3:Y:S04]  /*854d0*/  LDL.LU.64 R18, [R1+0x3888] ;  /* 0x0038880001127983 */ /* 0x001ee80000300a00 */
[----:B------:R0:W-:Y:S04]  /*854e0*/  STL [R1+0x1d00], R32 ;  /* 0x001d002001007387 */ /* 0x0001e80000100800 */
[----:B------:R1:W-:Y:S01]  /*854f0*/  STL.64 [R1+0x1d08], R30 ;  /* 0x001d081e01007387 */ /* 0x0003e20000100a00 */
[C---:B0-----:R-:W-:Y:S02]  /*85500*/  IADD3 R32, P1, PT, R21.reuse, R5, RZ ;  /* 0x0000000515207210 */ /* 0x041fe40007f3e0ff */
[----:B-1----:R-:W-:-:S05]  /*85510*/  IADD3 R30, P2, PT, R21, R7, RZ ;  /* 0x00000007151e7210 */ /* 0x002fca0007f5e0ff */
[C---:B------:R-:W-:Y:S02]  /*85520*/  IMAD.X R31, R53.reuse, 0x1, R8, P2 ;  /* 0x00000001351f7824 */ /* 0x040fe400010e0608 */
[----:B--2---:R-:W-:Y:S02]  /*85530*/  IMAD.MOV.U32 R55, RZ, RZ, R33 ;  /* 0x000000ffff377224 */ /* 0x004fe400078e0021 */
[C---:B------:R-:W-:Y:S02]  /*85540*/  IMAD.X R55, R53.reuse, 0x1, R4, P3 ;  /* 0x0000000135377824 */ /* 0x040fe400018e0604 */
[----:B------:R-:W-:Y:S01]  /*85550*/  IMAD.X R33, R53, 0x1, R6, P1 ;  /* 0x0000000135217824 */ /* 0x000fe200008e0606 */
[----:B------:R-:W-:Y:S02]  /*85560*/  IADD3 R54, P3, PT, R21, R9, RZ ;  /* 0x0000000915367210 */ /* 0x000fe40007f7e0ff */
[----:B------:R0:W-:Y:S04]  /*85570*/  STL [R1+0x1d04], R55 ;  /* 0x001d043701007387 */ /* 0x0001e80000100800 */
[----:B------:R1:W-:Y:S04]  /*85580*/  STL.64 [R1+0x1ce8], R32 ;  /* 0x001ce82001007387 */ /* 0x0003e80000100a00 */
[----:B------:R2:W-:Y:S01]  /*85590*/  STL.64 [R1+0x1ce0], R30 ;  /* 0x001ce01e01007387 */ /* 0x0005e20000100a00 */
[----:B0-----:R-:W-:Y:S01]  /*855a0*/  IMAD.X R55, R53, 0x1, R10, P3 ;  /* 0x0000000135377824 */ /* 0x001fe200018e060a */
[----:B------:R-:W-:-:S02]  /*855b0*/  IADD3 R20, P3, PT, R21, R15, RZ ;  /* 0x0000000f15147210 */ /* 0x000fc40007f7e0ff */
[C---:B-1----:R-:W-:Y:S02]  /*855c0*/  IADD3 R32, P1, PT, R21.reuse, R11, RZ ;  /* 0x0000000b15207210 */ /* 0x042fe40007f3e0ff */
[----:B--2---:R-:W-:-:S03]  /*855d0*/  IADD3 R30, P2, PT, R21, R13, RZ ;  /* 0x0000000d151e7210 */ /* 0x004fc60007f5e0ff */
[C---:B------:R-:W-:Y:S01]  /*855e0*/  IMAD.X R33, R53.reuse, 0x1, R12, P1 ;  /* 0x0000000135217824 */ /* 0x040fe200008e060c */
[----:B------:R0:W-:Y:S01]  /*855f0*/  STL.64 [R1+0x1cd8], R54 ;  /* 0x001cd83601007387 */ /* 0x0001e20000100a00 */
[C---:B------:R-:W-:Y:S02]  /*85600*/  IMAD.X R21, R53.reuse, 0x1, R57, P3 ;  /* 0x0000000135157824 */ /* 0x040fe400018e0639 */
[----:B------:R-:W-:Y:S01]  /*85610*/  IMAD.X R31, R53, 0x1, R14, P2 ;  /* 0x00000001351f7824 */ /* 0x000fe200010e060e */
[----:B------:R1:W-:Y:S04]  /*85620*/  STL.64 [R1+0x1cd0], R32 ;  /* 0x001cd02001007387 */ /* 0x0003e80000100a00 */
[----:B------:R2:W-:Y:S01]  /*85630*/  STL.64 [R1+0x1cc8], R30 ;  /* 0x001cc81e01007387 */ /* 0x0005e20000100a00 */
[----:B0-----:R-:W-:-:S03]  /*85640*/  SHF.R.S32.HI R54, RZ, 0x1f, R23 ;  /* 0x0000001fff367819 */ /* 0x001fc60000011417 */
[----:B------:R0:W-:Y:S01]  /*85650*/  STL.64 [R1+0x1cb8], R20 ;  /* 0x001cb81401007387 */ /* 0x0001e20000100a00 */
[C---:B-1----:R-:W-:Y:S02]  /*85660*/  IADD3 R32, P1, PT, R23.reuse, R0, RZ ;  /* 0x0000000017207210 */ /* 0x042fe40007f3e0ff */
[----:B--2---:R-:W-:-:S03]  /*85670*/  IADD3 R30, P2, PT, R23, R2, RZ ;  /* 0x00000002171e7210 */ /* 0x004fc60007f5e0ff */
[C---:B------:R-:W-:Y:S01]  /*85680*/  IMAD.X R33, R54.reuse, 0x1, R3, P1 ;  /* 0x0000000136217824 */ /* 0x040fe200008e0603 */
[----:B0-----:R-:W-:Y:S01]  /*85690*/  IADD3 R20, P3, PT, R23, R5, RZ ;  /* 0x0000000517147210 */ /* 0x001fe20007f7e0ff */
        /* <DEDUP_REMOVED lines=8> */
[----:B--2---:R-:W-:Y:S01]  /*85720*/  IADD3 R20, P3, PT, R23, R11, RZ ;  /* 0x0000000b17147210 */ /* 0x004fe20007f7e0ff */
[----:B------:R-:W-:-:S03]  /*85730*/  IMAD.X R31, R54, 0x1, R10, P2 ;  /* 0x00000001361f7824 */ /* 0x000fc600010e060a */
[----:B------:R0:W-:Y:S01]  /*85740*/  STL.64 [R1+0x1c90], R32 ;  /* 0x001c902001007387 */ /* 0x0001e20000100a00 */
[----:B------:R-:W-:-:S03]  /*85750*/  IMAD.X R21, R54, 0x1, R12, P3 ;  /* 0x0000000136157824 */ /* 0x000fc600018e060c */
[----:B------:R1:W-:Y:S01]  /*85760*/  STL.64 [R1+0x1c88], R30 ;  /* 0x001c881e01007387 */ /* 0x0003e20000100a00 */
[C---:B------:R-:W-:Y:S02]  /*85770*/  IADD3 R22, P2, PT, R23.reuse, R15, RZ ;  /* 0x0000000f17167210 */ /* 0x040fe40007f5e0ff */
[----:B------:R-:W-:Y:S02]  /*85780*/  SHF.R.S32.HI R53, RZ, 0x1f, R34 ;  /* 0x0000001fff357819 */ /* 0x000fe40000011422 */
[----:B0-----:R-:W-:Y:S01]  /*85790*/  IADD3 R32, P1, PT, R23, R13, RZ ;  /* 0x0000000d17207210 */ /* 0x001fe20007f3e0ff */
[----:B-1----:R-:W2:Y:S04]  /*857a0*/  LDL.LU.64 R30, [R1+0x3880] ;  /* 0x00388000011e7983 */ /* 0x002ea80000300a00 */
[C---:B------:R-:W-:Y:S01]  /*857b0*/  IMAD.X R33, R54.reuse, 0x1, R14, P1 ;  /* 0x0000000136217824 */ /* 0x040fe200008e060e */
[----:B------:R0:W-:Y:S01]  /*857c0*/  STL.64 [R1+0x1c80], R20 ;  /* 0x001c801401007387 */ /* 0x0001e20000100a00 */
[----:B------:R-:W-:-:S03]  /*857d0*/  IMAD.X R23, R54, 0x1, R57, P2 ;  /* 0x0000000136177824 */ /* 0x000fc600010e0639 */
[----:B------:R1:W-:Y:S01]  /*857e0*/  STL.64 [R1+0x1c78], R32 ;  /* 0x001c782001007387 */ /* 0x0003e20000100a00 */
[----:B0-----:R-:W-:-:S03]  /*857f0*/  IADD3 R20, P3, PT, R34, R0, RZ ;  /* 0x0000000022147210 */ /* 0x001fc60007f7e0ff */
[----:B------:R0:W-:Y:S02]  /*85800*/  STL.64 [R1+0x1c68], R22 ;  /* 0x001c681601007387 */ /* 0x0001e40000100a00 */
[----:B------:R-:W-:Y:S01]  /*85810*/  IMAD.X R21, R53, 0x1, R3, P3 ;  /* 0x0000000135157824 */ /* 0x000fe200018e0603 */
[----:B-1----:R-:W-:-:S04]  /*85820*/  IADD3 R32, P1, PT, R34, R2, RZ ;  /* 0x0000000222207210 */ /* 0x002fc80007f3e0ff */
[----:B------:R1:W-:Y:S01]  /*85830*/  STL.64 [R1+0x1c60], R20 ;  /* 0x001c601401007387 */ /* 0x0003e20000100a00 */
[----:B0-----:R-:W-:Y:S01]  /*85840*/  IADD3 R22, P2, PT, R34, R5, RZ ;  /* 0x0000000522167210 */ /* 0x001fe20007f5e0ff */
[----:B------:R-:W-:-:S04]  /*85850*/  IMAD.X R33, R53, 0x1, R4, P1 ;  /* 0x0000000135217824 */ /* 0x000fc800008e0604 */
[C---:B------:R-:W-:Y:S01]  /*85860*/  IMAD.X R23, R53.reuse, 0x1, R6, P2 ;  /* 0x0000000135177824 */ /* 0x040fe200010e0606 */
[C---:B-1----:R-:W-:Y:S01]  /*85870*/  IADD3 R20, P3, PT, R34.reuse, R7, RZ ;  /* 0x0000000722147210 */ /* 0x042fe20007f7e0ff */
[----:B------:R0:W-:Y:S04]  /*85880*/  STL.64 [R1+0x1c58], R32 ;  /* 0x001c582001007387 */ /* 0x0001e80000100a00 */
[----:B------:R-:W-:Y:S01]  /*85890*/  IMAD.X R21, R53, 0x1, R8, P3 ;  /* 0x0000000135157824 */ /* 0x000fe200018e0608 */
[----:B------:R1:W-:Y:S04]  /*858a0*/  STL.64 [R1+0x1c40], R22 ;  /* 0x001c401601007387 */ /* 0x0003e80000100a00 */
[----:B------:R3:W-:Y:S01]  /*858b0*/  STL.64 [R1+0x1c38], R20 ;  /* 0x001c381401007387 */ /* 0x0007e20000100a00 */
[----:B0-----:R-:W-:-:S02]  /*858c0*/  IADD3 R32, P1, PT, R34, R9, RZ ;  /* 0x0000000922207210 */ /* 0x001fc40007f3e0ff */
[----:B-1----:R-:W-:-:S03]  /*858d0*/  IADD3 R22, P2, PT, R34, R11, RZ ;  /* 0x0000000b22167210 */ /* 0x002fc60007f5e0ff */
[C---:B------:R-:W-:Y:S01]  /*858e0*/  IMAD.X R33, R53.reuse, 0x1, R10, P1 ;  /* 0x0000000135217824 */ /* 0x040fe200008e060a */
[----:B---3--:R-:W-:Y:S01]  /*858f0*/  IADD3 R20, P3, PT, R34, R13, RZ ;  /* 0x0000000d22147210 */ /* 0x008fe20007f7e0ff */
        /* <DEDUP_REMOVED lines=9> */
[----:B---3--:R-:W-:Y:S01]  /*85990*/  IADD3 R20, P3, PT, R37, R2, RZ ;  /* 0x0000000225147210 */ /* 0x008fe20007f7e0ff */
        /* <DEDUP_REMOVED lines=18> */
[C---:B------:R-:W-:Y:S02]  /*85ac0*/  IMAD.X R23, R54.reuse, 0x1, R14, P2 ;  /* 0x0000000136177824 */ /* 0x040fe400010e060e */
[----:B------:R-:W-:Y:S02]  /*85ad0*/  IMAD.MOV.U32 R34, RZ, RZ, R35 ;  /* 0x000000ffff227224 */ /* 0x000fe400078e0023 */
[----:B------:R-:W-:Y:S01]  /*85ae0*/  IMAD.X R21, R54, 0x1, R57, P3 ;  /* 0x0000000136157824 */ /* 0x000fe200018e0639 */
[----:B------:R0:W-:Y:S01]  /*85af0*/  STL.64 [R1+0x1bd0], R32 ;  /* 0x001bd02001007387 */ /* 0x0001e20000100a00 */
[----:B------:R-:W-:Y:S01]  /*85b00*/  IMAD.MOV.U32 R35, RZ, RZ, R38 ;  /* 0x000000ffff237224 */ /* 0x000fe200078e0026 */
[----:B------:R-:W-:Y:S02]  /*85b10*/  IADD3 R38, P2, PT, R36, R2, RZ ;  /* 0x0000000224267210 */ /* 0x000fe40007f5e0ff */
[----:B------:R1:W-:Y:S01]  /*85b20*/  STL.64 [R1+0x1bc8], R22 ;  /* 0x001bc81601007387 */ /* 0x0003e20000100a00 */
[----:B------:R-:W-:-:S02]  /*85b30*/  SHF.R.S32.HI R53, RZ, 0x1f, R36 ;  /* 0x0000001fff357819 */ /* 0x000fc40000011424 */
[----:B------:R-:W-:Y:S01]  /*85b40*/  IMAD.MOV.U32 R54, RZ, RZ, R38 ;  /* 0x000000ffff367224 */ /* 0x000fe200078e0026 */
[C---:B0-----:R-:W-:Y:S01]  /*85b50*/  IADD3 R32, P1, PT, R36.reuse, R0, RZ ;  /* 0x0000000024207210 */ /* 0x041fe20007f3e0ff */
[----:B-1----:R-:W3:Y:S04]  /*85b60*/  LDL.LU.64 R22, [R1+0x3878] ;  /* 0x0038780001167983 */ /* 0x002ee80000300a00 */
[----:B------:R0:W-:Y:S01]  /*85b70*/  STL.64 [R1+0x1bb8], R20 ;  /* 0x001bb81401007387 */ /* 0x0001e20000100a00 */
[----:B------:R-:W-:Y:S02]  /*85b80*/  IMAD.MOV.U32 R55, RZ, RZ, R39 ;  /* 0x000000ffff377224 */ /* 0x000fe400078e0027 */
[C---:B------:R-:W-:Y:S02]  /*85b90*/  IMAD.X R33, R53.reuse, 0x1, R3, P1 ;  /* 0x0000000135217824 */ /* 0x040fe400008e0603 */
[----:B------:R-:W-:Y:S01]  /*85ba0*/  IMAD.X R55, R53, 0x1, R4, P2 ;  /* 0x0000000135377824 */ /* 0x000fe200010e0604 */
[----:B0-----:R-:W2:Y:S04]  /*85bb0*/  LDL.LU.64 R20, [R1+0x3870] ;  /* 0x0038700001147983 */ /* 0x001ea80000300a00 */
[----:B------:R0:W-:Y:S02]  /*85bc0*/  STL [R1+0x1ba8], R38 ;  /* 0x001ba82601007387 */ /* 0x0001e40000100800 */
[----:B0-----:R-:W-:-:S02]  /*85bd0*/  IADD3 R38, P3, PT, R36, R5, RZ ;  /* 0x0000000524267210 */ /* 0x001fc40007f7e0ff */
[----:B------:R0:W-:Y:S03]  /*85be0*/  STL.64 [R1+0x1bb0], R32 ;  /* 0x001bb02001007387 */ /* 0x0001e60000100a00 */
[----:B------:R-:W-:Y:S01]  /*85bf0*/  IMAD.X R39, R53, 0x1, R6, P3 ;  /* 0x0000000135277824 */ /* 0x000fe200018e0606 */
[----:B------:R1:W-:Y:S01]  /*85c00*/  STL [R1+0x1bac], R55 ;  /* 0x001bac3701007387 */ /* 0x0003e20000100800 */
[----:B------:R-:W-:-:S03]  /*85c10*/  IADD3 R54, P2, PT, R36, R9, RZ ;  /* 0x0000000924367210 */ /* 0x000fc60007f5e0ff */
[----:B------:R4:W-:Y:S01]  /*85c20*/  STL.64 [R1+0x1b98], R38 ;  /* 0x001b982601007387 */ /* 0x0009e20000100a00 */
[----:B0-----:R-:W-:Y:S01]  /*85c30*/  IADD3 R32, P1, PT, R36, R7, RZ ;  /* 0x0000000724207210 */ /* 0x001fe20007f3e0ff */
[----:B-1----:R-:W-:-:S04]  /*85c40*/  IMAD.X R55, R53, 0x1, R10, P2 ;  /* 0x0000000135377824 */ /* 0x002fc800010e060a */
[----:B------:R-:W-:Y:S01]  /*85c50*/  IMAD.X R33, R53, 0x1, R8, P1 ;  /* 0x0000000135217824 */ /* 0x000fe200008e0608 */
[----:B----4-:R-:W-:-:S04]  /*85c60*/  IADD3 R38, P3, PT, R36, R11, RZ ;  /* 0x0000000b24267210 */ /* 0x010fc80007f7e0ff */
[----:B------:R0:W-:Y:S01]  /*85c70*/  STL.64 [R1+0x1b90], R32 ;  /* 0x001b902001007387 */ /* 0x0001e20000100a00 */
[----:B------:R-:W-:-:S03]  /*85c80*/  IMAD.X R39, R53, 0x1, R12, P3 ;  /* 0x0000000135277824 */ /* 0x000fc600018e060c */
[----:B------:R1:W-:Y:S04]  /*85c90*/  STL.64 [R1+0x1b88], R54 ;  /* 0x001b883601007387 */ /* 0x0003e80000100a00 */
[----:B------:R4:W-:Y:S01]  /*85ca0*/  STL.64 [R1+0x1b80], R38 ;  /* 0x001b802601007387 */ /* 0x0009e20000100a00 */
[C---:B0-----:R-:W-:Y:S02]  /*85cb0*/  IADD3 R32, P1, PT, R36.reuse, R13, RZ ;  /* 0x0000000d24207210 */ /* 0x041fe40007f3e0ff */
[----:B------:R-:W-:Y:S02]  /*85cc0*/  IADD3 R36, P2, PT, R36, R15, RZ ;  /* 0x0000000f24247210 */ /* 0x000fe40007f5e0ff */
[----:B-1----:R-:W-:Y:S01]  /*85cd0*/  SHF.R.S32.HI R54, RZ, 0x1f, R34 ;  /* 0x0000001fff367819 */ /* 0x002fe20000011422 */
        /* <DEDUP_REMOVED lines=21> */
[----:B------:R-:W-:Y:S01]  /*85e30*/  STL.64 [R1+0x1b30], R32 ;  /* 0x001b302001007387 */ /* 0x000fe20000100a00 */
[----:B------:R-:W-:-:S03]  /*85e40*/  IMAD.X R39, R54, 0x1, R14, P3 ;  /* 0x0000000136277824 */ /* 0x000fc600018e060e */
[----:B------:R-:W-:Y:S04]  /*85e50*/  STL.64 [R1+0x1b28], R36 ;  /* 0x001b282401007387 */ /* 0x000fe80000100a00 */
[----:B------:R0:W-:Y:S04]  /*85e60*/  STL.64 [R1+0x1b20], R38 ;  /* 0x001b202601007387 */ /* 0x0001e80000100a00 */
[----:B0-----:R-:W4:Y:S01]  /*85e70*/  LDL.LU R39, [R1+0x3868] ;  /* 0x0038680001277983 */ /* 0x001f220000300800 */
        /* <DEDUP_REMOVED lines=8> */
[----:B0-----:R-:W2:Y:S04]  /*85f00*/  LDL.LU.64 R32, [R1+0x3860] ;  /* 0x0038600001207983 */ /* 0x001ea80000300a00 */
[----:B------:R0:W-:Y:S04]  /*85f10*/  STL [R1+0x1b00], R38 ;  /* 0x001b002601007387 */ /* 0x0001e80000100800 */
[----:B------:R1:W-:Y:S01]  /*85f20*/  STL.64 [R1+0x1b08], R36 ;  /* 0x001b082401007387 */ /* 0x0003e20000100a00 */
[C---:B0-----:R-:W-:Y:S02]  /*85f30*/  IADD3 R38, P1, PT, R35.reuse, R5, RZ ;  /* 0x0000000523267210 */ /* 0x041fe40007f3e0ff */
[----:B-1----:R-:W-:-:S05]  /*85f40*/  IADD3 R36, P2, PT, R35, R7, RZ ;  /* 0x0000000723247210 */ /* 0x002fca0007f5e0ff */
[C---:B------:R-:W-:Y:S02]  /*85f50*/  IMAD.X R37, R53.reuse, 0x1, R8, P2 ;  /* 0x0000000135257824 */ /* 0x040fe400010e0608 */
[----:B----4-:R-:W-:Y:S02]  /*85f60*/  IMAD.MOV.U32 R55, RZ, RZ, R39 ;  /* 0x000000ffff377224 */ /* 0x010fe400078e0027 */
[C---:B------:R-:W-:Y:S02]  /*85f70*/  IMAD.X R55, R53.reuse, 0x1, R4, P3 ;  /* 0x0000000135377824 */ /* 0x040fe400018e0604 */
[----:B------:R-:W-:Y:S01]  /*85f80*/  IMAD.X R39, R53, 0x1, R6, P1 ;  /* 0x0000000135277824 */ /* 0x000fe200008e0606 */
[----:B------:R-:W-:Y:S02]  /*85f90*/  IADD3 R54, P3, PT, R35, R9, RZ ;  /* 0x0000000923367210 */ /* 0x000fe40007f7e0ff */
[----:B------:R0:W-:Y:S04]  /*85fa0*/  STL [R1+0x1b04], R55 ;  /* 0x001b043701007387 */ /* 0x0001e80000100800 */
[----:B------:R1:W-:Y:S04]  /*85fb0*/  STL.64 [R1+0x1ae8], R38 ;  /* 0x001ae82601007387 */ /* 0x0003e80000100a00 */
[----:B------:R4:W-:Y:S01]  /*85fc0*/  STL.64 [R1+0x1ae0], R36 ;  /* 0x001ae02401007387 */ /* 0x0009e20000100a00 */
[----:B0-----:R-:W-:Y:S01]  /*85fd0*/  IMAD.X R55, R53, 0x1, R10, P3 ;  /* 0x0000000135377824 */ /* 0x001fe200018e060a */
[----:B-1----:R-:W-:-:S02]  /*85fe0*/  IADD3 R38, P1, PT, R35, R11, RZ ;  /* 0x0000000b23267210 */ /* 0x002fc40007f3e0ff */
[----:B----4-:R-:W-:-:S03]  /*85ff0*/  IADD3 R36, P2, PT, R35, R13, RZ ;  /* 0x0000000d23247210 */ /* 0x010fc60007f5e0ff */
[C---:B------:R-:W-:Y:S01]  /*86000*/  IMAD.X R39, R53.reuse, 0x1, R12, P1 ;  /* 0x0000000135277824 */ /* 0x040fe200008e060c */
[----:B------:R0:W-:Y:S01]  /*86010*/  STL.64 [R1+0x1ad8], R54 ;  /* 0x001ad83601007387 */ /* 0x0001e20000100a00 */
[----:B------:R-:W-:Y:S01]  /*86020*/  IMAD.X R37, R53, 0x1, R14, P2 ;  /* 0x0000000135257824 */ /* 0x000fe200010e060e */
[----:B------:R-:W-:Y:S02]  /*86030*/  IADD3 R34, P3, PT, R35, R15, RZ ;  /* 0x0000000f23227210 */ /* 0x000fe40007f7e0ff */
[----:B------:R1:W-:Y:S04]  /*86040*/  STL.64 [R1+0x1ad0], R38 ;  /* 0x001ad02601007387 */ /* 0x0003e80000100a00 */
[----:B------:R4:W-:Y:S01]  /*86050*/  STL.64 [R1+0x1ac8], R36 ;  /* 0x001ac82401007387 */ /* 0x0009e20000100a00 */
[----:B0-----:R-:W-:Y:S01]  /*86060*/  SHF.R.S32.HI R54, RZ, 0x1f, R46 ;  /* 0x0000001fff367819 */ /* 0x001fe2000001142e */
[----:B------:R-:W-:Y:S01]  /*86070*/  IMAD.X R35, R53, 0x1, R57, P3 ;  /* 0x0000000135237824 */ /* 0x000fe200018e0639 */
[----:B-1----:R-:W-:-:S02]  /*86080*/  IADD3 R38, P1, PT, R46, R0, RZ ;  /* 0x000000002e267210 */ /* 0x002fc40007f3e0ff */
[----:B----4-:R-:W-:-:S03]  /*86090*/  IADD3 R36, P2, PT, R46, R2, RZ ;  /* 0x000000022e247210 */ /* 0x010fc60007f5e0ff */
        /* <DEDUP_REMOVED lines=20> */
[----:B------:R-:W-:Y:S01]  /*861e0*/  IMAD.X R37, R54, 0x1, R57, P2 ;  /* 0x0000000136257824 */ /* 0x000fe200010e0639 */
[----:B------:R-:W-:Y:S02]  /*861f0*/  SHF.R.S32.HI R53, RZ, 0x1f, R48 ;  /* 0x0000001fff357819 */ /* 0x000fe40000011430 */
        /* <DEDUP_REMOVED lines=56> */
[----:B------:R-:W-:Y:S02]  /*86580*/  IMAD.MOV.U32 R54, RZ, RZ, R36 ;  /* 0x000000ffff367224 */ /* 0x000fe400078e0024 */
[----:B------:R-:W-:Y:S02]  /*86590*/  IMAD.MOV.U32 R50, RZ, RZ, R58 ;  /* 0x000000ffff327224 */ /* 0x000fe400078e003a */
[----:B------:R-:W-:Y:S01]  /*865a0*/  IMAD.MOV.U32 R58, RZ, RZ, R59 ;  /* 0x000000ffff3a7224 */ /* 0x000fe200078e003b */
[----:B0-----:R-:W2:Y:S04]  /*865b0*/  LDL.LU.64 R34, [R1+0x3850] ;  /* 0x0038500001227983 */ /* 0x001ea80000300a00 */
[----:B------:R0:W-:Y:S01]  /*865c0*/  STL [R1+0x19a8], R36 ;  /* 0x0019a82401007387 */ /* 0x0001e20000100800 */
[----:B------:R-:W-:-:S03]  /*865d0*/  IMAD.MOV.U32 R59, RZ, RZ, R44 ;  /* 0x000000ffff3b7224 */ /* 0x000fc600078e002c */
[----:B------:R1:W-:Y:S01]  /*865e0*/  STL.64 [R1+0x19b0], R38 ;  /* 0x0019b02601007387 */ /* 0x0003e20000100a00 */
[C---:B0-----:R-:W-:Y:S01]  /*865f0*/  IADD3 R36, P3, PT, R47.reuse, R5, RZ ;  /* 0x000000052f247210 */ /* 0x041fe20007f7e0ff */
[----:B------:R-:W-:Y:S01]  /*86600*/  IMAD.MOV.U32 R48, RZ, RZ, R49 ;  /* 0x000000ffff307224 */ /* 0x000fe200078e0031 */
[----:B-1----:R-:W-:Y:S01]  /*86610*/  IADD3 R38, P1, PT, R47, R7, RZ ;  /* 0x000000072f267210 */ /* 0x002fe20007f3e0ff */
[----:B------:R-:W-:-:S04]  /*86620*/  IMAD.MOV.U32 R49, RZ, RZ, R45 ;  /* 0x000000ffff317224 */ /* 0x000fc800078e002d */
[C---:B------:R-:W-:Y:S02]  /*86630*/  IMAD.X R39, R53.reuse, 0x1, R8, P1 ;  /* 0x0000000135277824 */ /* 0x040fe400008e0608 */
[----:B----4-:R-:W-:Y:S02]  /*86640*/  IMAD.MOV.U32 R55, RZ, RZ, R37 ;  /* 0x000000ffff377224 */ /* 0x010fe400078e0025 */
[----:B------:R-:W-:Y:S01]  /*86650*/  IMAD.X R55, R53, 0x1, R4, P2 ;  /* 0x0000000135377824 */ /* 0x000fe200010e0604 */
[----:B------:R-:W-:Y:S01]  /*86660*/  IADD3 R54, P2, PT, R47, R9, RZ ;  /* 0x000000092f367210 */ /* 0x000fe20007f5e0ff */
[----:B------:R-:W-:Y:S01]  /*86670*/  IMAD.X R37, R53, 0x1, R6, P3 ;  /* 0x0000000135257824 */ /* 0x000fe200018e0606 */
[----:B------:R-:W-:Y:S02]  /*86680*/  IADD3 R44, P3, PT, R47, R11, RZ ;  /* 0x0000000b2f2c7210 */ /* 0x000fe40007f7e0ff */
[----:B------:R0:W-:Y:S03]  /*86690*/  STL [R1+0x19ac], R55 ;  /* 0x0019ac3701007387 */ /* 0x0001e60000100800 */
[C---:B------:R-:W-:Y:S01]  /*866a0*/  IMAD.X R45, R53.reuse, 0x1, R12, P3 ;  /* 0x00000001352d7824 */ /* 0x040fe200018e060c */
[----:B------:R1:W-:Y:S01]  /*866b0*/  STL.64 [R1+0x1998], R36 ;  /* 0x0019982401007387 */ /* 0x0003e20000100a00 */
[----:B0-----:R-:W-:Y:S01]  /*866c0*/  IMAD.X R55, R53, 0x1, R10, P2 ;  /* 0x0000000135377824 */ /* 0x001fe200010e060a */
[----:B------:R-:W-:-:S02]  /*866d0*/  IADD3 R46, P2, PT, R47, R15, RZ ;  /* 0x0000000f2f2e7210 */ /* 0x000fc40007f5e0ff */
[----:B-1----:R-:W4:Y:S04]  /*866e0*/  LDL.LU.64 R36, [R1+0x3848] ;  /* 0x0038480001247983 */ /* 0x002f280000300a00 */
[----:B------:R0:W-:Y:S04]  /*866f0*/  STL.64 [R1+0x1990], R38 ;  /* 0x0019902601007387 */ /* 0x0001e80000100a00 */
[----:B------:R1:W-:Y:S04]  /*86700*/  STL.64 [R1+0x1988], R54 ;  /* 0x0019883601007387 */ /* 0x0003e80000100a00 */
[----:B------:R2:W-:Y:S01]  /*86710*/  STL.64 [R1+0x1980], R44 ;  /* 0x0019802c01007387 */ /* 0x0005e20000100a00 */
[----:B0-----:R-:W-:-:S02]  /*86720*/  IADD3 R38, P1, PT, R47, R13, RZ ;  /* 0x0000000d2f267210 */ /* 0x001fc40007f3e0ff */
[----:B-1----:R-:W-:-:S03]  /*86730*/  SHF.R.S32.HI R54, RZ, 0x1f, R48 ;  /* 0x0000001fff367819 */ /* 0x002fc60000011430 */
[C---:B------:R-:W-:Y:S01]  /*86740*/  IMAD.X R39, R53.reuse, 0x1, R14, P1 ;  /* 0x0000000135277824 */ /* 0x040fe200008e060e */
        /* <DEDUP_REMOVED lines=26> */
[----:B------:R-:W-:-:S03]  /*868f0*/  IADD3 R44, P3, PT, R49, R2, RZ ;  /* 0x00000002312c7210 */ /* 0x000fc60007f7e0ff */
[----:B------:R-:W-:Y:S01]  /*86900*/  IMAD.X R39, R54, 0x1, R57, P1 ;  /* 0x0000000136277824 */ /* 0x000fe200008e0639 */
[----:B------:R-:W-:Y:S01]  /*86910*/  SHF.R.S32.HI R53, RZ, 0x1f, R49 ;  /* 0x0000001fff357819 */ /* 0x000fe20000011431 */
[----:B------:R-:W-:Y:S01]  /*86920*/  IMAD.MOV.U32 R54, RZ, RZ, R44 ;  /* 0x000000ffff367224 */ /* 0x000fe200078e002c */
[----:B------:R-:W-:Y:S02]  /*86930*/  IADD3 R46, P2, PT, R49, R0, RZ ;  /* 0x00000000312e7210 */ /* 0x000fe40007f5e0ff */
[----:B------:R0:W-:Y:S03]  /*86940*/  STL.64 [R1+0x1910], R38 ;  /* 0x0019102601007387 */ /* 0x0001e60000100a00 */
[----:B------:R-:W-:Y:S01]  /*86950*/  IMAD.X R47, R53, 0x1, R3, P2 ;  /* 0x00000001352f7824 */ /* 0x000fe200010e0603 */
[----:B0-----:R-:W3:Y:S04]  /*86960*/  LDL.LU.64 R38, [R1+0x3838] ;  /* 0x0038380001267983 */ /* 0x001ee80000300a00 */
[----:B------:R0:W-:Y:S02]  /*86970*/  STL [R1+0x1900], R44 ;  /* 0x0019002c01007387 */ /* 0x0001e40000100800 */
[----:B0-----:R-:W-:-:S02]  /*86980*/  IADD3 R44, P1, PT, R49, R5, RZ ;  /* 0x00000005312c7210 */ /* 0x001fc40007f3e0ff */
[----:B------:R0:W-:Y:S02]  /*86990*/  STL.64 [R1+0x1908], R46 ;  /* 0x0019082e01007387 */ /* 0x0001e40000100a00 */
[----:B0-----:R-:W-:-:S05]  /*869a0*/  IADD3 R46, P2, PT, R49, R7, RZ ;  /* 0x00000007312e7210 */ /* 0x001fca0007f5e0ff */
[C---:B------:R-:W-:Y:S02]  /*869b0*/  IMAD.X R47, R53.reuse, 0x1, R8, P2 ;  /* 0x00000001352f7824 */ /* 0x040fe400010e0608 */
[----:B--2---:R-:W-:Y:S02]  /*869c0*/  IMAD.MOV.U32 R55, RZ, RZ, R45 ;  /* 0x000000ffff377224 */ /* 0x004fe400078e002d */
[C---:B------:R-:W-:Y:S02]  /*869d0*/  IMAD.X R55, R53.reuse, 0x1, R4, P3 ;  /* 0x0000000135377824 */ /* 0x040fe400018e0604 */
[----:B------:R-:W-:Y:S01]  /*869e0*/  IMAD.X R45, R53, 0x1, R6, P1 ;  /* 0x00000001352d7824 */ /* 0x000fe200008e0606 */
[----:B------:R-:W-:Y:S02]  /*869f0*/  IADD3 R54, P3, PT, R49, R9, RZ ;  /* 0x0000000931367210 */ /* 0x000fe40007f7e0ff */
[----:B------:R0:W-:Y:S04]  /*86a00*/  STL [R1+0x1904], R55 ;  /* 0x0019043701007387 */ /* 0x0001e80000100800 */
[----:B------:R1:W-:Y:S01]  /*86a10*/  STL.64 [R1+0x18e8], R44 ;  /* 0x0018e82c01007387 */ /* 0x0003e20000100a00 */
[----:B0-----:R-:W-:Y:S01]  /*86a20*/  IMAD.X R55, R53, 0x1, R10, P3 ;  /* 0x0000000135377824 */ /* 0x001fe200018e060a */
[----:B-1----:R-:W-:-:S02]  /*86a30*/  IADD3 R44, P1, PT, R49, R11, RZ ;  /* 0x0000000b312c7210 */ /* 0x002fc40007f3e0ff */
[----:B------:R0:W-:Y:S03]  /*86a40*/  STL.64 [R1+0x18e0], R46 ;  /* 0x0018e02e01007387 */ /* 0x0001e60000100a00 */
[----:B------:R-:W-:Y:S01]  /*86a50*/  IMAD.X R45, R53, 0x1, R12, P1 ;  /* 0x00000001352d7824 */ /* 0x000fe200008e060c */
[----:B------:R1:W-:Y:S01]  /*86a60*/  STL.64 [R1+0x18d8], R54 ;  /* 0x0018d83601007387 */ /* 0x0003e20000100a00 */
[----:B------:R-:W-:-:S03]  /*86a70*/  IADD3 R48, P3, PT, R49, R15, RZ ;  /* 0x0000000f31307210 */ /* 0x000fc60007f7e0ff */
[----:B------:R2:W-:Y:S01]  /*86a80*/  STL.64 [R1+0x18d0], R44 ;  /* 0x0018d02c01007387 */ /* 0x0005e20000100a00 */
[----:B0-----:R-:W-:Y:S01]  /*86a90*/  IADD3 R46, P2, PT, R49, R13, RZ ;  /* 0x0000000d312e7210 */ /* 0x001fe20007f5e0ff */
[----:B------:R-:W-:Y:S01]  /*86aa0*/  IMAD.X R49, R53, 0x1, R57, P3 ;  /* 0x0000000135317824 */ /* 0x000fe200018e0639 */
[----:B-1----:R-:W-:-:S03]  /*86ab0*/  SHF.R.S32.HI R54, RZ, 0x1f, R50 ;  /* 0x0000001fff367819 */ /* 0x002fc60000011432 */
[----:B------:R-:W-:Y:S01]  /*86ac0*/  IMAD.X R47, R53, 0x1, R14, P2 ;  /* 0x00000001352f7824 */ /* 0x000fe200010e060e */
[----:B--2---:R-:W-:-:S04]  /*86ad0*/  IADD3 R44, P1, PT, R50, R0, RZ ;  /* 0x00000000322c7210 */ /* 0x004fc80007f3e0ff */
        /* <DEDUP_REMOVED lines=83> */
[C---:B------:R-:W-:Y:S02]  /*87010*/  IADD3 R50, P1, PT, R42.reuse, R0, RZ ;  /* 0x000000002a327210 */ /* 0x040fe40007f3e0ff */
        /* <DEDUP_REMOVED lines=8> */
[----:B------:R-:W-:Y:S02]  /*870a0*/  IMAD.MOV.U32 R59, RZ, RZ, R43 ;  /* 0x000000ffff3b7224 */ /* 0x000fe400078e002b */
[----:B--2---:R-:W-:Y:S02]  /*870b0*/  IMAD.MOV.U32 R55, RZ, RZ, R45 ;  /* 0x000000ffff377224 */ /* 0x004fe400078e002d */
[C---:B------:R-:W-:Y:S02]  /*870c0*/  IMAD.X R55, R53.reuse, 0x1, R4, P2 ;  /* 0x0000000135377824 */ /* 0x040fe400010e0604 */
[C---:B------:R-:W-:Y:S01]  /*870d0*/  IMAD.X R45, R53.reuse, 0x1, R6, P3 ;  /* 0x00000001352d7824 */ /* 0x040fe200018e0606 */
[C---:B------:R-:W-:Y:S02]  /*870e0*/  IADD3 R54, P2, PT, R42.reuse, R9, RZ ;  /* 0x000000092a367210 */ /* 0x040fe40007f5e0ff */
[----:B------:R0:W-:Y:S04]  /*870f0*/  STL [R1+0x1784], R55 ;  /* 0x0017843701007387 */ /* 0x0001e80000100800 */
[----:B------:R1:W-:Y:S01]  /*87100*/  STL.64 [R1+0x1770], R44 ;  /* 0x0017702c01007387 */ /* 0x0003e20000100a00 */
[----:B0-----:R-:W-:Y:S01]  /*87110*/  IMAD.X R55, R53, 0x1, R10, P2 ;  /* 0x0000000135377824 */ /* 0x001fe200010e060a */
[----:B-1----:R-:W-:-:S02]  /*87120*/  IADD3 R44, P3, PT, R42, R11, RZ ;  /* 0x0000000b2a2c7210 */ /* 0x002fc40007f7e0ff */
[----:B------:R0:W-:Y:S03]  /*87130*/  STL.64 [R1+0x1768], R50 ;  /* 0x0017683201007387 */ /* 0x0001e60000100a00 */
[----:B------:R-:W-:Y:S01]  /*87140*/  IMAD.X R45, R53, 0x1, R12, P3 ;  /* 0x00000001352d7824 */ /* 0x000fe200018e060c */
[----:B------:R1:W-:Y:S04]  /*87150*/  STL.64 [R1+0x1760], R54 ;  /* 0x0017603601007387 */ /* 0x0003e80000100a00 */
[----:B------:R2:W-:Y:S01]  /*87160*/  STL.64 [R1+0xf38], R44 ;  /* 0x000f382c01007387 */ /* 0x0005e20000100a00 */
[C---:B0-----:R-:W-:Y:S02]  /*87170*/  IADD3 R50, P1, PT, R42.reuse, R13, RZ ;  /* 0x0000000d2a327210 */ /* 0x041fe40007f3e0ff */
[----:B------:R-:W-:-:S02]  /*87180*/  IADD3 R42, P2, PT, R42, R15, RZ ;  /* 0x0000000f2a2a7210 */ /* 0x000fc40007f5e0ff */
[----:B-1----:R-:W-:Y:S01]  /*87190*/  SHF.R.S32.HI R54, RZ, 0x1f, R58 ;  /* 0x0000001fff367819 */ /* 0x002fe2000001143a */
        /* <DEDUP_REMOVED lines=49> */
[----:B--2---:R-:W-:-:S03]  /*874b0*/  IADD3 R42, P2, PT, R59, R13, RZ ;  /* 0x0000000d3b2a7210 */ /* 0x004fc60007f5e0ff */
        /* <DEDUP_REMOVED lines=9> */
[----:B--2---:R-:W-:-:S03]  /*87550*/  IADD3 R42, P2, PT, R40, R2, RZ ;  /* 0x00000002282a7210 */ /* 0x004fc60007f5e0ff */
        /* <DEDUP_REMOVED lines=21> */
[----:B------:R1:W-:Y:S01]  /*876b0*/  STL.64 [R1+0x7e0], R44 ;  /* 0x0007e02c01007387 */ /* 0x0003e20000100a00 */
[----:B------:R-:W-:-:S03]  /*876c0*/  SHF.R.S32.HI R53, RZ, 0x1f, R60 ;  /* 0x0000001fff357819 */ /* 0x000fc6000001143c */
[----:B------:R2:W-:Y:S01]  /*876d0*/  STL.64 [R1+0x7a8], R42 ;  /* 0x0007a82a01007387 */ /* 0x0005e20000100a00 */
[C---:B0-----:R-:W-:Y:S02]  /*876e0*/  IADD3 R58, P3, PT, R60.reuse, R0, RZ ;  /* 0x000000003c3a7210 */ /* 0x041fe40007f7e0ff */
[C---:B-1----:R-:W-:Y:S02]  /*876f0*/  IADD3 R44, P1, PT, R60.reuse, R2, RZ ;  /* 0x000000023c2c7210 */ /* 0x042fe40007f3e0ff */
[----:B--2---:R-:W-:-:S03]  /*87700*/  IADD3 R42, P2, PT, R60, R5, RZ ;  /* 0x000000053c2a7210 */ /* 0x004fc60007f5e0ff */
[C---:B------:R-:W-:Y:S02]  /*87710*/  IMAD.X R45, R53.reuse, 0x1, R4, P1 ;  /* 0x00000001352d7824 */ /* 0x040fe400008e0604 */
[C---:B------:R-:W-:Y:S02]  /*87720*/  IMAD.X R59, R53.reuse, 0x1, R3, P3 ;  /* 0x00000001353b7824 */ /* 0x040fe400018e0603 */
[----:B------:R-:W-:Y:S01]  /*87730*/  IMAD.X R43, R53, 0x1, R6, P2 ;  /* 0x00000001352b7824 */ /* 0x000fe200010e0606 */
[----:B------:R0:W-:Y:S01]  /*87740*/  STL.64 [R1+0x7d0], R44 ;  /* 0x0007d02c01007387 */ /* 0x0001e20000100a00 */
[----:B------:R-:W-:-:S03]  /*87750*/  IADD3 R54, P3, PT, R60, R7, RZ ;  /* 0x000000073c367210 */ /* 0x000fc60007f7e0ff */
[----:B------:R-:W-:Y:S04]  /*87760*/  STL.64 [R1+0x7d8], R58 ;  /* 0x0007d83a01007387 */ /* 0x000fe80000100a00 */
[----:B------:R1:W-:Y:S01]  /*87770*/  STL.64 [R1+0x7a0], R42 ;  /* 0x0007a02a01007387 */ /* 0x0003e20000100a00 */
[----:B0-----:R-:W-:Y:S01]  /*87780*/  IADD3 R44, P1, PT, R60, R9, RZ ;  /* 0x000000093c2c7210 */ /* 0x001fe20007f3e0ff */
[----:B------:R-:W-:-:S04]  /*87790*/  IMAD.X R55, R53, 0x1, R8, P3 ;  /* 0x0000000135377824 */ /* 0x000fc800018e0608 */
[----:B------:R-:W-:Y:S01]  /*877a0*/  IMAD.X R45, R53, 0x1, R10, P1 ;  /* 0x00000001352d7824 */ /* 0x000fe200008e060a */
[C---:B-1----:R-:W-:Y:S02]  /*877b0*/  IADD3 R42, P2, PT, R60.reuse, R11, RZ ;  /* 0x0000000b3c2a7210 */ /* 0x042fe40007f5e0ff */
[----:B------:R-:W-:-:S03]  /*877c0*/  IADD3 R58, P3, PT, R60, R13, RZ ;  /* 0x0000000d3c3a7210 */ /* 0x000fc60007f7e0ff */
[C---:B------:R-:W-:Y:S01]  /*877d0*/  IMAD.X R43, R53.reuse, 0x1, R12, P2 ;  /* 0x00000001352b7824 */ /* 0x040fe200010e060c */
[----:B------:R0:W-:Y:S04]  /*877e0*/  STL.64 [R1+0x790], R44 ;  /* 0x0007902c01007387 */ /* 0x0001e80000100a00 */
[----:B------:R1:W-:Y:S01]  /*877f0*/  STL.64 [R1+0x798], R54 ;  /* 0x0007983601007387 */ /* 0x0003e20000100a00 */
[----:B------:R-:W-:-:S03]  /*87800*/  IMAD.X R59, R53, 0x1, R14, P3 ;  /* 0x00000001353b7824 */ /* 0x000fc600018e060e */
[----:B------:R2:W-:Y:S01]  /*87810*/  STL.64 [R1+0x788], R42 ;  /* 0x0007882a01007387 */ /* 0x0005e20000100a00 */
[----:B0-----:R-:W-:Y:S02]  /*87820*/  IADD3 R44, P1, PT, R60, R15, RZ ;  /* 0x0000000f3c2c7210 */ /* 0x001fe40007f3e0ff */
[----:B-1----:R-:W-:Y:S02]  /*87830*/  SHF.R.S32.HI R54, RZ, 0x1f, R61 ;  /* 0x0000001fff367819 */ /* 0x002fe4000001143d */
[----:B--2---:R-:W-:Y:S01]  /*87840*/  IADD3 R42, P2, PT, R61, R0, RZ ;  /* 0x000000003d2a7210 */ /* 0x004fe20007f5e0ff */
[----:B------:R-:W-:Y:S01]  /*87850*/  IMAD.X R45, R53, 0x1, R57, P1 ;  /* 0x00000001352d7824 */ /* 0x000fe200008e0639 */
[----:B------:R0:W-:Y:S03]  /*87860*/  STL.64 [R1+0x780], R58 ;  /* 0x0007803a01007387 */ /* 0x0001e60000100a00 */
[----:B------:R-:W-:Y:S01]  /*87870*/  IMAD.X R43, R54, 0x1, R3, P2 ;  /* 0x00000001362b7824 */ /* 0x000fe200010e0603 */
[----:B------:R1:W-:Y:S04]  /*87880*/  STL.64 [R1+0x770], R44 ;  /* 0x0007702c01007387 */ /* 0x0003e80000100a00 */
[----:B------:R2:W-:Y:S01]  /*87890*/  STL.64 [R1+0x768], R42 ;  /* 0x0007682a01007387 */ /* 0x0005e20000100a00 */
[----:B0-----:R-:W-:-:S02]  /*878a0*/  IADD3 R58, P3, PT, R61, R2, RZ ;  /* 0x000000023d3a7210 */ /* 0x001fc40007f7e0ff */
        /* <DEDUP_REMOVED lines=15> */
[----:B0-----:R-:W2:Y:S04]  /*879a0*/  LDL.LU.64 R58, [R1+0x3800] ;  /* 0x00380000013a7983 */ /* 0x001ea80000300a00 */
[----:B------:R-:W-:Y:S04]  /*879b0*/  STL.64 [R1+0x718], R44 ;  /* 0x0007182c01007387 */ /* 0x000fe80000100a00 */
[----:B------:R0:W-:Y:S01]  /*879c0*/  STL.64 [R1+0x710], R42 ;  /* 0x0007102a01007387 */ /* 0x0001e20000100a00 */
[----:B------:R-:W-:-:S03]  /*879d0*/  IADD3 R60, P3, PT, R61, R15, RZ ;  /* 0x0000000f3d3c7210 */ /* 0x000fc60007f7e0ff */
[----:B0-----:R-:W2:Y:S02]  /*879e0*/  LDL.LU R43, [R1+0x37f8] ;  /* 0x0037f800012b7983 */ /* 0x001ea40000300800 */
[----:B------:R-:W-:-:S05]  /*879f0*/  IMAD.X R61, R54, 0x1, R57, P3 ;  /* 0x00000001363d7824 */ /* 0x000fca00018e0639 */
[----:B------:R0:W-:Y:S04]  /*87a00*/  STL.64 [R1+0x6f0], R60 ;  /* 0x0006f03c01007387 */ /* 0x0001e80000100a00 */
[----:B0-----:R-:W3:Y:S01]  /*87a10*/  LDL.LU.64 R60, [R1+0x37f0] ;  /* 0x0037f000013c7983 */ /* 0x001ee20000300a00 */
[----:B------:R-:W-:Y:S01]  /*87a20*/  VIADD R41, R41, UR25 ;  /* 0x0000001929297c36 */ /* 0x000fe20008000000 */
[----:B------:R-:W-:Y:S01]  /*87a30*/  LOP3.LUT R20, R20, 0xfffffffe, RZ, 0xc0, !PT ;  /* 0xfffffffe14147812 */ /* 0x000fe200078ec0ff */
[----:B------:R-:W0:Y:S03]  /*87a40*/  LDCU UR25, c[0x0][0x398] ;  /* 0x00007300ff1977ac */ /* 0x000e260008000800 */
[----:B------:R-:W-:-:S02]  /*87a50*/  IADD3 R42, P2, PT, R41, R2, RZ ;  /* 0x00000002292a7210 */ /* 0x000fc40007f5e0ff */
[----:B------:R-:W-:Y:S02]  /*87a60*/  SHF.R.S32.HI R53, RZ, 0x1f, R41 ;  /* 0x0000001fff357819 */ /* 0x000fe40000011429 */
[----:B------:R-:W-:Y:S01]  /*87a70*/  IADD3 R44, P1, PT, R41, R0, RZ ;  /* 0x00000000292c7210 */ /* 0x000fe20007f3e0ff */
[----:B------:R1:W-:Y:S01]  /*87a80*/  STL [R1+0x6e0], R42 ;  /* 0x0006e02a01007387 */ /* 0x0003e20000100800 */
[----:B------:R-:W-:-:S03]  /*87a90*/  IMAD.MOV.U32 R54, RZ, RZ, R42 ;  /* 0x000000ffff367224 */ /* 0x000fc600078e002a */
[----:B------:R-:W-:Y:S01]  /*87aa0*/  IMAD.X R45, R53, 0x1, R3, P1 ;  /* 0x00000001352d7824 */ /* 0x000fe200008e0603 */
[----:B-1----:R-:W-:-:S04]  /*87ab0*/  IADD3 R42, P3, PT, R41, R5, RZ ;  /* 0x00000005292a7210 */ /* 0x002fc80007f7e0ff */
[----:B------:R1:W-:Y:S02]  /*87ac0*/  STL.64 [R1+0x6e8], R44 ;  /* 0x0006e82c01007387 */ /* 0x0003e40000100a00 */
        /* <DEDUP_REMOVED lines=9> */
[----:B-1----:R-:W-:Y:S01]  /*87b60*/  IMAD.X R55, R53, 0x1, R10, P2 ;  /* 0x0000000135377824 */ /* 0x002fe200010e060a */
[----:B--2---:R-:W-:-:S04]  /*87b70*/  IADD3 R42, P3, PT, R41, R11, RZ ;  /* 0x0000000b292a7210 */ /* 0x004fc80007f7e0ff */
[----:B------:R3:W-:Y:S01]  /*87b80*/  STL.64 [R1+0x6b8], R54 ;  /* 0x0006b83601007387 */ /* 0x0007e20000100a00 */
[----:B------:R-:W-:Y:S01]  /*87b90*/  IMAD.X R43, R53, 0x1, R12, P3 ;  /* 0x00000001352b7824 */ /* 0x000fe200018e060c */
[C---:B0-----:R-:W-:Y:S02]  /*87ba0*/  IADD3 R44, P1, PT, R41.reuse, R13, RZ ;  /* 0x0000000d292c7210 */ /* 0x041fe40007f3e0ff */
[----:B------:R-:W-:Y:S02]  /*87bb0*/  IADD3 R40, P2, PT, R41, R15, RZ ;  /* 0x0000000f29287210 */ /* 0x000fe40007f5e0ff */
[----:B------:R0:W-:Y:S01]  /*87bc0*/  STL.64 [R1+0x6b0], R42 ;  /* 0x0006b02a01007387 */ /* 0x0001e20000100a00 */
[C---:B------:R-:W-:Y:S01]  /*87bd0*/  IMAD.X R45, R53.reuse, 0x1, R14, P1 ;  /* 0x00000001352d7824 */ /* 0x040fe200008e060e */
[----:B---3--:R-:W-:Y:S01]  /*87be0*/  SHF.R.S32.HI R54, RZ, 0x1f, R61 ;  /* 0x0000001fff367819 */ /* 0x008fe2000001143d */
        /* <DEDUP_REMOVED lines=49> */
[----:B------:R-:W-:Y:S01]  /*87f00*/  SHF.R.S32.HI R54, RZ, 0x1f, R59 ;  /* 0x0000001fff367819 */ /* 0x000fe2000001143b */
[----:B------:R-:W-:Y:S02]  /*87f10*/  IMAD.X R43, R53, 0x1, R57, P3 ;  /* 0x00000001352b7824 */ /* 0x000fe400018e0639 */
        /* <DEDUP_REMOVED lines=73> */
[----:B------:R-:W-:Y:S01]  /*883b0*/  IADD3 R60, P1, PT, R52, R0, RZ ;  /* 0x00000000343c7210 */ /* 0x000fe20007f3e0ff */
[----:B------:R-:W-:Y:S01]  /*883c0*/  IMAD.X R43, R54, 0x1, R57, P3 ;  /* 0x00000001362b7824 */ /* 0x000fe200018e0639 */
[----:B------:R-:W-:Y:S01]  /*883d0*/  SHF.R.S32.HI R53, RZ, 0x1f, R52 ;  /* 0x0000001fff357819 */ /* 0x000fe20000011434 */
[----:B------:R-:W-:Y:S02]  /*883e0*/  IMAD.MOV.U32 R55, RZ, RZ, R61 ;  /* 0x000000ffff377224 */ /* 0x000fe400078e003d */
[----:B------:R-:W-:Y:S01]  /*883f0*/  IMAD.MOV.U32 R54, RZ, RZ, R60 ;  /* 0x000000ffff367224 */ /* 0x000fe200078e003c */
[----:B0-----:R-:W2:Y:S04]  /*88400*/  LDL.LU.64 R44, [R1+0x37e8] ;  /* 0x0037e800012c7983 */ /* 0x001ea80000300a00 */
[----:B------:R0:W-:Y:S01]  /*88410*/  STL.64 [R1+0x538], R40 ;  /* 0x0005382801007387 */ /* 0x0001e20000100a00 */
[----:B------:R-:W-:-:S03]  /*88420*/  IMAD.X R55, R53, 0x1, R3, P1 ;  /* 0x0000000135377824 */ /* 0x000fc600008e0603 */
[----:B------:R1:W-:Y:S01]  /*88430*/  STL.64 [R1+0x530], R42 ;  /* 0x0005302a01007387 */ /* 0x0003e20000100a00 */
[----:B0-----:R-:W-:-:S03]  /*88440*/  IADD3 R40, P2, PT, R52, R2, RZ ;  /* 0x0000000234287210 */ /* 0x001fc60007f5e0ff */
[----:B-1----:R-:W3:Y:S02]  /*88450*/  LDL.LU.64 R42, [R1+0x37e0] ;  /* 0x0037e000012a7983 */ /* 0x002ee40000300a00 */
[----:B------:R-:W-:Y:S02]  /*88460*/  IMAD.X R41, R53, 0x1, R4, P2 ;  /* 0x0000000135297824 */ /* 0x000fe400010e0604 */
[----:B------:R0:W-:Y:S01]  /*88470*/  STL [R1+0x580], R60 ;  /* 0x0005803c01007387 */ /* 0x0001e20000100800 */
[----:B------:R-:W-:-:S03]  /*88480*/  IADD3 R54, P1, PT, R52, R7, RZ ;  /* 0x0000000734367210 */ /* 0x000fc60007f3e0ff */
[----:B------:R1:W-:Y:S01]  /*88490*/  STL [R1+0x584], R55 ;  /* 0x0005843701007387 */ /* 0x0003e20000100800 */
[----:B0-----:R-:W-:-:S03]  /*884a0*/  IADD3 R60, P3, PT, R52, R5, RZ ;  /* 0x00000005343c7210 */ /* 0x001fc60007f7e0ff */
[----:B------:R0:W-:Y:S02]  /*884b0*/  STL.64 [R1+0x5b8], R40 ;  /* 0x0005b82801007387 */ /* 0x0001e40000100a00 */
[C---:B------:R-:W-:Y:S02]  /*884c0*/  IMAD.X R61, R53.reuse, 0x1, R6, P3 ;  /* 0x00000001353d7824 */ /* 0x040fe400018e0606 */
[----:B-1----:R-:W-:-:S03]  /*884d0*/  IMAD.X R55, R53, 0x1, R8, P1 ;  /* 0x0000000135377824 */ /* 0x002fc600008e0608 */
        /* <DEDUP_REMOVED lines=8> */
[----:B------:R-:W-:Y:S01]  /*88560*/  IMAD.X R55, R53, 0x1, R14, P1 ;  /* 0x0000000135377824 */ /* 0x000fe200008e060e */
[----:B------:R0:W-:Y:S01]  /*88570*/  STL.64 [R1+0x678], R60 ;  /* 0x0006783c01007387 */ /* 0x0001e20000100a00 */
[----:B-1----:R-:W-:Y:S02]  /*88580*/  IADD3 R40, P2, PT, R52, R15, RZ ;  /* 0x0000000f34287210 */ /* 0x002fe40007f5e0ff */
        /* <DEDUP_REMOVED lines=24> */
[----:B0-----:R-:W-:Y:S02]  /*88710*/  IADD3 R54, P1, PT, R51, R15, RZ ;  /* 0x0000000f33367210 */ /* 0x001fe40007f3e0ff */
[----:B------:R-:W-:-:S02]  /*88720*/  SHF.R.S32.HI R51, RZ, 0x1f, R50 ;  /* 0x0000001fff337819 */ /* 0x000fc40000011432 */
[----:B-1----:R-:W-:Y:S01]  /*88730*/  IADD3 R40, P2, PT, R50, R0, RZ ;  /* 0x0000000032287210 */ /* 0x002fe20007f5e0ff */
[----:B------:R0:W-:Y:S01]  /*88740*/  STL.64 [R1+0x868], R60 ;  /* 0x0008683c01007387 */ /* 0x0001e20000100a00 */
[----:B------:R-:W-:-:S03]  /*88750*/  IMAD.X R55, R52, 0x1, R57, P1 ;  /* 0x0000000134377824 */ /* 0x000fc600008e0639 */
[----:B------:R-:W-:Y:S02]  /*88760*/  IMAD.X R41, R51, 0x1, R3, P2 ;  /* 0x0000000133297824 */ /* 0x000fe400010e0603 */
        /* <DEDUP_REMOVED lines=12> */
[----:B------:R1:W-:Y:S01]  /*88830*/  STL.64 [R1+0xc28], R40 ;  /* 0x000c282801007387 */ /* 0x0003e20000100a00 */
[----:B0-----:R-:W-:-:S03]  /*88840*/  IADD3 R54, P1, PT, R50, R11, RZ ;  /* 0x0000000b32367210 */ /* 0x001fc60007f3e0ff */
[----:B------:R0:W-:Y:S01]  /*88850*/  STL.64 [R1+0xe38], R60 ;  /* 0x000e383c01007387 */ /* 0x0001e20000100a00 */
[----:B-1----:R-:W-:Y:S01]  /*88860*/  IADD3 R40, P2, PT, R50, R13, RZ ;  /* 0x0000000d32287210 */ /* 0x002fe20007f5e0ff */
[----:B------:R-:W-:-:S04]  /*88870*/  IMAD.X R55, R51, 0x1, R12, P1 ;  /* 0x0000000133377824 */ /* 0x000fc800008e060c */
[----:B------:R-:W-:Y:S01]  /*88880*/  IMAD.X R41, R51, 0x1, R14, P2 ;  /* 0x0000000133297824 */ /* 0x000fe200010e060e */
[----:B0-----:R-:W-:Y:S01]  /*88890*/  IADD3 R60, P3, PT, R50, R15, RZ ;  /* 0x0000000f323c7210 */ /* 0x001fe20007f7e0ff */
[----:B------:R0:W-:Y:S01]  /*888a0*/  STL.64 [R1+0x1778], R54 ;  /* 0x0017783601007387 */ /* 0x0001e20000100a00 */
[----:B------:R-:W-:-:S03]  /*888b0*/  SHF.R.S32.HI R50, RZ, 0x1f, R49 ;  /* 0x0000001fff327819 */ /* 0x000fc60000011431 */
        /* <DEDUP_REMOVED lines=26> */
[C---:B0-----:R-:W-:Y:S02]  /*88a60*/  IADD3 R60, P3, PT, R48.reuse, R0, RZ ;  /* 0x00000000303c7210 */ /* 0x041fe40007f7e0ff */
[----:B------:R-:W-:Y:S01]  /*88a70*/  IADD3 R58, P1, PT, R48, R2, RZ ;  /* 0x00000002303a7210 */ /* 0x000fe20007f3e0ff */
[----:B------:R-:W-:Y:S02]  /*88a80*/  STL.64 [R1+0x18f8], R54 ;  /* 0x0018f83601007387 */ /* 0x000fe40000100a00 */
[----:B------:R-:W-:Y:S02]  /*88a90*/  IMAD.X R61, R49, 0x1, R3, P3 ;  /* 0x00000001313d7824 */ /* 0x000fe400018e0603 */
[----:B------:R0:W-:Y:S01]  /*88aa0*/  STL.64 [R1+0x18f0], R40 ;  /* 0x0018f02801007387 */ /* 0x0001e20000100a00 */
[----:B------:R-:W-:Y:S02]  /*88ab0*/  IMAD.MOV.U32 R50, RZ, RZ, R58 ;  /* 0x000000ffff327224 */ /* 0x000fe400078e003a */
[----:B------:R-:W-:-:S02]  /*88ac0*/  IMAD.MOV.U32 R51, RZ, RZ, R59 ;  /* 0x000000ffff337224 */ /* 0x000fc400078e003b */
[----:B------:R-:W-:Y:S01]  /*88ad0*/  IMAD.X R51, R49, 0x1, R4, P1 ;  /* 0x0000000131337824 */ /* 0x000fe200008e0604 */
[----:B0-----:R-:W2:Y:S04]  /*88ae0*/  LDL.LU.64 R40, [R1+0x37d8] ;  /* 0x0037d80001287983 */ /* 0x001ea80000300a00 */
[----:B------:R0:W-:Y:S04]  /*88af0*/  STL [R1+0x1950], R58 ;  /* 0x0019503a01007387 */ /* 0x0001e80000100800 */
[----:B------:R1:W-:Y:S01]  /*88b00*/  STL.64 [R1+0x1918], R60 ;  /* 0x0019183c01007387 */ /* 0x0003e20000100a00 */
[----:B0-----:R-:W-:-:S02]  /*88b10*/  IADD3 R58, P2, PT, R48, R5, RZ ;  /* 0x00000005303a7210 */ /* 0x001fc40007f5e0ff */
[C---:B------:R-:W-:Y:S02]  /*88b20*/  IADD3 R50, P1, PT, R48.reuse, R9, RZ ;  /* 0x0000000930327210 */ /* 0x040fe40007f3e0ff */
[C---:B-1----:R-:W-:Y:S01]  /*88b30*/  IADD3 R60, P3, PT, R48.reuse, R7, RZ ;  /* 0x00000007303c7210 */ /* 0x042fe20007f7e0ff */
[C---:B------:R-:W-:Y:S01]  /*88b40*/  IMAD.X R59, R49.reuse, 0x1, R6, P2 ;  /* 0x00000001313b7824 */ /* 0x040fe200010e0606 */
[----:B------:R0:W-:Y:S03]  /*88b50*/  STL [R1+0x1954], R51 ;  /* 0x0019543301007387 */ /* 0x0001e60000100800 */
[C---:B------:R-:W-:Y:S01]  /*88b60*/  IMAD.X R61, R49.reuse, 0x1, R8, P3 ;  /* 0x00000001313d7824 */ /* 0x040fe200018e0608 */
[----:B------:R1:W-:Y:S04]  /*88b70*/  STL.64 [R1+0x1948], R58 ;  /* 0x0019483a01007387 */ /* 0x0003e80000100a00 */
[----:B------:R3:W-:Y:S01]  /*88b80*/  STL.64 [R1+0x1970], R60 ;  /* 0x0019703c01007387 */ /* 0x0007e20000100a00 */
[----:B0-----:R-:W-:Y:S01]  /*88b90*/  IMAD.X R51, R49, 0x1, R10, P1 ;  /* 0x0000000131337824 */ /* 0x001fe200008e060a */
[----:B-1----:R-:W-:-:S04]  /*88ba0*/  IADD3 R58, P2, PT, R48, R11, RZ ;  /* 0x0000000b303a7210 */ /* 0x002fc80007f5e0ff */
[----:B------:R0:W-:Y:S01]  /*88bb0*/  STL.64 [R1+0x19a0], R50 ;  /* 0x0019a03201007387 */ /* 0x0001e20000100a00 */
[----:B---3--:R-:W-:Y:S01]  /*88bc0*/  IADD3 R60, P3, PT, R48, R13, RZ ;  /* 0x0000000d303c7210 */ /* 0x008fe20007f7e0ff */
        /* <DEDUP_REMOVED lines=23> */
[----:B------:R-:W-:-:S03]  /*88d40*/  IMAD.MOV.U32 R55, RZ, RZ, R19 ;  /* 0x000000ffff377224 */ /* 0x000fc600078e0013 */
[C---:B------:R-:W-:Y:S01]  /*88d50*/  IMAD.X R51, R48.reuse, 0x1, R12, P1 ;  /* 0x0000000130337824 */ /* 0x040fe200008e060c */
[----:B------:R1:W-:Y:S01]  /*88d60*/  STL.64 [R1+0x1aa0], R60 ;  /* 0x001aa03c01007387 */ /* 0x0003e20000100a00 */
[----:B0-----:R-:W-:Y:S01]  /*88d70*/  IMAD.MOV.U32 R59, RZ, RZ, R18 ;  /* 0x000000ffff3b7224 */ /* 0x001fe200078e0012 */
[C---:B------:R-:W-:Y:S02]  /*88d80*/  IADD3 R18, P2, PT, R47.reuse, R13, RZ ;  /* 0x0000000d2f127210 */ /* 0x040fe40007f5e0ff */
[----:B------:R0:W-:Y:S01]  /*88d90*/  STL.64 [R1+0x1ac0], R50 ;  /* 0x001ac03201007387 */ /* 0x0001e20000100a00 */
[----:B-1----:R-:W-:Y:S01]  /*88da0*/  IMAD.MOV.U32 R60, RZ, RZ, R22 ;  /* 0x000000ffff3c7224 */ /* 0x002fe200078e0016 */
[----:B------:R-:W-:Y:S01]  /*88db0*/  IADD3 R22, P3, PT, R47, R15, RZ ;  /* 0x0000000f2f167210 */ /* 0x000fe20007f7e0ff */
[----:B------:R-:W-:Y:S01]  /*88dc0*/  IMAD.MOV.U32 R61, RZ, RZ, R55 ;  /* 0x000000ffff3d7224 */ /* 0x000fe200078e0037 */
[----:B------:R-:W-:Y:S01]  /*88dd0*/  SHF.R.S32.HI R47, RZ, 0x1f, R39 ;  /* 0x0000001fff2f7819 */ /* 0x000fe20000011427 */
[----:B------:R-:W-:-:S02]  /*88de0*/  IMAD.X R19, R48, 0x1, R14, P2 ;  /* 0x0000000130137824 */ /* 0x000fc400010e060e */
[----:B------:R-:W-:Y:S01]  /*88df0*/  IMAD.MOV.U32 R55, RZ, RZ, R23 ;  /* 0x000000ffff377224 */ /* 0x000fe200078e0017 */
[C---:B0-----:R-:W-:Y:S01]  /*88e00*/  IADD3 R50, P1, PT, R39.reuse, R0, RZ ;  /* 0x0000000027327210 */ /* 0x041fe20007f3e0ff */
[----:B------:R-:W-:Y:S01]  /*88e10*/  IMAD.X R23, R48, 0x1, R57, P3 ;  /* 0x0000000130177824 */ /* 0x000fe200018e0639 */
[----:B------:R-:W-:Y:S01]  /*88e20*/  IADD3 R52, P2, PT, R39, R2, RZ ;  /* 0x0000000227347210 */ /* 0x000fe20007f5e0ff */
[----:B------:R0:W-:Y:S02]  /*88e30*/  STL.64 [R1+0x1af8], R18 ;  /* 0x001af81201007387 */ /* 0x0001e40000100a00 */
[C---:B------:R-:W-:Y:S02]  /*88e40*/  IMAD.X R51, R47.reuse, 0x1, R3, P1 ;  /* 0x000000012f337824 */ /* 0x040fe400008e0603 */
[----:B------:R-:W-:Y:S02]  /*88e50*/  IMAD.MOV.U32 R48, RZ, RZ, R52 ;  /* 0x000000ffff307224 */ /* 0x000fe400078e0034 */
[----:B------:R-:W-:Y:S01]  /*88e60*/  IMAD.MOV.U32 R49, RZ, RZ, R53 ;  /* 0x000000ffff317224 */ /* 0x000fe200078e0035 */
[----:B0-----:R-:W3:Y:S04]  /*88e70*/  LDL.LU.64 R18, [R1+0x37d0] ;  /* 0x0037d00001127983 */ /* 0x001ee80000300a00 */
[----:B------:R0:W-:Y:S01]  /*88e80*/  STL.64 [R1+0x1af0], R22 ;  /* 0x001af01601007387 */ /* 0x0001e20000100a00 */
[----:B------:R-:W-:Y:S01]  /*88e90*/  IMAD.X R49, R47, 0x1, R4, P2 ;  /* 0x000000012f317824 */ /* 0x000fe200010e0604 */
[----:B------:R-:W-:-:S02]  /*88ea0*/  IADD3 R48, P2, PT, R39, R9, RZ ;  /* 0x0000000927307210 */ /* 0x000fc40007f5e0ff */
[----:B0-----:R-:W2:Y:S04]  /*88eb0*/  LDL.LU.64 R22, [R1+0x37c8] ;  /* 0x0037c80001167983 */ /* 0x001ea80000300a00 */
[----:B------:R0:W-:Y:S04]  /*88ec0*/  STL [R1+0x1b50], R52 ;  /* 0x001b503401007387 */ /* 0x0001e80000100800 */
[----:B------:R1:W-:Y:S01]  /*88ed0*/  STL.64 [R1+0x1b18], R50 ;  /* 0x001b183201007387 */ /* 0x0003e20000100a00 */
[C---:B0-----:R-:W-:Y:S02]  /*88ee0*/  IADD3 R52, P3, PT, R39.reuse, R5, RZ ;  /* 0x0000000527347210 */ /* 0x041fe40007f7e0ff */
[----:B-1----:R-:W-:-:S03]  /*88ef0*/  IADD3 R50, P1, PT, R39, R7, RZ ;  /* 0x0000000727327210 */ /* 0x002fc60007f3e0ff */
[C---:B------:R-:W-:Y:S01]  /*88f00*/  IMAD.X R53, R47.reuse, 0x1, R6, P3 ;  /* 0x000000012f357824 */ /* 0x040fe200018e0606 */
[----:B------:R0:W-:Y:S01]  /*88f10*/  STL [R1+0x1b54], R49 ;  /* 0x001b543101007387 */ /* 0x0001e20000100800 */
[----:B------:R-:W-:-:S03]  /*88f20*/  IMAD.X R51, R47, 0x1, R8, P1 ;  /* 0x000000012f337824 */ /* 0x000fc600008e0608 */
[----:B------:R1:W-:Y:S01]  /*88f30*/  STL.64 [R1+0x1b48], R52 ;  /* 0x001b483401007387 */ /* 0x0003e20000100a00 */
[----:B0-----:R-:W-:-:S03]  /*88f40*/  IMAD.X R49, R47, 0x1, R10, P2 ;  /* 0x000000012f317824 */ /* 0x001fc600010e060a */
[----:B------:R0:W-:Y:S01]  /*88f50*/  STL.64 [R1+0x1b70], R50 ;  /* 0x001b703201007387 */ /* 0x0001e20000100a00 */
[----:B-1----:R-:W-:-:S03]  /*88f60*/  IADD3 R52, P3, PT, R39, R11, RZ ;  /* 0x0000000b27347210 */ /* 0x002fc60007f7e0ff */
[----:B------:R1:W-:Y:S01]  /*88f70*/  STL.64 [R1+0x1ba0], R48 ;  /* 0x001ba03001007387 */ /* 0x0003e20000100a00 */
[----:B0-----:R-:W-:Y:S01]  /*88f80*/  IADD3 R50, P1, PT, R39, R13, RZ ;  /* 0x0000000d27327210 */ /* 0x001fe20007f3e0ff */
[----:B------:R-:W-:Y:S01]  /*88f90*/  IMAD.X R53, R47, 0x1, R12, P3 ;  /* 0x000000012f357824 */ /* 0x000fe200018e060c */
[----:B-1----:R-:W-:-:S03]  /*88fa0*/  IADD3 R48, P2, PT, R39, R15, RZ ;  /* 0x0000000f27307210 */ /* 0x002fc60007f5e0ff */
[C---:B------:R-:W-:Y:S01]  /*88fb0*/  IMAD.X R51, R47.reuse, 0x1, R14, P1 ;  /* 0x000000012f337824 */ /* 0x040fe200008e060e */
[----:B------:R0:W-:Y:S01]  /*88fc0*/  STL.64 [R1+0x1bc0], R52 ;  /* 0x001bc03401007387 */ /* 0x0001e20000100a00 */
[----:B------:R-:W-:Y:S01]  /*88fd0*/  IMAD.X R49, R47, 0x1, R57, P2 ;  /* 0x000000012f317824 */ /* 0x000fe200010e0639 */
[----:B------:R-:W-:Y:S02]  /*88fe0*/  SHF.R.S32.HI R39, RZ, 0x1f, R38 ;  /* 0x0000001fff277819 */ /* 0x000fe40000011426 */
[----:B------:R1:W-:Y:S04]  /*88ff0*/  STL.64 [R1+0x1bf8], R50 ;  /* 0x001bf83201007387 */ /* 0x0003e80000100a00 */
[----:B------:R4:W-:Y:S01]  /*89000*/  STL.64 [R1+0x1bf0], R48 ;  /* 0x001bf03001007387 */ /* 0x0009e20000100a00 */
[----:B0-----:R-:W-:-:S02]  /*89010*/  IADD3 R52, P3, PT, R38, R0, RZ ;  /* 0x0000000026347210 */ /* 0x001fc40007f7e0ff */
        /* <DEDUP_REMOVED lines=18> */
[----:B-1----:R-:W-:Y:S02]  /*89140*/  IADD3 R50, P1, PT, R38, R15, RZ ;  /* 0x0000000f26327210 */ /* 0x002fe40007f3e0ff */
[----:B------:R-:W-:Y:S02]  /*89150*/  SHF.R.S32.HI R38, RZ, 0x1f, R37 ;  /* 0x0000001fff267819 */ /* 0x000fe40000011425 */
[----:B----4-:R-:W-:Y:S01]  /*89160*/  IADD3 R48, P2, PT, R37, R0, RZ ;  /* 0x0000000025307210 */ /* 0x010fe20007f5e0ff */
[----:B------:R-:W-:-:S02]  /*89170*/  IMAD.X R53, R39, 0x1, R14, P3 ;  /* 0x0000000127357824 */ /* 0x000fc400018e060e */
[----:B------:R-:W-:Y:S02]  /*89180*/  IMAD.X R51, R39, 0x1, R57, P1 ;  /* 0x0000000127337824 */ /* 0x000fe400008e0639 */
[----:B------:R-:W-:Y:S01]  /*89190*/  IMAD.X R49, R38, 0x1, R3, P2 ;  /* 0x0000000126317824 */ /* 0x000fe200010e0603 */
[----:B------:R0:W-:Y:S04]  /*891a0*/  STL.64 [R1+0x1cf8], R52 ;  /* 0x001cf83401007387 */ /* 0x0001e80000100a00 */
        /* <DEDUP_REMOVED lines=20> */
[----:B0-----:R-:W-:Y:S02]  /*892f0*/  IADD3 R52, P3, PT, R37, R15, RZ ;  /* 0x0000000f25347210 */ /* 0x001fe40007f7e0ff */
[----:B------:R-:W-:Y:S02]  /*89300*/  SHF.R.S32.HI R37, RZ, 0x1f, R36 ;  /* 0x0000001fff257819 */ /* 0x000fe40000011424 */
[----:B-1----:R-:W-:Y:S01]  /*89310*/  IADD3 R50, P1, PT, R36, R0, RZ ;  /* 0x0000000024327210 */ /* 0x002fe20007f3e0ff */
[----:B------:R-:W-:Y:S01]  /*89320*/  IMAD.X R53, R38, 0x1, R57, P3 ;  /* 0x0000000126357824 */ /* 0x000fe200018e0639 */
        /* <DEDUP_REMOVED lines=9> */
[C---:B----4-:R-:W-:Y:S01]  /*893c0*/  IADD3 R48, P2, PT, R36.reuse, R9, RZ ;  /* 0x0000000924307210 */ /* 0x050fe20007f5e0ff */
[----:B------:R-:W-:Y:S01]  /*893d0*/  IMAD.X R51, R37, 0x1, R8, P1 ;  /* 0x0000000125337824 */ /* 0x000fe200008e0608 */
[----:B------:R-:W-:-:S03]  /*893e0*/  IADD3 R38, P3, PT, R36, R11, RZ ;  /* 0x0000000b24267210 */ /* 0x000fc60007f7e0ff */
[C---:B------:R-:W-:Y:S01]  /*893f0*/  IMAD.X R49, R37.reuse, 0x1, R10, P2 ;  /* 0x0000000125317824 */ /* 0x040fe200010e060a */
[----:B------:R0:W-:Y:S01]  /*89400*/  STL.64 [R1+0x1e70], R50 ;  /* 0x001e703201007387 */ /* 0x0001e20000100a00 */
[----:B------:R-:W-:-:S03]  /*89410*/  IMAD.X R39, R37, 0x1, R12, P3 ;  /* 0x0000000125277824 */ /* 0x000fc600018e060c */
[----:B------:R-:W-:Y:S04]  /*89420*/  STL.64 [R1+0x1e48], R52 ;  /* 0x001e483401007387 */ /* 0x000fe80000100a00 */
[----:B------:R1:W-:Y:S01]  /*89430*/  STL.64 [R1+0x1ea0], R48 ;  /* 0x001ea03001007387 */ /* 0x0003e20000100a00 */
[----:B0-----:R-:W-:-:S03]  /*89440*/  IADD3 R50, P1, PT, R36, R13, RZ ;  /* 0x0000000d24327210 */ /* 0x001fc60007f3e0ff */
[----:B------:R0:W-:Y:S01]  /*89450*/  STL.64 [R1+0x1ec0], R38 ;  /* 0x001ec02601007387 */ /* 0x0001e20000100a00 */
[----:B-1----:R-:W-:Y:S01]  /*89460*/  IADD3 R48, P2, PT, R36, R15, RZ ;  /* 0x0000000f24307210 */ /* 0x002fe20007f5e0ff */
[----:B------:R-:W-:Y:S01]  /*89470*/  IMAD.X R51, R37, 0x1, R14, P1 ;  /* 0x0000000125337824 */ /* 0x000fe200008e060e */
[----:B------:R-:W-:Y:S02]  /*89480*/  SHF.R.S32.HI R36, RZ, 0x1f, R35 ;  /* 0x0000001fff247819 */ /* 0x000fe40000011423 */
[----:B0-----:R-:W-:Y:S01]  /*89490*/  IADD3 R38, P3, PT, R35, R0, RZ ;  /* 0x0000000023267210 */ /* 0x001fe20007f7e0ff */
        /* <DEDUP_REMOVED lines=36> */
[C---:B------:R-:W-:Y:S02]  /*896e0*/  IADD3 R36, P1, PT, R34.reuse, R11, RZ ;  /* 0x0000000b22247210 */ /* 0x040fe40007f3e0ff */
[C---:B----4-:R-:W-:Y:S01]  /*896f0*/  IADD3 R38, P3, PT, R34.reuse, R9, RZ ;  /* 0x0000000922267210 */ /* 0x050fe20007f7e0ff */
[C---:B------:R-:W-:Y:S02]  /*89700*/  IMAD.X R49, R35.reuse, 0x1, R8, P2 ;  /* 0x0000000123317824 */ /* 0x040fe400010e0608 */
[C---:B------:R-:W-:Y:S02]  /*89710*/  IMAD.X R37, R35.reuse, 0x1, R12, P1 ;  /* 0x0000000123257824 */ /* 0x040fe400008e060c */
[----:B------:R-:W-:Y:S01]  /*89720*/  IMAD.X R39, R35, 0x1, R10, P3 ;  /* 0x0000000123277824 */ /* 0x000fe200018e060a */
[----:B------:R0:W-:Y:S04]  /*89730*/  STL.64 [R1+0x2098], R48 ;  /* 0x0020983001007387 */ /* 0x0001e80000100a00 */
[----:B------:R-:W-:Y:S04]  /*89740*/  STL.64 [R1+0x2060], R50 ;  /* 0x0020603201007387 */ /* 0x000fe80000100a00 */
[----:B------:R1:W-:Y:S01]  /*89750*/  STL.64 [R1+0x20b8], R38 ;  /* 0x0020b82601007387 */ /* 0x0003e20000100a00 */
[----:B0-----:R-:W-:-:S03]  /*89760*/  IADD3 R48, P2, PT, R34, R13, RZ ;  /* 0x0000000d22307210 */ /* 0x001fc60007f5e0ff */
[----:B------:R0:W-:Y:S02]  /*89770*/  STL.64 [R1+0x20c0], R36 ;  /* 0x0020c02401007387 */ /* 0x0001e40000100a00 */
[----:B------:R-:W-:Y:S01]  /*89780*/  IMAD.X R49, R35, 0x1, R14, P2 ;  /* 0x0000000123317824 */ /* 0x000fe200010e060e */
[----:B-1----:R-:W-:Y:S02]  /*89790*/  IADD3 R38, P3, PT, R34, R15, RZ ;  /* 0x0000000f22267210 */ /* 0x002fe40007f7e0ff */
        /* <DEDUP_REMOVED lines=92> */
[----:B------:R-:W-:Y:S01]  /*89d60*/  STL.64 [R1+0x2358], R38 ;  /* 0x0023582601007387 */ /* 0x000fe20000100a00 */
[----:B------:R-:W-:-:S03]  /*89d70*/  IMAD.X R33, R31, 0x1, R12, P3 ;  /* 0x000000011f217824 */ /* 0x000fc600018e060c */
[----:B------:R0:W-:Y:S04]  /*89d80*/  STL.64 [R1+0x2368], R36 ;  /* 0x0023682401007387 */ /* 0x0001e80000100a00 */
[----:B------:R1:W-:Y:S04]  /*89d90*/  STL.64 [R1+0x2370], R34 ;  /* 0x0023702201007387 */ /* 0x0003e80000100a00 */
[----:B------:R4:W-:Y:S01]  /*89da0*/  STL.64 [R1+0x2378], R32 ;  /* 0x0023782001007387 */ /* 0x0009e20000100a00 */
[C---:B0-----:R-:W-:Y:S02]  /*89db0*/  IADD3 R36, P1, PT, R30.reuse, R13, RZ ;  /* 0x0000000d1e247210 */ /* 0x041fe40007f3e0ff */
[----:B-1----:R-:W-:-:S03]  /*89dc0*/  IADD3 R34, P2, PT, R30, R15, RZ ;  /* 0x0000000f1e227210 */ /* 0x002fc60007f5e0ff */
[----:B------:R-:W-:Y:S01]  /*89dd0*/  IMAD.X R37, R31, 0x1, R14, P1 ;  /* 0x000000011f257824 */ /* 0x000fe200008e060e */
[----:B------:R-:W-:Y:S02]  /*89de0*/  SHF.R.S32.HI R30, RZ, 0x1f, R29 ;  /* 0x0000001fff1e7819 */ /* 0x000fe4000001141d */
[----:B----4-:R-:W-:Y:S01]  /*89df0*/  IADD3 R32, P3, PT, R29, R0, RZ ;  /* 0x000000001d207210 */ /* 0x010fe20007f7e0ff */
        /* <DEDUP_REMOVED lines=27> */
[----:B------:R-:W-:-:S02]  /*89fb0*/  IADD3 R30, P1, PT, R28, R5, RZ ;  /* 0x000000051c1e7210 */ /* 0x000fc40007f3e0ff */
[C---:B----4-:R-:W-:Y:S01]  /*89fc0*/  IADD3 R32, P3, PT, R28.reuse, R2, RZ ;  /* 0x000000021c207210 */ /* 0x050fe20007f7e0ff */
[C---:B------:R-:W-:Y:S01]  /*89fd0*/  IMAD.X R35, R29.reuse, 0x1, R3, P2 ;  /* 0x000000011d237824 */ /* 0x040fe200010e0603 */
[----:B------:R-:W-:Y:S01]  /*89fe0*/  STL.64 [R1+0x23c0], R36 ;  /* 0x0023c02401007387 */ /* 0x000fe20000100a00 */
[C---:B------:R-:W-:Y:S02]  /*89ff0*/  IMAD.X R31, R29.reuse, 0x1, R6, P1 ;  /* 0x000000011d1f7824 */ /* 0x040fe400008e0606 */
        /* <DEDUP_REMOVED lines=63> */
[----:B------:R0:W-:Y:S01]  /*8a3f0*/  STL.64 [R1+0x2478], R28 ;  /* 0x0024781c01007387 */ /* 0x0001e20000100a00 */
[----:B-1----:R-:W-:Y:S02]  /*8a400*/  IADD3 R30, P1, PT, R26, R15, RZ ;  /* 0x0000000f1a1e7210 */ /* 0x002fe40007f3e0ff */
[----:B------:R-:W-:Y:S02]  /*8a410*/  SHF.R.S32.HI R26, RZ, 0x1f, R25 ;  /* 0x0000001fff1a7819 */ /* 0x000fe40000011419 */
[----:B0-----:R-:W-:Y:S01]  /*8a420*/  IADD3 R28, P2, PT, R25, R0, RZ ;  /* 0x00000000191c7210 */ /* 0x001fe20007f5e0ff */
[C---:B------:R-:W-:Y:S02]  /*8a430*/  IMAD.X R33, R27.reuse, 0x1, R14, P3 ;  /* 0x000000011b217824 */ /* 0x040fe400018e060e */
[----:B------:R-:W-:Y:S02]  /*8a440*/  IMAD.X R31, R27, 0x1, R57, P1 ;  /* 0x000000011b1f7824 */ /* 0x000fe400008e0639 */
[----:B------:R-:W-:Y:S01]  /*8a450*/  IMAD.X R29, R26, 0x1, R3, P2 ;  /* 0x000000011a1d7824 */ /* 0x000fe200010e0603 */
[----:B------:R-:W-:Y:S04]  /*8a460*/  STL.64 [R1+0x2488], R32 ;  /* 0x0024882001007387 */ /* 0x000fe80000100a00 */
[----:B------:R-:W-:Y:S04]  /*8a470*/  STL.64 [R1+0x2480], R30 ;  /* 0x0024801e01007387 */ /* 0x000fe80000100a00 */
[----:B------:R0:W-:Y:S04]  /*8a480*/  STL.64 [R1+0x2490], R28 ;  /* 0x0024901c01007387 */ /* 0x0001e80000100a00 */
[----:B0-----:R-:W4:Y:S01]  /*8a490*/  LDL R29, [R1+0x18a4] ;  /* 0x0018a400011d7983 */ /* 0x001f220000100800 */
[----:B------:R-:W-:-:S05]  /*8a4a0*/  IADD3 R34, P3, PT, R25, R2, RZ ;  /* 0x0000000219227210 */ /* 0x000fca0007f7e0ff */
[C---:B------:R-:W-:Y:S01]  /*8a4b0*/  IMAD.X R35, R26.reuse, 0x1, R4, P3 ;  /* 0x000000011a237824 */ /* 0x040fe200018e0604 */
[C---:B------:R-:W-:Y:S02]  /*8a4c0*/  IADD3 R32, P1, PT, R25.reuse, R5, RZ ;  /* 0x0000000519207210 */ /* 0x040fe40007f3e0ff */
[C---:B------:R-:W-:Y:S02]  /*8a4d0*/  IADD3 R30, P2, PT, R25.reuse, R7, RZ ;  /* 0x00000007191e7210 */ /* 0x040fe40007f5e0ff */
[----:B------:R0:W-:Y:S01]  /*8a4e0*/  STL.64 [R1+0x24a0], R34 ;  /* 0x0024a02201007387 */ /* 0x0001e20000100a00 */
[C---:B------:R-:W-:Y:S02]  /*8a4f0*/  IMAD.X R33, R26.reuse, 0x1, R6, P1 ;  /* 0x000000011a217824 */ /* 0x040fe400008e0606 */
[C---:B------:R-:W-:Y:S01]  /*8a500*/  IMAD.X R31, R26.reuse, 0x1, R8, P2 ;  /* 0x000000011a1f7824 */ /* 0x040fe200010e0608 */
[C---:B0-----:R-:W-:Y:S02]  /*8a510*/  IADD3 R34, P3, PT, R25.reuse, R9, RZ ;  /* 0x0000000919227210 */ /* 0x041fe40007f7e0ff */
[----:B------:R0:W-:Y:S03]  /*8a520*/  STL.64 [R1+0x2498], R32 ;  /* 0x0024982001007387 */ /* 0x0001e60000100a00 */
[----:B------:R-:W-:Y:S01]  /*8a530*/  IMAD.X R35, R26, 0x1, R10, P3 ;  /* 0x000000011a237824 */ /* 0x000fe200018e060a */
[----:B------:R1:W-:Y:S04]  /*8a540*/  STL.64 [R1+0x24a8], R30 ;  /* 0x0024a81e01007387 */ /* 0x0003e80000100a00 */
[----:B------:R2:W-:Y:S01]  /*8a550*/  STL.64 [R1+0x24b0], R34 ;  /* 0x0024b02201007387 */ /* 0x0005e20000100a00 */
[----:B0-----:R-:W-:-:S02]  /*8a560*/  IADD3 R32, P1, PT, R25, R11, RZ ;  /* 0x0000000b19207210 */ /* 0x001fc40007f3e0ff */
[C---:B-1----:R-:W-:Y:S02]  /*8a570*/  IADD3 R30, P2, PT, R25.reuse, R13, RZ ;  /* 0x0000000d191e7210 */ /* 0x042fe40007f5e0ff */
[----:B--2---:R-:W-:Y:S01]  /*8a580*/  IADD3 R34, P3, PT, R25, R15, RZ ;  /* 0x0000000f19227210 */ /* 0x004fe20007f7e0ff */
[----:B------:R-:W-:-:S04]  /*8a590*/  IMAD.X R33, R26, 0x1, R12, P1 ;  /* 0x000000011a217824 */ /* 0x000fc800008e060c */
[C---:B------:R-:W-:Y:S02]  /*8a5a0*/  IMAD.X R35, R26.reuse, 0x1, R57, P3 ;  /* 0x000000011a237824 */ /* 0x040fe400018e0639 */
[----:B------:R-:W-:Y:S01]  /*8a5b0*/  IMAD.X R31, R26, 0x1, R14, P2 ;  /* 0x000000011a1f7824 */ /* 0x000fe200010e060e */
[----:B------:R0:W-:Y:S01]  /*8a5c0*/  STL.64 [R1+0x24b8], R32 ;  /* 0x0024b82001007387 */ /* 0x0001e20000100a00 */
[----:B------:R-:W-:-:S03]  /*8a5d0*/  SHF.R.S32.HI R27, RZ, 0x1f, R24 ;  /* 0x0000001fff1b7819 */ /* 0x000fc60000011418 */
[----:B------:R1:W-:Y:S01]  /*8a5e0*/  STL.64 [R1+0x24c8], R30 ;  /* 0x0024c81e01007387 */ /* 0x0003e20000100a00 */
[C---:B0-----:R-:W-:Y:S02]  /*8a5f0*/  IADD3 R32, P1, PT, R24.reuse, R0, RZ ;  /* 0x0000000018207210 */ /* 0x041fe40007f3e0ff */
[----:B-1----:R-:W-:-:S03]  /*8a600*/  IADD3 R30, P2, PT, R24, R2, RZ ;  /* 0x00000002181e7210 */ /* 0x002fc60007f5e0ff */
[C---:B------:R-:W-:Y:S02]  /*8a610*/  IMAD.X R33, R27.reuse, 0x1, R3, P1 ;  /* 0x000000011b217824 */ /* 0x040fe400008e0603 */
[----:B------:R-:W-:-:S03]  /*8a620*/  IMAD.X R31, R27, 0x1, R4, P2 ;  /* 0x000000011b1f7824 */ /* 0x000fc600010e0604 */
[----:B------:R0:W-:Y:S04]  /*8a630*/  STL.64 [R1+0x24d0], R32 ;  /* 0x0024d02001007387 */ /* 0x0001e80000100a00 */
[----:B------:R-:W-:Y:S01]  /*8a640*/  STL.64 [R1+0x24c0], R34 ;  /* 0x0024c02201007387 */ /* 0x000fe20000100a00 */
[----:B0-----:R-:W-:-:S05]  /*8a650*/  IADD3 R32, P1, PT, R24, R5, RZ ;  /* 0x0000000518207210 */ /* 0x001fca0007f3e0ff */
[----:B------:R-:W-:Y:S02]  /*8a660*/  IMAD.X R33, R27, 0x1, R6, P1 ;  /* 0x000000011b217824 */ /* 0x000fe400008e0606 */
[----:B------:R-:W-:Y:S01]  /*8a670*/  VIADD R25, R24, UR21 ;  /* 0x0000001518197c36 */ /* 0x000fe20008000000 */
[----:B------:R-:W0:Y:S04]  /*8a680*/  LDCU UR21, c[0x0][0x3b8] ;  /* 0x00007700ff1577ac */ /* 0x000e280008000800 */
[----:B------:R-:W-:Y:S02]  /*8a690*/  SHF.R.S32.HI R26, RZ, 0x1f, R25 ;  /* 0x0000001fff1a7819 */ /* 0x000fe40000011419 */
[----:B----4-:R-:W-:-:S13]  /*8a6a0*/  ISETP.LT.AND P3, PT, R29, UR42, !P0 ;  /* 0x0000002a1d007c0c */ /* 0x010fda000c761270 */
[----:B------:R-:W-:-:S05]  /*8a6b0*/  @P3 LOP3.LUT R20, R20, 0x1, RZ, 0xfc, !PT ;  /* 0x0000000114143812 */ /* 0x000fca00078efcff */
[----:B------:R-:W-:Y:S04]  /*8a6c0*/  STL [R1+0x3784], R20 ;  /* 0x0037841401007387 */ /* 0x000fe80000100800 */
[----:B------:R1:W-:Y:S02]  /*8a6d0*/  STL.64 [R1+0x24e0], R30 ;  /* 0x0024e01e01007387 */ /* 0x0003e40000100a00 */
[----:B-1----:R-:W-:Y:S02]  /*8a6e0*/  IADD3 R30, P2, PT, R24, R7, RZ ;  /* 0x00000007181e7210 */ /* 0x002fe40007f5e0ff */
[----:B------:R1:W-:Y:S03]  /*8a6f0*/  STL.64 [R1+0x24d8], R32 ;  /* 0x0024d82001007387 */ /* 0x0003e60000100a00 */
[----:B------:R-:W-:-:S05]  /*8a700*/  IMAD.X R31, R27, 0x1, R8, P2 ;  /* 0x000000011b1f7824 */ /* 0x000fca00010e0608 */
[----:B------:R2:W-:Y:S01]  /*8a710*/  STL.64 [R1+0x24e8], R30 ;  /* 0x0024e81e01007387 */ /* 0x0005e20000100a00 */
[----:B-1----:R-:W-:-:S05]  /*8a720*/  IADD3 R32, P1, PT, R24, R9, RZ ;  /* 0x0000000918207210 */ /* 0x002fca0007f3e0ff */
[----:B------:R-:W-:Y:S01]  /*8a730*/  IMAD.X R33, R27, 0x1, R10, P1 ;  /* 0x000000011b217824 */ /* 0x000fe200008e060a */
[----:B--2---:R-:W-:-:S04]  /*8a740*/  IADD3 R30, P2, PT, R24, R11, RZ ;  /* 0x0000000b181e7210 */ /* 0x004fc80007f5e0ff */
[----:B------:R1:W-:Y:S01]  /*8a750*/  STL.64 [R1+0x24f0], R32 ;  /* 0x0024f02001007387 */ /* 0x0003e20000100a00 */
        /* <DEDUP_REMOVED lines=26> */
[C---:B-1----:R-:W-:Y:S01]  /*8a900*/  IADD3 R32, P1, PT, R25.reuse, R13, RZ ;  /* 0x0000000d19207210 */ /* 0x042fe20007f3e0ff */
[----:B------:R-:W-:Y:S01]  /*8a910*/  VIADD R24, R25, UR22 ;  /* 0x0000001619187c36 */ /* 0x000fe20008000000 */
[----:B------:R-:W-:Y:S01]  /*8a920*/  LOP3.LUT R17, R17, 0xbfffffff, RZ, 0xc0, !PT ;  /* 0xbfffffff11117812 */ /* 0x000fe200078ec0ff */
[----:B------:R-:W1:Y:S02]  /*8a930*/  LDCU UR22, c[0x0][0x398] ;  /* 0x00007300ff1677ac */ /* 0x000e640008000800 */
[----:B------:R-:W-:Y:S01]  /*8a940*/  IMAD.X R33, R26, 0x1, R14, P1 ;  /* 0x000000011a217824 */ /* 0x000fe200008e060e */
[----:B--2---:R-:W-:-:S04]  /*8a950*/  IADD3 R30, P2, PT, R25, R15, RZ ;  /* 0x0000000f191e7210 */ /* 0x004fc80007f5e0ff */
[----:B------:R2:W-:Y:S01]  /*8a960*/  STL.64 [R1+0x2548], R32 ;  /* 0x0025482001007387 */ /* 0x0005e20000100a00 */
[----:B------:R-:W-:Y:S01]  /*8a970*/  IMAD.X R31, R26, 0x1, R57, P2 ;  /* 0x000000011a1f7824 */ /* 0x000fe200010e0639 */
[----:B------:R-:W-:-:S04]  /*8a980*/  SHF.R.S32.HI R27, RZ, 0x1f, R24 ;  /* 0x0000001fff1b7819 */ /* 0x000fc80000011418 */
[----:B------:R4:W-:Y:S01]  /*8a990*/  STL.64 [R1+0x2540], R30 ;  /* 0x0025401e01007387 */ /* 0x0009e20000100a00 */
[----:B--2---:R-:W-:-:S05]  /*8a9a0*/  IADD3 R32, P1, PT, R24, R0, RZ ;  /* 0x0000000018207210 */ /* 0x004fca0007f3e0ff */
[----:B------:R-:W-:Y:S01]  /*8a9b0*/  IMAD.X R33, R27, 0x1, R3, P1 ;  /* 0x000000011b217824 */ /* 0x000fe200008e0603 */
[----:B----4-:R-:W-:-:S04]  /*8a9c0*/  IADD3 R30, P2, PT, R24, R2, RZ ;  /* 0x00000002181e7210 */ /* 0x010fc80007f5e0ff */
[----:B------:R2:W-:Y:S01]  /*8a9d0*/  STL.64 [R1+0x2558], R32 ;  /* 0x0025582001007387 */ /* 0x0005e20000100a00 */
[----:B------:R-:W-:-:S05]  /*8a9e0*/  IMAD.X R31, R27, 0x1, R4, P2 ;  /* 0x000000011b1f7824 */ /* 0x000fca00010e0604 */
        /* <DEDUP_REMOVED lines=13> */
[C---:B--2---:R-:W-:Y:S01]  /*8aac0*/  IADD3 R32, P1, PT, R24.reuse, R13, RZ ;  /* 0x0000000d18207210 */ /* 0x044fe20007f3e0ff */
[C---:B0-----:R-:W-:Y:S01]  /*8aad0*/  VIADD R25, R24.reuse, UR21 ;  /* 0x0000001518197c36 */ /* 0x041fe20008000000 */
[----:B------:R-:W0:Y:S03]  /*8aae0*/  LDCU UR21, c[0x0][0x3b8] ;  /* 0x00007700ff1577ac */ /* 0x000e260008000800 */
[----:B------:R-:W-:Y:S01]  /*8aaf0*/  IMAD.X R33, R27, 0x1, R14, P1 ;  /* 0x000000011b217824 */ /* 0x000fe200008e060e */
[----:B----4-:R-:W-:-:S04]  /*8ab00*/  IADD3 R30, P2, PT, R24, R15, RZ ;  /* 0x0000000f181e7210 */ /* 0x010fc80007f5e0ff */
        /* <DEDUP_REMOVED lines=23> */
[C---:B------:R-:W-:Y:S01]  /*8ac80*/  VIADD R24, R25.reuse, UR23 ;  /* 0x0000001719187c36 */ /* 0x040fe20008000000 */
[----:B---3--:R-:W-:Y:S01]  /*8ac90*/  LOP3.LUT R18, R18, 0x7fffffff, RZ, 0xc0, !PT ;  /* 0x7fffffff12127812 */ /* 0x008fe200078ec0ff */
[----:B------:R-:W2:Y:S02]  /*8aca0*/  LDCU UR23, c[0x0][0x398] ;  /* 0x00007300ff1777ac */ /* 0x000ea40008000800 */
[----:B------:R-:W-:Y:S01]  /*8acb0*/  IMAD.X R33, R26, 0x1, R14, P2 ;  /* 0x000000011a217824 */ /* 0x000fe200010e060e */
[----:B----4-:R-:W-:-:S04]  /*8acc0*/  IADD3 R30, P1, PT, R25, R15, RZ ;  /* 0x0000000f191e7210 */ /* 0x010fc80007f3e0ff */
[----:B------:R3:W-:Y:S01]  /*8acd0*/  STL.64 [R1+0x25d0], R32 ;  /* 0x0025d02001007387 */ /* 0x0007e20000100a00 */
[----:B------:R-:W-:Y:S01]  /*8ace0*/  IMAD.X R31, R26, 0x1, R57, P1 ;  /* 0x000000011a1f7824 */ /* 0x000fe200008e0639 */
[----:B------:R-:W-:-:S04]  /*8acf0*/  SHF.R.S32.HI R26, RZ, 0x1f, R24 ;  /* 0x0000001fff1a7819 */ /* 0x000fc80000011418 */
[----:B------:R4:W-:Y:S01]  /*8ad00*/  STL.64 [R1+0x25c8], R30 ;  /* 0x0025c81e01007387 */ /* 0x0009e20000100a00 */
[----:B---3--:R-:W-:-:S05]  /*8ad10*/  IADD3 R32, P2, PT, R24, R0, RZ ;  /* 0x0000000018207210 */ /* 0x008fca0007f5e0ff */
[----:B------:R-:W-:Y:S01]  /*8ad20*/  IMAD.X R33, R26, 0x1, R3, P2 ;  /* 0x000000011a217824 */ /* 0x000fe200010e0603 */
[----:B----4-:R-:W-:-:S04]  /*8ad30*/  IADD3 R30, P1, PT, R24, R2, RZ ;  /* 0x00000002181e7210 */ /* 0x010fc80007f3e0ff */
[----:B------:R3:W-:Y:S01]  /*8ad40*/  STL.64 [R1+0x25c0], R32 ;  /* 0x0025c02001007387 */ /* 0x0007e20000100a00 */
[----:B------:R-:W-:-:S05]  /*8ad50*/  IMAD.X R31, R26, 0x1, R4, P1 ;  /* 0x000000011a1f7824 */ /* 0x000fca00008e0604 */
        /* <DEDUP_REMOVED lines=13> */
[C---:B---3--:R-:W-:Y:S01]  /*8ae30*/  IADD3 R32, P2, PT, R24.reuse, R13, RZ ;  /* 0x0000000d18207210 */ /* 0x048fe20007f5e0ff */
[----:B0-----:R-:W-:Y:S01]  /*8ae40*/  VIADD R25, R24, UR21 ;  /* 0x0000001518197c36 */ /* 0x001fe20008000000 */
[----:B------:R-:W0:Y:S03]  /*8ae50*/  LDCU UR21, c[0x0][0x3b8] ;  /* 0x00007700ff1577ac */ /* 0x000e260008000800 */
        /* <DEDUP_REMOVED lines=87> */
[----:B---3--:R-:W-:-:S03]  /*8b3d0*/  IADD3 R32, P2, PT, R24, R0, RZ ;  /* 0x0000000018207210 */ /* 0x008fc60007f5e0ff */
[----:B------:R-:W-:Y:S02]  /*8b3e0*/  STL [R1+0x3788], R5 ;  /* 0x0037880501007387 */ /* 0x000fe40000100800 */
[----:B------:R-:W-:Y:S01]  /*8b3f0*/  IMAD.X R33, R25, 0x1, R3, P2 ;  /* 0x0000000119217824 */ /* 0x000fe200010e0603 */
[C---:B----4-:R-:W-:Y:S02]  /*8b400*/  IADD3 R30, P1, PT, R24.reuse, R2, RZ ;  /* 0x00000002181e7210 */ /* 0x050fe40007f3e0ff */
[----:B------:R-:W-:-:S03]  /*8b410*/  IADD3 R26, P2, PT, R24, R5, RZ ;  /* 0x00000005181a7210 */ /* 0x000fc60007f5e0ff */
[C---:B------:R-:W-:Y:S01]  /*8b420*/  IMAD.X R31, R25.reuse, 0x1, R4, P1 ;  /* 0x00000001191f7824 */ /* 0x040fe200008e0604 */
[----:B------:R-:W-:Y:S01]  /*8b430*/  STL.64 [R1+0x26c0], R32 ;  /* 0x0026c02001007387 */ /* 0x000fe20000100a00 */
[----:B------:R-:W-:-:S03]  /*8b440*/  IMAD.X R27, R25, 0x1, R6, P2 ;  /* 0x00000001191b7824 */ /* 0x000fc600010e0606 */
[----:B------:R3:W-:Y:S04]  /*8b450*/  STL.64 [R1+0x26d8], R30 ;  /* 0x0026d81e01007387 */ /* 0x0007e80000100a00 */
[----:B------:R4:W-:Y:S01]  /*8b460*/  STL [R1+0x378c], R7 ;  /* 0x00378c0701007387 */ /* 0x0009e20000100800 */
[----:B---3--:R-:W-:-:S03]  /*8b470*/  IADD3 R30, P1, PT, R24, R7, RZ ;  /* 0x00000007181e7210 */ /* 0x008fc60007f3e0ff */
[----:B----4-:R-:W3:Y:S04]  /*8b480*/  LDL R7, [R1+0x1894] ;  /* 0x0018940001077983 */ /* 0x010ee80000100800 */
[----:B------:R4:W-:Y:S01]  /*8b490*/  STL [R1+0x3790], R6 ;  /* 0x0037900601007387 */ /* 0x0009e20000100800 */
[----:B------:R-:W-:-:S03]  /*8b4a0*/  IMAD.X R31, R25, 0x1, R8, P1 ;  /* 0x00000001191f7824 */ /* 0x000fc600008e0608 */
[----:B----4-:R-:W4:Y:S04]  /*8b4b0*/  LDL R6, [R1+0x1898] ;  /* 0x0018980001067983 */ /* 0x010f280000100800 */
[----:B------:R0:W-:Y:S04]  /*8b4c0*/  STL.64 [R1+0x26e0], R26 ;  /* 0x0026e01a01007387 */ /* 0x0001e80000100a00 */
[----:B------:R-:W-:Y:S01]  /*8b4d0*/  STL [R1+0x3794], R9 ;  /* 0x0037940901007387 */ /* 0x000fe20000100800 */
[----:B0-----:R-:W-:-:S03]  /*8b4e0*/  IADD3 R26, P2, PT, R24, R9, RZ ;  /* 0x00000009181a7210 */ /* 0x001fc60007f5e0ff */
[----:B------:R-:W-:Y:S02]  /*8b4f0*/  STL [R1+0x3798], R8 ;  /* 0x0037980801007387 */ /* 0x000fe40000100800 */
[----:B------:R-:W-:Y:S02]  /*8b500*/  IMAD.X R27, R25, 0x1, R10, P2 ;  /* 0x00000001191b7824 */ /* 0x000fe400010e060a */
[----:B------:R0:W-:Y:S04]  /*8b510*/  STL.64 [R1+0x26e8], R30 ;  /* 0x0026e81e01007387 */ /* 0x0001e80000100a00 */
[----:B------:R-:W-:Y:S04]  /*8b520*/  STL [R1+0x379c], R11 ;  /* 0x00379c0b01007387 */ /* 0x000fe80000100800 */
[----:B------:R-:W-:Y:S01]  /*8b530*/  STL [R1+0x37a0], R10 ;  /* 0x0037a00a01007387 */ /* 0x000fe20000100800 */
[----:B0-----:R-:W-:-:S03]  /*8b540*/  IADD3 R30, P1, PT, R24, R11, RZ ;  /* 0x0000000b181e7210 */ /* 0x001fc60007f3e0ff */
[----:B------:R0:W-:Y:S02]  /*8b550*/  STL.64 [R1+0x26f0], R26 ;  /* 0x0026f01a01007387 */ /* 0x0001e40000100a00 */
[C---:B------:R-:W-:Y:S02]  /*8b560*/  IMAD.X R31, R25.reuse, 0x1, R12, P1 ;  /* 0x00000001191f7824 */ /* 0x040fe400008e060c */
[----:B------:R-:W-:Y:S01]  /*8b570*/  STL [R1+0x37a4], R13 ;  /* 0x0037a40d01007387 */ /* 0x000fe20000100800 */
[C---:B------:R-:W-:Y:S01]  /*8b580*/  VIADD R37, R24.reuse, UR21 ;  /* 0x0000001518257c36 */ /* 0x040fe20008000000 */
[C---:B0-----:R-:W-:Y:S02]  /*8b590*/  IADD3 R26, P2, PT, R24.reuse, R13, RZ ;  /* 0x0000000d181a7210 */ /* 0x041fe40007f5e0ff */
[----:B------:R-:W2:Y:S01]  /*8b5a0*/  LDL.LU R56, [R1+0x808] ;  /* 0x0008080001387983 */ /* 0x000ea20000300800 */
[----:B------:R-:W-:Y:S01]  /*8b5b0*/  IADD3 R8, P1, PT, R24, R15, RZ ;  /* 0x0000000f18087210 */ /* 0x000fe20007f3e0ff */
[----:B------:R-:W0:Y:S02]  /*8b5c0*/  LDCU UR21, c[0x0][0x398] ;  /* 0x00007300ff1577ac */ /* 0x000e240008000800 */
[----:B------:R-:W2:Y:S01]  /*8b5d0*/  LDL.LU R58, [R1+0x80c] ;  /* 0x00080c00013a7983 */ /* 0x000ea20000300800 */
[----:B------:R-:W-:-:S03]  /*8b5e0*/  IMAD.X R27, R25, 0x1, R14, P2 ;  /* 0x00000001191b7824 */ /* 0x000fc600010e060e */
[----:B------:R-:W-:Y:S04]  /*8b5f0*/  STL.64 [R1+0x26f8], R30 ;  /* 0x0026f81e01007387 */ /* 0x000fe80000100a00 */
[----:B------:R-:W-:Y:S01]  /*8b600*/  STL [R1+0x37a8], R12 ;  /* 0x0037a80c01007387 */ /* 0x000fe20000100800 */
[----:B------:R-:W-:-:S03]  /*8b610*/  IADD3 R10, P2, PT, R37, R0, RZ ;  /* 0x00000000250a7210 */ /* 0x000fc60007f5e0ff */
[----:B------:R-:W-:Y:S04]  /*8b620*/  STL [R1+0x37ac], R15 ;  /* 0x0037ac0f01007387 */ /* 0x000fe80000100800 */
[----:B------:R-:W-:Y:S01]  /*8b630*/  STL [R1+0x37b0], R14 ;  /* 0x0037b00e01007387 */ /* 0x000fe20000100800 */
[----:B------:R-:W-:-:S03]  /*8b640*/  IMAD.X R9, R25, 0x1, R57, P1 ;  /* 0x0000000119097824 */ /* 0x000fc600008e0639 */
[----:B------:R-:W-:Y:S04]  /*8b650*/  STL.64 [R1+0x2708], R26 ;  /* 0x0027081a01007387 */ /* 0x000fe80000100a00 */
[----:B------:R0:W-:Y:S04]  /*8b660*/  STL [R1+0x37b4], R0 ;  /* 0x0037b40001007387 */ /* 0x0001e80000100800 */
[----:B0-----:R-:W2:Y:S04]  /*8b670*/  LDL R0, [R1+0x18b0] ;  /* 0x0018b00001007983 */ /* 0x001ea80000100800 */
[----:B------:R0:W-:Y:S04]  /*8b680*/  STL [R1+0x37b8], R57 ;  /* 0x0037b83901007387 */ /* 0x0001e80000100800 */
[----:B0-----:R-:W3:Y:S01]  /*8b690*/  LDL R57, [R1+0x18ac] ;  /* 0x0018ac0001397983 */ /* 0x001ee20000100800 */
[----:B------:R-:W-:-:S03]  /*8b6a0*/  SHF.R.S32.HI R5, RZ, 0x1f, R37 ;  /* 0x0000001fff057819 */ /* 0x000fc60000011425 */
[----:B------:R0:W-:Y:S02]  /*8b6b0*/  STL.64 [R1+0x2700], R8 ;  /* 0x0027000801007387 */ /* 0x0001e40000100a00 */
[----:B------:R-:W-:Y:S02]  /*8b6c0*/  IMAD.X R11, R5, 0x1, R3, P2 ;  /* 0x00000001050b7824 */ /* 0x000fe400010e0603 */
[----:B------:R1:W-:Y:S01]  /*8b6d0*/  STL [R1+0x37bc], R2 ;  /* 0x0037bc0201007387 */ /* 0x0003e20000100800 */
[----:B0-----:R-:W-:-:S03]  /*8b6e0*/  IADD3 R8, P1, PT, R37, R2, RZ ;  /* 0x0000000225087210 */ /* 0x001fc60007f3e0ff */
[----:B-1----:R-:W4:Y:S04]  /*8b6f0*/  LDL R2, [R1+0x18a8] ;  /* 0x0018a80001027983 */ /* 0x002f280000100800 */
[----:B------:R0:W-:Y:S04]  /*8b700*/  STL [R1+0x37c0], R3 ;  /* 0x0037c00301007387 */ /* 0x0001e80000100800 */
[----:B0-----:R-:W4:Y:S01]  /*8b710*/  LDL R3, [R1+0x1884] ;  /* 0x0018840001037983 */ /* 0x001f220000100800 */
[----:B------:R-:W-:-:S03]  /*8b720*/  IMAD.X R9, R5, 0x1, R4, P1 ;  /* 0x0000000105097824 */ /* 0x000fc600008e0604 */
[----:B------:R-:W-:Y:S04]  /*8b730*/  STL.64 [R1+0x2718], R10 ;  /* 0x0027180a01007387 */ /* 0x000fe80000100a00 */
[----:B------:R-:W4:Y:S04]  /*8b740*/  LDL R5, [R1+0x189c] ;  /* 0x00189c0001057983 */ /* 0x000f280000100800 */
[----:B------:R-:W4:Y:S01]  /*8b750*/  LDL R20, [R1+0x18a0] ;  /* 0x0018a00001147983 */ /* 0x000f220000100800 */
[----:B--2---:R-:W-:Y:S02]  /*8b760*/  ISETP.LT.AND P1, PT, R0, UR44, !P0 ;  /* 0x0000002c00007c0c */ /* 0x004fe4000c721270 */
[----:B---3--:R-:W-:Y:S01]  /*8b770*/  ISETP.LT.AND P2, PT, R57, UR43, !P0 ;  /* 0x0000002b39007c0c */ /* 0x008fe2000c741270 */
[----:B------:R-:W0:-:S12]  /*8b780*/  LDCU.64 UR42, c[0x0][0x398] ;  /* 0x00007300ff2a77ac */ /* 0x000e180008000a00 */
[----:B------:R-:W-:-:S04]  /*8b790*/  @P2 LOP3.LUT R17, R17, 0x40000000, RZ, 0xfc, !PT ;  /* 0x4000000011112812 */ /* 0x000fc800078efcff */
[----:B------:R-:W-:-:S04]  /*8b7a0*/  LOP3.LUT R17, R17, 0xdfffffff, RZ, 0xc0, !PT ;  /* 0xdfffffff11117812 */ /* 0x000fc800078ec0ff */
[----:B------:R-:W-:Y:S02]  /*8b7b0*/  @P1 LOP3.LUT R17, R17, 0x20000000, RZ, 0xfc, !PT ;  /* 0x2000000011111812 */ /* 0x000fe400078efcff */
[----:B----4-:R-:W-:Y:S02]  /*8b7c0*/  ISETP.LT.AND P1, PT, R6, UR46, !P0 ;  /* 0x0000002e06007c0c */ /* 0x010fe4000c721270 */
[----:B------:R-:W-:Y:S01]  /*8b7d0*/  ISETP.LT.AND P0, PT, R7, UR45, !P0 ;  /* 0x0000002d07007c0c */ /* 0x000fe2000c701270 */
[----:B------:R-:W1:Y:S01]  /*8b7e0*/  LDCU.64 UR44, c[0x0][0x398] ;  /* 0x00007300ff2c77ac */ /* 0x000e620008000a00 */
[----:B------:R-:W-:Y:S01]  /*8b7f0*/  LOP3.LUT R17, R17, 0xefffffff, RZ, 0xc0, !PT ;  /* 0xefffffff11117812 */ /* 0x000fe200078ec0ff */
[----:B------:R-:W-:-:S08]  /*8b800*/  VIADD R24, R3, 0x54 ;  /* 0x0000005403187836 */ /* 0x000fd00000000000 */
[----:B------:R-:W-:-:S04]  /*8b810*/  @P1 LOP3.LUT R17, R17, 0x10000000, RZ, 0xfc, !PT ;  /* 0x1000000011111812 */ /* 0x000fc800078efcff */
[----:B------:R-:W-:-:S04]  /*8b820*/  LOP3.LUT R17, R17, 0xf7ffffff, RZ, 0xc0, !PT ;  /* 0xf7ffffff11117812 */ /* 0x000fc800078ec0ff */
[----:B------:R-:W-:Y:S02]  /*8b830*/  @P0 LOP3.LUT R17, R17, 0x8000000, RZ, 0xfc, !PT ;  /* 0x0800000011110812 */ /* 0x000fe400078efcff */
[----:B------:R-:W-:Y:S02]  /*8b840*/  ISETP.GE.AND P0, PT, R24, UR35, PT ;  /* 0x0000002318007c0c */ /* 0x000fe4000bf06270 */
[----:B------:R-:W-:Y:S01]  /*8b850*/  LOP3.LUT R17, R17, 0xff7fffff, RZ, 0xc0, !PT ;  /* 0xff7fffff11117812 */ /* 0x000fe200078ec0ff */
[----:B------:R-:W-:Y:S01]  /*8b860*/  VIADD R24, R3, 0x53 ;  /* 0x0000005303187836 */ /* 0x000fe20000000000 */
[----:B------:R-:W-:Y:S01]  /*8b870*/  ISETP.LT.AND P1, PT, R2, UR32, !P0 ;  /* 0x0000002002007c0c */ /* 0x000fe2000c721270 */
[----:B------:R-:W2:Y:S01]  /*8b880*/  LDCU UR35, c[0x0][0x398] ;  /* 0x00007300ff2377ac */ /* 0x000ea20008000800 */
[----:B------:R-:W-:Y:S02]  /*8b890*/  ISETP.LT.AND P3, PT, R5, UR50, !P0 ;  /* 0x0000003205007c0c */ /* 0x000fe4000c761270 */
[----:B------:R-:W-:Y:S01]  /*8b8a0*/  ISETP.LT.AND P2, PT, R20, UR49, !P0 ;  /* 0x0000003114007c0c */ /* 0x000fe2000c741270 */
[----:B------:R-:W3:Y:S01]  /*8b8b0*/  LDCU UR49, c[0x0][0x398] ;  /* 0x00007300ff3177ac */ /* 0x000ee20008000800 */
[----:B------:R-:W4:Y:S07]  /*8b8c0*/  LDCU UR50, c[0x0][0x398] ;  /* 0x00007300ff3277ac */ /* 0x000f2e0008000800 */
[----:B------:R-:W-:Y:S01]  /*8b8d0*/  @P1 LOP3.LUT R17, R17, 0x800000, RZ, 0xfc, !PT ;  /* 0x0080000011111812 */ /* 0x000fe200078efcff */
[----:B------:R-:W0:Y:S03]  /*8b8e0*/  LDCU UR32, c[0x0][0x398] ;  /* 0x00007300ff2077ac */ /* 0x000e260008000800 */
[----:B------:R-:W-:-:S04]  /*8b8f0*/  LOP3.LUT R17, R17, 0xfbffffff, RZ, 0xc0, !PT ;  /* 0xfbffffff11117812 */ /* 0x000fc800078ec0ff */
[----:B------:R-:W-:Y:S02]  /*8b900*/  @P3 LOP3.LUT R17, R17, 0x4000000, RZ, 0xfc, !PT ;  /* 0x0400000011113812 */ /* 0x000fe400078efcff */
[----:B------:R-:W-:Y:S01]  /*8b910*/  ISETP.LT.AND P1, PT, R29, UR48, !P0 ;  /* 0x000000301d007c0c */ /* 0x000fe2000c721270 */
[----:B------:R-:W0:Y:S01]  /*8b920*/  LDCU UR48, c[0x0][0x398] ;  /* 0x00007300ff3077ac */ /* 0x000e220008000800 */
        /* <DEDUP_REMOVED lines=17> */
[----:B------:R-:W-:-:S04]  /*8ba40*/  @P1 LOP3.LUT R17, R17, 0x100000, RZ, 0xfc, !PT ;  /* 0x0010000011111812 */ /* 0x000fc800078efcff */
[----:B------:R-:W-:-:S04]  /*8ba50*/  LOP3.LUT R17, R17, 0xfff7ffff, RZ, 0xc0, !PT ;  /* 0xfff7ffff11117812 */ /* 0x000fc800078ec0ff */
[----:B------:R-:W-:Y:S02]  /*8ba60*/  @P0 LOP3.LUT R17, R17, 0x80000, RZ, 0xfc, !PT ;  /* 0x0008000011110812 */ /* 0x000fe400078efcff */
[----:B------:R-:W-:Y:S02]  /*8ba70*/  ISETP.GE.AND P0, PT, R24, UR19, PT ;  /* 0x0000001318007c0c */ /* 0x000fe4000bf06270 */
[----:B------:R-:W-:Y:S01]  /*8ba80*/  LOP3.LUT R17, R17, 0xffff7fff, RZ, 0xc0, !PT ;  /* 0xffff7fff11117812 */ /* 0x000fe200078ec0ff */
[----:B------:R-:W-:Y:S01]  /*8ba90*/  VIADD R24, R3, 0x52 ;  /* 0x0000005203187836 */ /* 0x000fe20000000000 */
[----:B0-----:R-:W-:Y:S01]  /*8baa0*/  ISETP.LT.AND P3, PT, R2, UR42, !P0 ;  /* 0x0000002a02007c0c */ /* 0x001fe2000c761270 */
[----:B------:R-:W0:Y:S01]  /*8bab0*/  LDCU UR19, c[0x0][0x398] ;  /* 0x00007300ff1377ac */ /* 0x000e220008000800 */
[----:B---3--:R-:W-:Y:S02]  /*8bac0*/  ISETP.LT.AND P2, PT, R5, UR49, !P0 ;  /* 0x0000003105007c0c */ /* 0x008fe4000c741270 */
[----:B------:R-:W-:Y:S01]  /*8bad0*/  ISETP.LT.AND P1, PT, R20, UR48, !P0 ;  /* 0x0000003014007c0c */ /* 0x000fe2000c721270 */
[----:B------:R-:W3:Y:S01]  /*8bae0*/  LDCU UR49, c[0x0][0x398] ;  /* 0x00007300ff3177ac */ /* 0x000ee20008000800 */
[----:B------:R-:W0:Y:S07]  /*8baf0*/  LDCU UR48, c[0x0][0x398] ;  /* 0x00007300ff3077ac */ /* 0x000e2e0008000800 */
[----:B------:R-:W-:-:S04]  /*8bb00*/  @P3 LOP3.LUT R17, R17, 0x8000, RZ, 0xfc, !PT ;  /* 0x0000800011113812 */ /* 0x000fc800078efcff */
[----:B------:R-:W-:-:S04]  /*8bb10*/  LOP3.LUT R17, R17, 0xfffbffff, RZ, 0xc0, !PT ;  /* 0xfffbffff11117812 */ /* 0x000fc800078ec0ff */
[----:B------:R-:W-:-:S04]  /*8bb20*/  @P2 LOP3.LUT R17, R17, 0x40000, RZ, 0xfc, !PT ;  /* 0x0004000011112812 */ /* 0x000fc800078efcff */
[----:B------:R-:W-:-:S04]  /*8bb30*/  LOP3.LUT R17, R17, 0xfffdffff, RZ, 0xc0, !PT ;  /* 0xfffdffff11117812 */ /* 0x000fc800078ec0ff */
[----:B------:R-:W-:Y:S02]  /*8bb40*/  @P1 LOP3.LUT R17, R17, 0x20000, RZ, 0xfc, !PT ;  /* 0x0002000011111812 */ /* 0x000fe400078efcff */
[----:B------:R-:W-:Y:S01]  /*8bb50*/  ISETP.LT.AND P1, PT, R29, UR51, !P0 ;  /* 0x000000331d007c0c */ /* 0x000fe2000c721270 */
[----:B------:R-:W0:Y:S01]  /*8bb60*/  LDCU UR51, c[0x0][0x398] ;  /* 0x00007300ff3377ac */ /* 0x000e220008000800 */
[----:B----4-:R-:W-:Y:S02]  /*8bb70*/  ISETP.LT.AND P3, PT, R57, UR50, !P0 ;  /* 0x0000003239007c0c */ /* 0x010fe4000c761270 */
[----:B------:R-:W-:Y:S01]  /*8bb80*/  LOP3.LUT R17, R17, 0xfffeffff, RZ, 0xc0, !PT ;  /* 0xfffeffff11117812 */ /* 0x000fe200078ec0ff */
[----:B------:R-:W4:Y:S01]  /*8bb90*/  LDCU UR50, c[0x0][0x398] ;  /* 0x00007300ff3277ac */ /* 0x000f220008000800 */
[----:B---3--:R-:W-:Y:S02]  /*8bba0*/  ISETP.LT.AND P2, PT, R0, UR49, !P0 ;  /* 0x0000003100007c0c */ /* 0x008fe4000c741270 */
[----:B------:R-:W-:Y:S01]  /*8bbb0*/  LOP3.LUT R19, R19, 0x7fffffff, RZ, 0xc0, !PT ;  /* 0x7fffffff13137812 */ /* 0x000fe200078ec0ff */
[----:B------:R-:W3:Y:S04]  /*8bbc0*/  LDCU UR49, c[0x0][0x398] ;  /* 0x00007300ff3177ac */ /* 0x000ee80008000800 */
[----:B------:R-:W-:-:S04]  /*8bbd0*/  @P1 LOP3.LUT R17, R17, 0x10000, RZ, 0xfc, !PT ;  /* 0x0001000011111812 */ /* 0x000fc800078efcff */
[----:B------:R-:W-:-:S04]  /*8bbe0*/  LOP3.LUT R17, R17, 0xffffbfff, RZ, 0xc0, !PT ;  /* 0xffffbfff11117812 */ /* 0x000fc800078ec0ff */
[----:B------:R-:W-:Y:S02]  /*8bbf0*/  @P3 LOP3.LUT R17, R17, 0x4000, RZ, 0xfc, !PT ;  /* 0x0000400011113812 */ /* 0x000fe400078efcff */
[----:B0-----:R-:W-:Y:S01]  /*8bc00*/  ISETP.LT.AND P1, PT, R6, UR48, !P0 ;  /* 0x0000003006007c0c */ /* 0x001fe2000c721270 */
[----:B------:R-:W0:Y:S01]  /*8bc10*/  LDCU UR48, c[0x0][0x398] ;  /* 0x00007300ff3077ac */ /* 0x000e220008000800 */
[----:B------:R-:W-:-:S04]  /*8bc20*/  LOP3.LUT R17, R17, 0xffffdfff, RZ, 0xc0, !PT ;  /* 0xffffdfff11117812 */ /* 0x000fc800078ec0ff */
[----:B------:R-:W-:Y:S02]  /*8bc30*/  @P2 LOP3.LUT R17, R17, 0x2000, RZ, 0xfc, !PT ;  /* 0x0000200011112812 */ /* 0x000fe400078efcff */
[----:B------:R-:W-:Y:S01]  /*8bc40*/  ISETP.LT.AND P0, PT, R7, UR47, !P0 ;  /* 0x0000002f07007c0c */ /* 0x000fe2000c701270 */
[----:B------:R-:W0:Y:S01]  /*8bc50*/  LDCU.64 UR46, c[0x0][0x398] ;  /* 0x00007300ff2e77ac */ /* 0x000e220008000a00 */
[----:B------:R-:W-:-:S04]  /*8bc60*/  LOP3.LUT R17, R17, 0xffffefff, RZ, 0xc0, !PT ;  /* 0xffffefff11117812 */ /* 0x000fc800078ec0ff */
[----:B------:R-:W-:-:S04]  /*8bc70*/  @P1 LOP3.LUT R17, R17, 0x1000, RZ, 0xfc, !PT ;  /* 0x0000100011111812 */ /* 0x000fc800078efcff */
[----:B------:R-:W-:-:S04]  /*8bc80*/  LOP3.LUT R17, R17, 0xfffff7ff, RZ, 0xc0, !PT ;  /* 0xfffff7ff11117812 */ /* 0x000fc800078ec0ff */
[----:B------:R-:W-:Y:S02]  /*8bc90*/  @P0 LOP3.LUT R17, R17, 0x800, RZ, 0xfc, !PT ;  /* 0x0000080011110812 */ /* 0x000fe400078efcff */
[----:B------:R-:W-:Y:S02]  /*8bca0*/  ISETP.GE.AND P0, PT, R24, UR33, PT ;  /* 0x0000002118007c0c */ /* 0x000fe4000bf06270 */
[----:B------:R-:W-:Y:S01]  /*8bcb0*/  LOP3.LUT R17, R17, 0xffffff7f, RZ, 0xc0, !PT ;  /* 0xffffff7f11117812 */ /* 0x000fe200078ec0ff */
[----:B------:R-:W-:Y:S01]  /*8bcc0*/  VIADD R24, R3, 0x51 ;  /* 0x0000005103187836 */ /* 0x000fe20000000000 */
[----:B-1----:R-:W-:Y:S01]  /*8bcd0*/  ISETP.LT.AND P1, PT, R2, UR44, !P0 ;  /* 0x0000002c02007c0c */ /* 0x002fe2000c721270 */
[----:B------:R-:W1:Y:S01]  /*8bce0*/  LDCU UR33, c[0x0][0x398] ;  /* 0x00007300ff2177ac */ /* 0x000e620008000800 */
[----:B------:R-:W-:Y:S02]  /*8bcf0*/  ISETP.LT.AND P3, PT, R5, UR55, !P0 ;  /* 0x0000003705007c0c */ /* 0x000fe4000c761270 */
[----:B------:R-:W-:Y:S01]  /*8bd00*/  ISETP.LT.AND P2, PT, R20, UR54, !P0 ;  /* 0x0000003614007c0c */ /* 0x000fe2000c741270 */
[----:B------:R-:W0:Y:S01]  /*8bd10*/  LDCU UR55, c[0x0][0x398] ;  /* 0x00007300ff3777ac */ /* 0x000e220008000800 */
[----:B------:R-:W0:Y:S07]  /*8bd20*/  LDCU UR54, c[0x0][0x398] ;  /* 0x00007300ff3677ac */ /* 0x000e2e0008000800 */
[----:B------:R-:W-:-:S04]  /*8bd30*/  @P1 LOP3.LUT R17, R17, 0x80, RZ, 0xfc, !PT ;  /* 0x0000008011111812 */ /* 0x000fc800078efcff */
[----:B------:R-:W-:-:S04]  /*8bd40*/  LOP3.LUT R17, R17, 0xfffffbff, RZ, 0xc0, !PT ;  /* 0xfffffbff11117812 */ /* 0x000fc800078ec0ff */
[----:B------:R-:W-:Y:S02]  /*8bd50*/  @P3 LOP3.LUT R17, R17, 0x400, RZ, 0xfc, !PT ;  /* 0x0000040011113812 */ /* 0x000fe400078efcff */
[----:B------:R-:W-:Y:S01]  /*8bd60*/  ISETP.LT.AND P1, PT, R29, UR53, !P0 ;  /* 0x000000351d007c0c */ /* 0x000fe2000c721270 */
[----:B------:R-:W1:Y:S01]  /*8bd70*/  LDCU UR53, c[0x0][0x398] ;  /* 0x00007300ff3577ac */ /* 0x000e620008000800 */
[----:B------:R-:W-:-:S04]  /*8bd80*/  LOP3.LUT R17, R17, 0xfffffdff, RZ, 0xc0, !PT ;  /* 0xfffffdff11117812 */ /* 0x000fc800078ec0ff */
[----:B------:R-:W-:Y:S02]  /*8bd90*/  @P2 LOP3.LUT R17, R17, 0x200, RZ, 0xfc, !PT ;  /* 0x0000020011112812 */ /* 0x000fe400078efcff */
[----:B------:R-:W-:Y:S01]  /*8bda0*/  ISETP.LT.AND P3, PT, R57, UR56, !P0 ;  /* 0x0000003839007c0c */ /* 0x000fe2000c761270 */
[----:B------:R-:W1:Y:S01]  /*8bdb0*/  LDCU UR56, c[0x0][0x398] ;  /* 0x00007300ff3877ac */ /* 0x000e620008000800 */
[----:B------:R-:W-:-:S04]  /*8bdc0*/  LOP3.LUT R17, R17, 0xfffffeff, RZ, 0xc0, !PT ;  /* 0xfffffeff11117812 */ /* 0x000fc800078ec0ff */
[----:B------:R-:W-:Y:S02]  /*8bdd0*/  @P1 LOP3.LUT R17, R17, 0x100, RZ, 0xfc, !PT ;  /* 0x0000010011111812 */ /* 0x000fe400078efcff */
[----:B0-----:R-:W-:Y:S01]  /*8bde0*/  ISETP.LT.AND P2, PT, R0, UR55, !P0 ;  /* 0x0000003700007c0c */ /* 0x001fe2000c741270 */
[----:B------:R-:W0:Y:S01]  /*8bdf0*/  LDCU UR55, c[0x0][0x398] ;  /* 0x00007300ff3777ac */ /* 0x000e220008000800 */
[----:B------:R-:W-:-:S04]  /*8be00*/  LOP3.LUT R17, R17, 0xffffffbf, RZ, 0xc0, !PT ;  /* 0xffffffbf11117812 */ /* 0x000fc800078ec0ff */
[----:B------:R-:W-:Y:S02]  /*8be10*/  @P3 LOP3.LUT R17, R17, 0x40, RZ, 0xfc, !PT ;  /* 0x0000004011113812 */ /* 0x000fe400078efcff */
[----:B------:R-:W-:Y:S01]  /*8be20*/  ISETP.LT.AND P1, PT, R6, UR54, !P0 ;  /* 0x0000003606007c0c */ /* 0x000fe2000c721270 */
[----:B------:R-:W0:Y:S01]  /*8be30*/  LDCU UR54, c[0x0][0x398] ;  /* 0x00007300ff3677ac */ /* 0x000e220008000800 */
[----:B------:R-:W-:-:S04]  /*8be40*/  LOP3.LUT R17, R17, 0xffffffdf, RZ, 0xc0, !PT ;  /* 0xffffffdf11117812 */ /* 0x000fc800078ec0ff */
[----:B------:R-:W-:Y:S02]  /*8be50*/  @P2 LOP3.LUT R17, R17, 0x20, RZ, 0xfc, !PT ;  /* 0x0000002011112812 */ /* 0x000fe400078efcff */
[----:B-1----:R-:W-:Y:S01]  /*8be60*/  ISETP.LT.AND P0, PT, R7, UR53, !P0 ;  /* 0x0000003507007c0c */ /* 0x002fe2000c701270 */
[----:B------:R-:W1:Y:S01]  /*8be70*/  LDCU UR53, c[0x0][0x398] ;  /* 0x00007300ff3577ac */ /* 0x000e620008000800 */
[----:B------:R-:W-:-:S04]  /*8be80*/  LOP3.LUT R17, R17, 0xffffffef, RZ, 0xc0, !PT ;  /* 0xffffffef11117812 */ /* 0x000fc800078ec0ff */
[----:B------:R-:W-:-:S04]  /*8be90*/  @P1 LOP3.LUT R17, R17, 0x10, RZ, 0xfc, !PT ;  /* 0x0000001011111812 */ /* 0x000fc800078efcff */
[----:B------:R-:W-:-:S04]  /*8bea0*/  LOP3.LUT R17, R17, 0xfffffff7, RZ, 0xc0, !PT ;  /* 0xfffffff711117812 */ /* 0x000fc800078ec0ff */
[----:B------:R-:W-:Y:S02]  /*8beb0*/  @P0 LOP3.LUT R17, R17, 0x8, RZ, 0xfc, !PT ;  /* 0x0000000811110812 */ /* 0x000fe400078efcff */
[----:B------:R-:W-:Y:S01]  /*8bec0*/  ISETP.GE.AND P0, PT, R24, UR43, PT ;  /* 0x0000002b18007c0c */ /* 0x000fe2000bf06270 */
[----:B------:R-:W0:Y:S03]  /*8bed0*/  LDCU.64 UR42, c[0x0][0x398] ;  /* 0x00007300ff2a77ac */ /* 0x000e260008000a00 */
[----:B------:R-:W-:Y:S01]  /*8bee0*/  ISETP.LT.AND P3, PT, R5, UR61, !P0 ;  /* 0x0000003d05007c0c */ /* 0x000fe2000c761270 */
[----:B------:R-:W0:Y:S01]  /*8bef0*/  LDCU UR61, c[0x0][0x398] ;  /* 0x00007300ff3d77ac */ /* 0x000e220008000800 */
[----:B------:R-:W-:Y:S02]  /*8bf00*/  ISETP.LT.AND P1, PT, R2, UR46, !P0 ;  /* 0x0000002e02007c0c */ /* 0x000fe4000c721270 */
[----:B------:R-:W-:Y:S01]  /*8bf10*/  ISETP.LT.AND P2, PT, R20, UR60, !P0 ;  /* 0x0000003c14007c0c */ /* 0x000fe2000c741270 */
[----:B------:R-:W0:Y:S01]  /*8bf20*/  LDCU UR60, c[0x0][0x398] ;  /* 0x00007300ff3c77ac */ /* 0x000e220008000800 */
[----:B------:R-:W-:-:S07]  /*8bf30*/  LOP3.LUT R17, R17, 0xfffffffb, RZ, 0xc0, !PT ;  /* 0xfffffffb11117812 */ /* 0x000fce00078ec0ff */
[----:B------:R-:W-:Y:S02]  /*8bf40*/  @P3 LOP3.LUT R17, R17, 0x4, RZ, 0xfc, !PT ;  /* 0x0000000411113812 */ /* 0x000fe400078efcff */
[----:B------:R-:W-:Y:S01]  /*8bf50*/  ISETP.LT.AND P3, PT, R57, UR62, !P0 ;  /* 0x0000003e39007c0c */ /* 0x000fe2000c761270 */
[----:B------:R-:W-:Y:S01]  /*8bf60*/  VIADD R24, R3, 0x50 ;  /* 0x0000005003187836 */ /* 0x000fe20000000000 */
[----:B------:R-:W-:Y:S01]  /*8bf70*/  @P1 LOP3.LUT R18, R18, 0x80000000, RZ, 0xfc, !PT ;  /* 0x8000000012121812 */ /* 0x000fe200078efcff */
[----:B------:R-:W1:Y:S01]  /*8bf80*/  LDCU UR62, c[0x0][0x398] ;  /* 0x00007300ff3e77ac */ /* 0x000e620008000800 */
[----:B------:R-:W-:Y:S02]  /*8bf90*/  ISETP.LT.AND P1, PT, R29, UR59, !P0 ;  /* 0x0000003b1d007c0c */ /* 0x000fe4000c721270 */
[----:B------:R-:W-:Y:S01]  /*8bfa0*/  LOP3.LUT R17, R17, 0xfffffffd, RZ, 0xc0, !PT ;  /* 0xfffffffd11117812 */ /* 0x000fe200078ec0ff */
[----:B------:R-:W1:Y:S01]  /*8bfb0*/  LDCU UR59, c[0x0][0x398] ;  /* 0x00007300ff3b77ac */ /* 0x000e620008000800 */
[----:B------:R-:W-:-:S02]  /*8bfc0*/  LOP3.LUT R18, R18, 0xbfffffff, RZ, 0xc0, !PT ;  /* 0xbfffffff12127812 */ /* 0x000fc400078ec0ff */
[----:B------:R-:W-:Y:S02]  /*8bfd0*/  @P2 LOP3.LUT R17, R17, 0x2, RZ, 0xfc, !PT ;  /* 0x0000000211112812 */ /* 0x000fe400078efcff */
[----:B0-----:R-:W-:Y:S01]  /*8bfe0*/  ISETP.LT.AND P2, PT, R0, UR61, !P0 ;  /* 0x0000003d00007c0c */ /* 0x001fe2000c741270 */
[----:B------:R-:W0:Y:S01]  /*8bff0*/  LDCU UR61, c[0x0][0x398] ;  /* 0x00007300ff3d77ac */ /* 0x000e220008000800 */
[----:B------:R-:W-:Y:S02]  /*8c000*/  LOP3.LUT R17, R17, 0xfffffffe, RZ, 0xc0, !PT ;  /* 0xfffffffe11117812 */ /* 0x000fe400078ec0ff */
[----:B------:R-:W-:Y:S02]  /*8c010*/  @P3 LOP3.LUT R18, R18, 0x40000000, RZ, 0xfc, !PT ;  /* 0x4000000012123812 */ /* 0x000fe400078efcff */
        /* <DEDUP_REMOVED lines=13> */
[----:B------:R-:W-:Y:S02]  /*8c0f0*/  ISETP.LT.AND P1, PT, R2, UR42, !P0 ;  /* 0x0000002a02007c0c */ /* 0x000fe4000c721270 */
[----:B------:R-:W-:Y:S01]  /*8c100*/  LOP3.LUT R18, R18, 0xff7fffff, RZ, 0xc0, !PT ;  /* 0xff7fffff12127812 */ /* 0x000fe200078ec0ff */
[----:B------:R-:W-:Y:S01]  /*8c110*/  VIADD R24, R3, 0x4f ;  /* 0x0000004f03187836 */ /* 0x000fe20000000000 */
[----:B------:R-:W-:Y:S01]  /*8c120*/  ISETP.LT.AND P3, PT, R5, UR68, !P0 ;  /* 0x0000004405007c0c */ /* 0x000fe2000c761270 */
[----:B------:R-:W0:Y:S01]  /*8c130*/  LDCU UR68, c[0x0][0x398] ;  /* 0x00007300ff4477ac */ /* 0x000e220008000800 */
[----:B------:R-:W-:Y:S01]  /*8c140*/  ISETP.LT.AND P2, PT, R20, UR67, !P0 ;  /* 0x0000004314007c0c */ /* 0x000fe2000c741270 */
[----:B------:R-:W0:Y:S06]  /*8c150*/  LDCU UR67, c[0x0][0x398] ;  /* 0x00007300ff4377ac */ /* 0x000e2c0008000800 */
[----:B------:R-:W-:Y:S01]  /*8c160*/  @P1 LOP3.LUT R18, R18, 0x800000, RZ, 0xfc, !PT ;  /* 0x0080000012121812 */ /* 0x000fe200078efcff */
[----:B------:R-:W0:Y:S03]  /*8c170*/  LDCU UR42, c[0x0][0x398] ;  /* 0x00007300ff2a77ac */ /* 0x000e260008000800 */
        /* <DEDUP_REMOVED lines=59> */
[----:B------:R-:W-:-:S04]  /*8c530*/  ISETP.GE.AND P0, PT, R24, UR43, PT ;  /* 0x0000002b18007c0c */ /* 0x000fc8000bf06270 */
[----:B------:R-:W-:Y:S02]  /*8c540*/  ISETP.LT.AND P2, PT, R2, UR46, !P0 ;  /* 0x0000002e02007c0c */ /* 0x000fe4000c741270 */
[----:B------:R-:W-:Y:S01]  /*8c550*/  LOP3.LUT R18, R18, 0xffffff7f, RZ, 0xc0, !PT ;  /* 0xffffff7f12127812 */ /* 0x000fe200078ec0ff */
[----:B------:R-:W-:Y:S01]  /*8c560*/  VIADD R24, R3, 0x4d ;  /* 0x0000004d03187836 */ /* 0x000fe20000000000 */
[----:B-1----:R-:W-:Y:S01]  /*8c570*/  ISETP.LT.AND P1, PT, R5, UR71, !P0 ;  /* 0x0000004705007c0c */ /* 0x002fe2000c721270 */
[----:B------:R-:W1:Y:S01]  /*8c580*/  LDCU UR71, c[0x0][0x398] ;  /* 0x00007300ff4777ac */ /* 0x000e620008000800 */
[----:B0-----:R-:W-:Y:S02]  /*8c590*/  ISETP.LT.AND P3, PT, R57, UR72, !P0 ;  /* 0x0000004839007c0c */ /* 0x001fe4000c761270 */
[----:B------:R-:W-:Y:S01]  /*8c5a0*/  LOP3.LUT R21, R21, 0x7fffffff, RZ, 0xc0, !PT ;  /* 0x7fffffff15157812 */ /* 0x000fe200078ec0ff */
[----:B------:R-:W0:Y:S04]  /*8c5b0*/  LDCU UR46, c[0x0][0x398] ;  /* 0x00007300ff2e77ac */ /* 0x000e280008000800 */
[----:B------:R-:W-:Y:S01]  /*8c5c0*/  @P2 LOP3.LUT R18, R18, 0x80, RZ, 0xfc, !PT ;  /* 0x0000008012122812 */ /* 0x000fe200078efcff */
[----:B------:R-:W0:Y:S01]  /*8c5d0*/  LDCU UR72, c[0x0][0x398] ;  /* 0x00007300ff4877ac */ /* 0x000e220008000800 */
[----:B------:R-:W-:-:S02]  /*8c5e0*/  ISETP.LT.AND P2, PT, R20, UR42, !P0 ;  /* 0x0000002a14007c0c */ /* 0x000fc4000c741270 */
[----:B------:R-:W-:Y:S01]  /*8c5f0*/  LOP3.LUT R18, R18, 0xfffffbff, RZ, 0xc0, !PT ;  /* 0xfffffbff12127812 */ /* 0x000fe200078ec0ff */
[----:B------:R-:W0:Y:S03]  /*8c600*/  LDCU.64 UR42, c[0x0][0x398] ;  /* 0x00007300ff2a77ac */ /* 0x000e260008000a00 */
[----:B------:R-:W-:Y:S02]  /*8c610*/  @P1 LOP3.LUT R18, R18, 0x400, RZ, 0xfc, !PT ;  /* 0x0000040012121812 */ /* 0x000fe400078efcff */
[----:B------:R-:W-:Y:S01]  /*8c620*/  ISETP.LT.AND P1, PT, R29, UR73, !P0 ;  /* 0x000000491d007c0c */ /* 0x000fe2000c721270 */
[----:B------:R-:W0:Y:S01]  /*8c630*/  LDCU UR73, c[0x0][0x398] ;  /* 0x00007300ff4977ac */ /* 0x000e220008000800 */
[----:B------:R-:W-:-:S04]  /*8c640*/  LOP3.LUT R18, R18, 0xfffffdff, RZ, 0xc0, !PT ;  /* 0xfffffdff12127812 */ /* 0x000fc800078ec0ff */
[----:B------:R-:W-:-:S04]  /*8c650*/  @P2 LOP3.LUT R18, R18, 0x200, RZ, 0xfc, !PT ;  /* 0x0000020012122812 */ /* 0x000fc800078efcff */
[----:B------:R-:W-:-:S04]  /*8c660*/  LOP3.LUT R18, R18, 0xfffffeff, RZ, 0xc0, !PT ;  /* 0xfffffeff12127812 */ /* 0x000fc800078ec0ff */
[----:B------:R-:W-:Y:S02]  /*8c670*/  @P1 LOP3.LUT R18, R18, 0x100, RZ, 0xfc, !PT ;  /* 0x0000010012121812 */ /* 0x000fe400078efcff */
[----:B-1----:R-:W-:Y:S01]  /*8c680*/  ISETP.LT.AND P2, PT, R0, UR71, !P0 ;  /* 0x0000004700007c0c */ /* 0x002fe2000c741270 */
[----:B------:R-:W1:Y:S01]  /*8c690*/  LDCU UR71, c[0x0][0x398] ;  /* 0x00007300ff4777ac */ /* 0x000e620008000800 */
[----:B------:R-:W-:-:S04]  /*8c6a0*/  LOP3.LUT R18, R18, 0xffffffbf, RZ, 0xc0, !PT ;  /* 0xffffffbf12127812 */ /* 0x000fc800078ec0ff */
[----:B------:R-:W-:Y:S02]  /*8c6b0*/  @P3 LOP3.LUT R18, R18, 0x40, RZ, 0xfc, !PT ;  /* 0x0000004012123812 */ /* 0x000fe400078efcff */
[----:B------:R-:W-:Y:S01]  /*8c6c0*/  ISETP.LT.AND P1, PT, R6, UR74, !P0 ;  /* 0x0000004a06007c0c */ /* 0x000fe2000c721270 */
[----:B------:R-:W0:Y:S01]  /*8c6d0*/  LDCU UR74, c[0x0][0x398] ;  /* 0x00007300ff4a77ac */ /* 0x000e220008000800 */
[----:B------:R-:W-:-:S04]  /*8c6e0*/  LOP3.LUT R18, R18, 0xffffffdf, RZ, 0xc0, !PT ;  /* 0xffffffdf12127812 */ /* 0x000fc800078ec0ff */
[----:B------:R-:W-:Y:S02]  /*8c6f0*/  @P2 LOP3.LUT R18, R18, 0x20, RZ, 0xfc, !PT ;  /* 0x0000002012122812 */ /* 0x000fe400078efcff */
[----:B------:R-:W-:Y:S02]  /*8c700*/  ISETP.LT.AND P0, PT, R7, UR6, !P0 ;  /* 0x0000000607007c0c */ /* 0x000fe4000c701270 */
        /* <DEDUP_REMOVED lines=9> */
[----:B0-----:R-:W-:Y:S02]  /*8c7a0*/  ISETP.LT.AND P1, PT, R2, UR42, !P0 ;  /* 0x0000002a02007c0c */ /* 0x001fe4000c721270 */
[----:B------:R-:W-:Y:S01]  /*8c7b0*/  ISETP.LT.AND P2, PT, R20, UR7, !P0 ;  /* 0x0000000714007c0c */ /* 0x000fe2000c741270 */
[----:B------:R-:W0:Y:S01]  /*8c7c0*/  LDCU.64 UR6, c[0x0][0x398] ;  /* 0x00007300ff0677ac */ /* 0x000e220008000a00 */
[----:B------:R-:W0:Y:S07]  /*8c7d0*/  LDCU UR42, c[0x0][0x398] ;  /* 0x00007300ff2a77ac */ /* 0x000e2e0008000800 */
[----:B------:R-:W-:Y:S01]  /*8c7e0*/  @P3 LOP3.LUT R18, R18, 0x4, RZ, 0xfc, !PT ;  /* 0x0000000412123812 */ /* 0x000fe200078efcff */
[----:B------:R-:W0:Y:S01]  /*8c7f0*/  LDCU UR71, c[0x0][0x398] ;  /* 0x00007300ff4777ac */ /* 0x000e220008000800 */
[----:B------:R-:W-:-:S02]  /*8c800*/  ISETP.LT.AND P3, PT, R57, UR9, !P0 ;  /* 0x0000000939007c0c */ /* 0x000fc4000c761270 */
[----:B------:R-:W-:Y:S02]  /*8c810*/  @P1 LOP3.LUT R19, R19, 0x80000000, RZ, 0xfc, !PT ;  /* 0x8000000013131812 */ /* 0x000fe400078efcff */
[----:B------:R-:W-:Y:S01]  /*8c820*/  ISETP.LT.AND P1, PT, R29, UR8, !P0 ;  /* 0x000000081d007c0c */ /* 0x000fe2000c721270 */
[----:B------:R-:W0:Y:S01]  /*8c830*/  LDCU.64 UR8, c[0x0][0x398] ;  /* 0x00007300ff0877ac */ /* 0x000e220008000a00 */
[----:B------:R-:W-:Y:S02]  /*8c840*/  LOP3.LUT R18, R18, 0xfffffffd, RZ, 0xc0, !PT ;  /* 0xfffffffd12127812 */ /* 0x000fe400078ec0ff */
[----:B------:R-:W-:Y:S02]  /*8c850*/  LOP3.LUT R19, R19, 0xbfffffff, RZ, 0xc0, !PT ;  /* 0xbfffffff13137812 */ /* 0x000fe400078ec0ff */
[----:B------:R-:W-:Y:S02]  /*8c860*/  @P2 LOP3.LUT R18, R18, 0x2, RZ, 0xfc, !PT ;  /* 0x0000000212122812 */ /* 0x000fe400078efcff */
[----:B------:R-:W-:-:S02]  /*8c870*/  ISETP.LT.AND P2, PT, R0, UR10, !P0 ;  /* 0x0000000a00007c0c */ /* 0x000fc4000c741270 */
[----:B------:R-:W-:Y:S02]  /*8c880*/  LOP3.LUT R18, R18, 0xfffffffe, RZ, 0xc0, !PT ;  /* 0xfffffffe12127812 */ /* 0x000fe400078ec0ff */
[----:B------:R-:W-:Y:S02]  /*8c890*/  @P3 LOP3.LUT R19, R19, 0x40000000, RZ, 0xfc, !PT ;  /* 0x4000000013133812 */ /* 0x000fe400078efcff */
[----:B------:R-:W-:Y:S02]  /*8c8a0*/  @P1 LOP3.LUT R18, R18, 0x1, RZ, 0xfc, !PT ;  /* 0x0000000112121812 */ /* 0x000fe400078efcff */
[----:B------:R-:W-:Y:S01]  /*8c8b0*/  ISETP.LT.AND P1, PT, R6, UR11, !P0 ;  /* 0x0000000b06007c0c */ /* 0x000fe2000c721270 */
[----:B------:R-:W0:Y:S01]  /*8c8c0*/  LDCU.64 UR10, c[0x0][0x398] ;  /* 0x00007300ff0a77ac */ /* 0x000e220008000a00 */
        /* <DEDUP_REMOVED lines=13> */
[----:B------:R-:W-:Y:S02]  /*8c9a0*/  ISETP.LT.AND P3, PT, R5, UR70, !P0 ;  /* 0x0000004605007c0c */ /* 0x000fe4000c761270 */
[----:B------:R-:W-:Y:S01]  /*8c9b0*/  ISETP.LT.AND P2, PT, R20, UR13, !P0 ;  /* 0x0000000d14007c0c */ /* 0x000fe2000c741270 */
[----:B------:R-:W0:Y:S01]  /*8c9c0*/  LDCU UR70, c[0x0][0x398] ;  /* 0x00007300ff4677ac */ /* 0x000e220008000800 */
[----:B------:R-:W-:-:S02]  /*8c9d0*/  LOP3.LUT R22, R22, 0x7fffffff, RZ, 0xc0, !PT ;  /* 0x7fffffff16167812 */ /* 0x000fc400078ec0ff */
[----:B------:R-:W-:Y:S01]  /*8c9e0*/  LOP3.LUT R23, R23, 0x7fffffff, RZ, 0xc0, !PT ;  /* 0x7fffffff17177812 */ /* 0x000fe200078ec0ff */
[----:B------:R-:W0:Y:S04]  /*8c9f0*/  LDCU UR13, c[0x0][0x398] ;  /* 0x00007300ff0d77ac */ /* 0x000e280008000800 */
[----:B------:R-:W-:-:S04]  /*8ca00*/  @P1 LOP3.LUT R19, R19, 0x800000, RZ, 0xfc, !PT ;  /* 0x0080000013131812 */ /* 0x000fc800078efcff */
        /* <DEDUP_REMOVED lines=23> */
[----:B------:R-:W-:-:S04]  /*8cb80*/  ISETP.GE.AND P0, PT, R24, UR43, PT ;  /* 0x0000002b18007c0c */ /* 0x000fc8000bf06270 */
[----:B------:R-:W-:Y:S02]  /*8cb90*/  ISETP.LT.AND P1, PT, R2, UR8, !P0 ;  /* 0x0000000802007c0c */ /* 0x000fe4000c721270 */
[----:B------:R-:W-:Y:S02]  /*8cba0*/  ISETP.LT.AND P3, PT, R5, UR22, !P0 ;  /* 0x0000001605007c0c */ /* 0x000fe4000c761270 */
[----:B------:R-:W-:Y:S01]  /*8cbb0*/  LOP3.LUT R19, R19, 0xffff7fff, RZ, 0xc0, !PT ;  /* 0xffff7fff13137812 */ /* 0x000fe200078ec0ff */
[----:B------:R-:W-:Y:S01]  /*8cbc0*/  VIADD R24, R3, 0x4a ;  /* 0x0000004a03187836 */ /* 0x000fe20000000000 */
[----:B------:R-:W-:Y:S01]  /*8cbd0*/  ISETP.LT.AND P2, PT, R20, UR21, !P0 ;  /* 0x0000001514007c0c */ /* 0x000fe2000c741270 */
[----:B------:R-:W0:Y:S01]  /*8cbe0*/  LDCU UR21, c[0x0][0x398] ;  /* 0x00007300ff1577ac */ /* 0x000e220008000800 */
        /* <DEDUP_REMOVED lines=62> */
[----:B------:R-:W1:Y:S03]  /*8cfd0*/  LDCU.64 UR8, c[0x0][0x398] ;  /* 0x00007300ff0877ac */ /* 0x000e660008000a00 */
[----:B------:R-:W-:Y:S02]  /*8cfe0*/  ISETP.LT.AND P3, PT, R5, UR5, !P0 ;  /* 0x0000000505007c0c */ /* 0x000fe4000c761270 */
[----:B------:R-:W-:Y:S01]  /*8cff0*/  LOP3.LUT R19, R19, 0xfffffffb, RZ, 0xc0, !PT ;  /* 0xfffffffb13137812 */ /* 0x000fe200078ec0ff */
[----:B------:R-:W-:Y:S01]  /*8d000*/  VIADD R24, R3, 0x48 ;  /* 0x0000004803187836 */ /* 0x000fe20000000000 */
[----:B0-----:R-:W-:Y:S01]  /*8d010*/  ISETP.LT.AND P1, PT, R2, UR6, !P0 ;  /* 0x0000000602007c0c */ /* 0x001fe2000c721270 */
[----:B------:R-:W0:Y:S01]  /*8d020*/  LDCU UR5, c[0x0][0x398] ;  /* 0x00007300ff0577ac */ /* 0x000e220008000800 */
[----:B--2---:R-:W-:Y:S01]  /*8d030*/  ISETP.LT.AND P2, PT, R20, UR35, !P0 ;  /* 0x0000002314007c0c */ /* 0x004fe2000c741270 */
[----:B------:R-:W2:Y:S06]  /*8d040*/  LDCU UR6, c[0x0][0x398] ;  /* 0x00007300ff0677ac */ /* 0x000eac0008000800 */
[----:B------:R-:W-:Y:S01]  /*8d050*/  @P3 LOP3.LUT R19, R19, 0x4, RZ, 0xfc, !PT ;  /* 0x0000000413133812 */ /* 0x000fe200078efcff */
[----:B------:R-:W0:Y:S01]  /*8d060*/  LDCU UR35, c[0x0][0x398] ;  /* 0x00007300ff2377ac */ /* 0x000e220008000800 */
[----:B------:R-:W-:-:S02]  /*8d070*/  ISETP.LT.AND P3, PT, R57, UR19, !P0 ;  /* 0x0000001339007c0c */ /* 0x000fc4000c761270 */
[----:B------:R-:W-:Y:S01]  /*8d080*/  @P1 LOP3.LUT R21, R21, 0x80000000, RZ, 0xfc, !PT ;  /* 0x8000000015151812 */ /* 0x000fe200078efcff */
[----:B------:R-:W0:Y:S01]  /*8d090*/  LDCU.64 UR18, c[0x0][0x398] ;  /* 0x00007300ff1277ac */ /* 0x000e220008000a00 */
[----:B------:R-:W-:Y:S02]  /*8d0a0*/  ISETP.LT.AND P1, PT, R29, UR32, !P0 ;  /* 0x000000201d007c0c */ /* 0x000fe4000c721270 */
[----:B------:R-:W-:Y:S02]  /*8d0b0*/  LOP3.LUT R19, R19, 0xfffffffd, RZ, 0xc0, !PT ;  /* 0xfffffffd13137812 */ /* 0x000fe400078ec0ff */
[----:B------:R-:W-:Y:S02]  /*8d0c0*/  LOP3.LUT R21, R21, 0xbfffffff, RZ, 0xc0, !PT ;  /* 0xbfffffff15157812 */ /* 0x000fe400078ec0ff */
[----:B------:R-:W-:Y:S02]  /*8d0d0*/  @P2 LOP3.LUT R19, R19, 0x2, RZ, 0xfc, !PT ;  /* 0x0000000213132812 */ /* 0x000fe400078efcff */
[----:B------:R-:W-:Y:S01]  /*8d0e0*/  ISETP.LT.AND P2, PT, R0, UR41, !P0 ;  /* 0x0000002900007c0c */ /* 0x000fe2000c741270 */
[----:B------:R-:W0:Y:S01]  /*8d0f0*/  LDCU UR41, c[0x0][0x398] ;  /* 0x00007300ff2977ac */ /* 0x000e220008000800 */
[----:B------:R-:W-:-:S02]  /*8d100*/  LOP3.LUT R19, R19, 0xfffffffe, RZ, 0xc0, !PT ;  /* 0xfffffffe13137812 */ /* 0x000fc400078ec0ff */
[----:B------:R-:W-:Y:S02]  /*8d110*/  @P3 LOP3.LUT R21, R21, 0x40000000, RZ, 0xfc, !PT ;  /* 0x4000000015153812 */ /* 0x000fe400078efcff */
[----:B------:R-:W-:Y:S02]  /*8d120*/  @P1 LOP3.LUT R19, R19, 0x1, RZ, 0xfc, !PT ;  /* 0x0000000113131812 */ /* 0x000fe400078efcff */
[----:B------:R-:W-:Y:S01]  /*8d130*/  ISETP.LT.AND P1, PT, R6, UR48, !P0 ;  /* 0x0000003006007c0c */ /* 0x000fe2000c721270 */
[----:B------:R-:W0:Y:S01]  /*8d140*/  LDCU UR48, c[0x0][0x398] ;  /* 0x00007300ff3077ac */ /* 0x000e220008000800 */
[----:B------:R-:W-:-:S04]  /*8d150*/  LOP3.LUT R21, R21, 0xdfffffff, RZ, 0xc0, !PT ;  /* 0xdfffffff15157812 */ /* 0x000fc800078ec0ff */
[----:B------:R-:W-:Y:S02]  /*8d160*/  @P2 LOP3.LUT R21, R21, 0x20000000, RZ, 0xfc, !PT ;  /* 0x2000000015152812 */ /* 0x000fe400078efcff */
[----:B---3--:R-:W-:Y:S01]  /*8d170*/  ISETP.LT.AND P0, PT, R7, UR49, !P0 ;  /* 0x0000003107007c0c */ /* 0x008fe2000c701270 */
[----:B------:R-:W3:Y:S01]  /*8d180*/  LDCU UR49, c[0x0][0x398] ;  /* 0x00007300ff3177ac */ /* 0x000ee20008000800 */
        /* <DEDUP_REMOVED lines=13> */
[----:B------:R-:W-:Y:S01]  /*8d260*/  @P1 LOP3.LUT R21, R21, 0x800000, RZ, 0xfc, !PT ;  /* 0x0080000015151812 */ /* 0x000fe200078efcff */
[----:B------:R-:W0:Y:S03]  /*8d270*/  LDCU UR52, c[0x0][0x398] ;  /* 0x00007300ff3477ac */ /* 0x000e260008000800 */
[----:B------:R-:W-:-:S04]  /*8d280*/  LOP3.LUT R21, R21, 0xfbffffff, RZ, 0xc0, !PT ;  /* 0xfbffffff15157812 */ /* 0x000fc800078ec0ff */
[----:B------:R-:W-:Y:S02]  /*8d290*/  @P3 LOP3.LUT R21, R21, 0x4000000, RZ, 0xfc, !PT ;  /* 0x0400000015153812 */ /* 0x000fe400078efcff */
[----:B----4-:R-:W-:Y:S01]  /*8d2a0*/  ISETP.LT.AND P1, PT, R29, UR50, !P0 ;  /* 0x000000321d007c0c */ /* 0x010fe2000c721270 */
[----:B------:R-:W4:Y:S01]  /*8d2b0*/  LDCU UR50, c[0x0][0x398] ;  /* 0x00007300ff3277ac */ /* 0x000f220008000800 */
[----:B------:R-:W-:-:S04]  /*8d2c0*/  LOP3.LUT R21, R21, 0xfdffffff, RZ, 0xc0, !PT ;  /* 0xfdffffff15157812 */ /* 0x000fc800078ec0ff */
[----:B------:R-:W-:Y:S02]  /*8d2d0*/  @P2 LOP3.LUT R21, R21, 0x2000000, RZ, 0xfc, !PT ;  /* 0x0200000015152812 */ /* 0x000fe400078efcff */
[----:B------:R-:W-:Y:S01]  /*8d2e0*/  ISETP.LT.AND P3, PT, R57, UR57, !P0 ;  /* 0x0000003939007c0c */ /* 0x000fe2000c761270 */
[----:B------:R-:W0:Y:S01]  /*8d2f0*/  LDCU UR57, c[0x0][0x398] ;  /* 0x00007300ff3977ac */ /* 0x000e220008000800 */
        /* <DEDUP_REMOVED lines=24> */
[----:B------:R-:W-:Y:S01]  /*8d480*/  LOP3.LUT R41, R41, 0x7fffffff, RZ, 0xc0, !PT ;  /* 0x7fffffff29297812 */ /* 0x000fe200078ec0ff */
        /* <DEDUP_REMOVED lines=30> */
[----:B------:R-:W-:Y:S01]  /*8d670*/  ISETP.LT.AND P1, PT, R2, UR24, !P0 ;  /* 0x0000001802007c0c */ /* 0x000fe2000c721270 */
[----:B------:R-:W0:Y:S01]  /*8d680*/  LDCU UR9, c[0x0][0x398] ;  /* 0x00007300ff0977ac */ /* 0x000e220008000800 */
        /* <DEDUP_REMOVED lines=37> */
[----:B------:R-:W0:Y:S01]  /*8d8e0*/  LDCU.64 UR42, c[0x0][0x398] ;  /* 0x00007300ff2a77ac */ /* 0x000e220008000a00 */
[----:B------:R-:W0:Y:S07]  /*8d8f0*/  LDCU UR19, c[0x0][0x398] ;  /* 0x00007300ff1377ac */ /* 0x000e2e0008000800 */
[----:B------:R-:W-:Y:S01]  /*8d900*/  @P3 LOP3.LUT R21, R21, 0x4, RZ, 0xfc, !PT ;  /* 0x0000000415153812 */ /* 0x000fe200078efcff */
[----:B------:R-:W0:Y:S01]  /*8d910*/  LDCU UR32, c[0x0][0x398] ;  /* 0x00007300ff2077ac */ /* 0x000e220008000800 */
[----:B------:R-:W-:-:S02]  /*8d920*/  ISETP.LT.AND P3, PT, R57, UR77, !P0 ;  /* 0x0000004d39007c0c */ /* 0x000fc4000c761270 */
[----:B------:R-:W-:Y:S01]  /*8d930*/  @P1 LOP3.LUT R22, R22, 0x80000000, RZ, 0xfc, !PT ;  /* 0x8000000016161812 */ /* 0x000fe200078efcff */
[----:B------:R-:W0:Y:S01]  /*8d940*/  LDCU UR77, c[0x0][0x398] ;  /* 0x00007300ff4d77ac */ /* 0x000e220008000800 */
[----:B------:R-:W-:Y:S02]  /*8d950*/  ISETP.LT.AND P1, PT, R29, UR45, !P0 ;  /* 0x0000002d1d007c0c */ /* 0x000fe4000c721270 */
[----:B------:R-:W-:Y:S01]  /*8d960*/  LOP3.LUT R21, R21, 0xfffffffd, RZ, 0xc0, !PT ;  /* 0xfffffffd15157812 */ /* 0x000fe200078ec0ff */
[----:B------:R-:W0:Y:S01]  /*8d970*/  LDCU UR45, c[0x0][0x398] ;  /* 0x00007300ff2d77ac */ /* 0x000e220008000800 */
        /* <DEDUP_REMOVED lines=24> */
[----:B------:R-:W0:Y:S07]  /*8db00*/  LDCU UR45, c[0x0][0x398] ;  /* 0x00007300ff2d77ac */ /* 0x000e2e0008000800 */
[----:B------:R-:W-:-:S04]  /*8db10*/  @P3 LOP3.LUT R22, R22, 0x800000, RZ, 0xfc, !PT ;  /* 0x0080000016163812 */ /* 0x000fc800078efcff */
[----:B------:R-:W-:-:S04]  /*8db20*/  LOP3.LUT R22, R22, 0xfbffffff, RZ, 0xc0, !PT ;  /* 0xfbffffff16167812 */ /* 0x000fc800078ec0ff */
[----:B------:R-:W-:-:S04]  /*8db30*/  @P2 LOP3.LUT R22, R22, 0x4000000, RZ, 0xfc, !PT ;  /* 0x0400000016162812 */ /* 0x000fc800078efcff */
[----:B------:R-:W-:-:S04]  /*8db40*/  LOP3.LUT R22, R22, 0xfdffffff, RZ, 0xc0, !PT ;  /* 0xfdffffff16167812 */ /* 0x000fc800078ec0ff */
[----:B------:R-:W-:Y:S02]  /*8db50*/  @P1 LOP3.LUT R22, R22, 0x2000000, RZ, 0xfc, !PT ;  /* 0x0200000016161812 */ /* 0x000fe400078efcff */
[----:B------:R-:W-:Y:S01]  /*8db60*/  ISETP.LT.AND P1, PT, R29, UR48, !P0 ;  /* 0x000000301d007c0c */ /* 0x000fe2000c721270 */
[----:B------:R-:W1:Y:S01]  /*8db70*/  LDCU UR48, c[0x0][0x398] ;  /* 0x00007300ff3077ac */ /* 0x000e620008000800 */
[----:B------:R-:W-:Y:S02]  /*8db80*/  ISETP.LT.AND P3, PT, R57, UR41, !P0 ;  /* 0x0000002939007c0c */ /* 0x000fe4000c761270 */
[----:B------:R-:W-:Y:S01]  /*8db90*/  LOP3.LUT R22, R22, 0xfeffffff, RZ, 0xc0, !PT ;  /* 0xfeffffff16167812 */ /* 0x000fe200078ec0ff */
[----:B------:R-:W1:Y:S01]  /*8dba0*/  LDCU UR41, c[0x0][0x398] ;  /* 0x00007300ff2977ac */ /* 0x000e620008000800 */
[----:B0-----:R-:W-:Y:S01]  /*8dbb0*/  ISETP.LT.AND P2, PT, R0, UR47, !P0 ;  /* 0x0000002f00007c0c */ /* 0x001fe2000c741270 */
[----:B------:R-:W0:Y:S06]  /*8dbc0*/  LDCU UR47, c[0x0][0x398] ;  /* 0x00007300ff2f77ac */ /* 0x000e2c0008000800 */
[----:B------:R-:W-:-:S04]  /*8dbd0*/  @P1 LOP3.LUT R22, R22, 0x1000000, RZ, 0xfc, !PT ;  /* 0x0100000016161812 */ /* 0x000fc800078efcff */
[----:B------:R-:W-:-:S04]  /*8dbe0*/  LOP3.LUT R22, R22, 0xffbfffff, RZ, 0xc0, !PT ;  /* 0xffbfffff16167812 */ /* 0x000fc800078ec0ff */
[----:B------:R-:W-:Y:S02]  /*8dbf0*/  @P3 LOP3.LUT R22, R22, 0x400000, RZ, 0xfc, !PT ;  /* 0x0040000016163812 */ /* 0x000fe400078efcff */
[----:B------:R-:W-:Y:S01]  /*8dc00*/  ISETP.LT.AND P1, PT, R6, UR45, !P0 ;  /* 0x0000002d06007c0c */ /* 0x000fe2000c721270 */
[----:B------:R-:W0:Y:S01]  /*8dc10*/  LDCU.64 UR44, c[0x0][0x398] ;  /* 0x00007300ff2c77ac */ /* 0x000e220008000a00 */
        /* <DEDUP_REMOVED lines=33> */
[----:B------:R-:W-:Y:S02]  /*8de30*/  LOP3.LUT R22, R22, 0xffffdfff, RZ, 0xc0, !PT ;  /* 0xffffdfff16167812 */ /* 0x000fe400078ec0ff */
[----:B-1----:R-:W-:Y:S01]  /*8de40*/  ISETP.LT.AND P0, PT, R7, UR47, !P0 ;  /* 0x0000002f07007c0c */ /* 0x002fe2000c701270 */
[----:B------:R-:W1:Y:S01]  /*8de50*/  LDCU.64 UR46, c[0x0][0x398] ;  /* 0x00007300ff2e77ac */ /* 0x000e620008000a00 */
[----:B------:R-:W-:-:S04]  /*8de60*/  @P2 LOP3.LUT R22, R22, 0x2000, RZ, 0xfc, !PT ;  /* 0x0000200016162812 */ /* 0x000fc800078efcff */
[----:B------:R-:W-:-:S04]  /*8de70*/  LOP3.LUT R22, R22, 0xffffefff, RZ, 0xc0, !PT ;  /* 0xffffefff16167812 */ /* 0x000fc800078ec0ff */
[----:B------:R-:W-:-:S04]  /*8de80*/  @P1 LOP3.LUT R22, R22, 0x1000, RZ, 0xfc, !PT ;  /* 0x0000100016161812 */ /* 0x000fc800078efcff */
[----:B------:R-:W-:-:S04]  /*8de90*/  LOP3.LUT R22, R22, 0xfffff7ff, RZ, 0xc0, !PT ;  /* 0xfffff7ff16167812 */ /* 0x000fc800078ec0ff */
[----:B------:R-:W-:Y:S02]  /*8dea0*/  @P0 LOP3.LUT R22, R22, 0x800, RZ, 0xfc, !PT ;  /* 0x0000080016160812 */ /* 0x000fe400078efcff */
[----:B------:R-:W-:Y:S01]  /*8deb0*/  ISETP.GE.AND P0, PT, R24, UR43, PT ;  /* 0x0000002b18007c0c */ /* 0x000fe2000bf06270 */
[----:B------:R-:W0:Y:S03]  /*8dec0*/  LDCU.64 UR42, c[0x0][0x398] ;  /* 0x00007300ff2a77ac */ /* 0x000e260008000a00 */
[----:B-1----:R-:W-:Y:S02]  /*8ded0*/  ISETP.LT.AND P1, PT, R2, UR46, !P0 ;  /* 0x0000002e02007c0c */ /* 0x002fe4000c721270 */
[----:B------:R-:W-:Y:S01]  /*8dee0*/  LOP3.LUT R22, R22, 0xffffff7f, RZ, 0xc0, !PT ;  /* 0xffffff7f16167812 */ /* 0x000fe200078ec0ff */
[----:B------:R-:W-:Y:S01]  /*8def0*/  VIADD R24, R3, 0x41 ;  /* 0x0000004103187836 */ /* 0x000fe20000000000 */
[----:B------:R-:W-:Y:S01]  /*8df00*/  ISETP.LT.AND P3, PT, R5, UR65, !P0 ;  /* 0x0000004105007c0c */ /* 0x000fe2000c761270 */
[----:B------:R-:W1:Y:S01]  /*8df10*/  LDCU UR65, c[0x0][0x398] ;  /* 0x00007300ff4177ac */ /* 0x000e620008000800 */
        /* <DEDUP_REMOVED lines=11> */
[----:B------:R-:W2:Y:S01]  /*8dfd0*/  LDCU UR64, c[0x0][0x398] ;  /* 0x00007300ff4077ac */ /* 0x000ea20008000800 */
[----:B------:R-:W-:-:S04]  /*8dfe0*/  LOP3.LUT R22, R22, 0xfffffeff, RZ, 0xc0, !PT ;  /* 0xfffffeff16167812 */ /* 0x000fc800078ec0ff */
[----:B------:R-:W-:Y:S02]  /*8dff0*/  @P1 LOP3.LUT R22, R22, 0x100, RZ, 0xfc, !PT ;  /* 0x0000010016161812 */ /* 0x000fe400078efcff */
[----:B-1----:R-:W-:Y:S01]  /*8e000*/  ISETP.LT.AND P2, PT, R0, UR65, !P0 ;  /* 0x0000004100007c0c */ /* 0x002fe2000c741270 */
        /* <DEDUP_REMOVED lines=20> */
[----:B------:R-:W-:Y:S01]  /*8e150*/  LOP3.LUT R22, R22, 0xfffffffb, RZ, 0xc0, !PT ;  /* 0xfffffffb16167812 */ /* 0x000fe200078ec0ff */
[----:B------:R-:W-:Y:S01]  /*8e160*/  VIADD R24, R3, 0x40 ;  /* 0x0000004003187836 */ /* 0x000fe20000000000 */
[----:B------:R-:W0:Y:S05]  /*8e170*/  LDCU UR42, c[0x0][0x398] ;  /* 0x00007300ff2a77ac */ /* 0x000e2a0008000800 */
[----:B------:R-:W-:-:S02]  /*8e180*/  @P3 LOP3.LUT R22, R22, 0x4, RZ, 0xfc, !PT ;  /* 0x0000000416163812 */ /* 0x000fc400078efcff */
[----:B------:R-:W-:Y:S01]  /*8e190*/  ISETP.LT.AND P3, PT, R57, UR69, !P0 ;  /* 0x0000004539007c0c */ /* 0x000fe2000c761270 */
[----:B------:R-:W1:Y:S01]  /*8e1a0*/  LDCU UR69, c[0x0][0x398] ;  /* 0x00007300ff4577ac */ /* 0x000e620008000800 */
[----:B------:R-:W-:Y:S02]  /*8e1b0*/  @P1 LOP3.LUT R23, R23, 0x80000000, RZ, 0xfc, !PT ;  /* 0x8000000017171812 */ /* 0x000fe400078efcff */
[----:B------:R-:W-:Y:S01]  /*8e1c0*/  ISETP.LT.AND P1, PT, R29, UR66, !P0 ;  /* 0x000000421d007c0c */ /* 0x000fe2000c721270 */
[----:B------:R-:W1:Y:S01]  /*8e1d0*/  LDCU UR66, c[0x0][0x398] ;  /* 0x00007300ff4277ac */ /* 0x000e620008000800 */
[----:B------:R-:W-:Y:S02]  /*8e1e0*/  LOP3.LUT R22, R22, 0xfffffffd, RZ, 0xc0, !PT ;  /* 0xfffffffd16167812 */ /* 0x000fe400078ec0ff */
[----:B------:R-:W-:Y:S02]  /*8e1f0*/  LOP3.LUT R23, R23, 0xbfffffff, RZ, 0xc0, !PT ;  /* 0xbfffffff17177812 */ /* 0x000fe400078ec0ff */
[----:B------:R-:W-:-:S02]  /*8e200*/  @P2 LOP3.LUT R22, R22, 0x2, RZ, 0xfc, !PT ;  /* 0x0000000216162812 */ /* 0x000fc400078efcff */
        /* <DEDUP_REMOVED lines=32> */
[----:B------:R-:W1:Y:S01]  /*8e410*/  LDCU.64 UR46, c[0x0][0x398] ;  /* 0x00007300ff2e77ac */ /* 0x000e620008000a00 */
        /* <DEDUP_REMOVED lines=17> */
[----:B------:R-:W0:Y:S03]  /*8e530*/  LDCU UR43, c[0x0][0x398] ;  /* 0x00007300ff2b77ac */ /* 0x000e260008000800 */
[----:B------:R-:W-:Y:S01]  /*8e540*/  ISETP.LT.AND P1, PT, R2, UR46, !P0 ;  /* 0x0000002e02007c0c */ /* 0x000fe2000c721270 */
[----:B------:R-:W0:Y:S01]  /*8e550*/  LDCU UR46, c[0x0][0x398] ;  /* 0x00007300ff2e77ac */ /* 0x000e220008000800 */
[----:B------:R-:W-:-:S11]  /*8e560*/  LOP3.LUT R23, R23, 0xffff7fff, RZ, 0xc0, !PT ;  /* 0xffff7fff17177812 */ /* 0x000fd600078ec0ff */
[----:B------:R-:W-:Y:S02]  /*8e570*/  @P1 LOP3.LUT R23, R23, 0x8000, RZ, 0xfc, !PT ;  /* 0x0000800017171812 */ /* 0x000fe400078efcff */
[----:B0-----:R-:W-:Y:S01]  /*8e580*/  ISETP.LT.AND P3, PT, R5, UR46, !P0 ;  /* 0x0000002e05007c0c */ /* 0x001fe2000c761270 */
[----:B------:R-:W-:Y:S01]  /*8e590*/  VIADD R24, R3, 0x3e ;  /* 0x0000003e03187836 */ /* 0x000fe20000000000 */
[----:B------:R-:W-:Y:S01]  /*8e5a0*/  ISETP.LT.AND P2, PT, R20, UR43, !P0 ;  /* 0x0000002b14007c0c */ /* 0x000fe2000c741270 */
[----:B------:R-:W0:Y:S01]  /*8e5b0*/  LDCU UR46, c[0x0][0x398] ;  /* 0x00007300ff2e77ac */ /* 0x000e220008000800 */
[----:B------:R-:W-:Y:S02]  /*8e5c0*/  LOP3.LUT R23, R23, 0xfffbffff, RZ, 0xc0, !PT ;  /* 0xfffbffff17177812 */ /* 0x000fe400078ec0ff */
[----:B------:R-:W-:Y:S01]  /*8e5d0*/  ISETP.LT.AND P1, PT, R29, UR42, !P0 ;  /* 0x0000002a1d007c0c */ /* 0x000fe2000c721270 */
[----:B------:R-:W0:Y:S06]  /*8e5e0*/  LDCU.64 UR42, c[0x0][0x398] ;  /* 0x00007300ff2a77ac */ /* 0x000e2c0008000a00 */
        /* <DEDUP_REMOVED lines=15> */
[----:B--2---:R-:W-:Y:S02]  /*8e6e0*/  ISETP.LT.AND P0, PT, R7, UR6, !P0 ;  /* 0x0000000607007c0c */ /* 0x004fe4000c701270 */
        /* <DEDUP_REMOVED lines=11> */
[----:B------:R-:W2:Y:S01]  /*8e7a0*/  LDCU UR74, c[0x0][0x398] ;  /* 0x00007300ff4a77ac */ /* 0x000ea20008000800 */
[----:B------:R-:W-:Y:S01]  /*8e7b0*/  LOP3.LUT R42, R42, 0x7fffffff, RZ, 0xc0, !PT ;  /* 0x7fffffff2a2a7812 */ /* 0x000fe200078ec0ff */
[----:B------:R-:W0:Y:S06]  /*8e7c0*/  LDCU UR73, c[0x0][0x398] ;  /* 0x00007300ff4977ac */ /* 0x000e2c0008000800 */
        /* <DEDUP_REMOVED lines=28> */
[----:B------:R-:W1:Y:S01]  /*8e990*/  LDCU UR47, c[0x0][0x398] ;  /* 0x00007300ff2f77ac */ /* 0x000e620008000800 */
[----:B0-----:R-:W-:Y:S02]  /*8e9a0*/  ISETP.LT.AND P1, PT, R2, UR12, !P0 ;  /* 0x0000000c02007c0c */ /* 0x001fe4000c721270 */
[----:B------:R-:W-:Y:S01]  /*8e9b0*/  ISETP.LT.AND P2, PT, R20, UR10, !P0 ;  /* 0x0000000a14007c0c */ /* 0x000fe2000c741270 */
[----:B------:R-:W0:Y:S08]  /*8e9c0*/  LDCU UR8, c[0x0][0x398] ;  /* 0x00007300ff0877ac */ /* 0x000e300008000800 */
[----:B------:R-:W-:-:S02]  /*8e9d0*/  @P3 LOP3.LUT R23, R23, 0x4, RZ, 0xfc, !PT ;  /* 0x0000000417173812 */ /* 0x000fc400078efcff */
[----:B------:R-:W-:Y:S01]  /*8e9e0*/  ISETP.LT.AND P3, PT, R57, UR20, !P0 ;  /* 0x0000001439007c0c */ /* 0x000fe2000c761270 */
[----:B------:R-:W0:Y:S01]  /*8e9f0*/  LDCU UR20, c[0x0][0x398] ;  /* 0x00007300ff1477ac */ /* 0x000e220008000800 */
[----:B------:R-:W-:Y:S02]  /*8ea00*/  @P1 LOP3.LUT R40, R40, 0x80000000, RZ, 0xfc, !PT ;  /* 0x8000000028281812 */ /* 0x000fe400078efcff */
[----:B------:R-:W-:Y:S01]  /*8ea10*/  ISETP.LT.AND P1, PT, R29, UR11, !P0 ;  /* 0x0000000b1d007c0c */ /* 0x000fe2000c721270 */
[----:B------:R-:W0:Y:S01]  /*8ea20*/  LDCU.64 UR10, c[0x0][0x398] ;  /* 0x00007300ff0a77ac */ /* 0x000e220008000a00 */
[----:B------:R-:W-:Y:S02]  /*8ea30*/  LOP3.LUT R23, R23, 0xfffffffd, RZ, 0xc0, !PT ;  /* 0xfffffffd17177812 */ /* 0x000fe400078ec0ff */
[----:B------:R-:W-:Y:S02]  /*8ea40*/  LOP3.LUT R40, R40, 0xbfffffff, RZ, 0xc0, !PT ;  /* 0xbfffffff28287812 */ /* 0x000fe400078ec0ff */
[----:B------:R-:W-:-:S02]  /*8ea50*/  @P2 LOP3.LUT R23, R23, 0x2, RZ, 0xfc, !PT ;  /* 0x0000000217172812 */ /* 0x000fc400078efcff */
[----:B------:R-:W-:Y:S01]  /*8ea60*/  ISETP.LT.AND P2, PT, R0, UR21, !P0 ;  /* 0x0000001500007c0c */ /* 0x000fe2000c741270 */
        /* <DEDUP_REMOVED lines=18> */
[----:B------:R-:W0:Y:S01]  /*8eb90*/  LDCU.64 UR42, c[0x0][0x398] ;  /* 0x00007300ff2a77ac */ /* 0x000e220008000a00 */
[----:B------:R-:W-:Y:S02]  /*8eba0*/  ISETP.LT.AND P3, PT, R5, UR7, !P0 ;  /* 0x0000000705007c0c */ /* 0x000fe4000c761270 */
[----:B------:R-:W-:Y:S01]  /*8ebb0*/  ISETP.LT.AND P2, PT, R20, UR17, !P0 ;  /* 0x0000001114007c0c */ /* 0x000fe2000c741270 */
[----:B------:R-:W0:Y:S01]  /*8ebc0*/  LDCU.64 UR6, c[0x0][0x398] ;  /* 0x00007300ff0677ac */ /* 0x000e220008000a00 */
[----:B------:R-:W0:Y:S07]  /*8ebd0*/  LDCU UR10, c[0x0][0x398] ;  /* 0x00007300ff0a77ac */ /* 0x000e2e0008000800 */
[----:B------:R-:W-:Y:S01]  /*8ebe0*/  @P1 LOP3.LUT R40, R40, 0x800000, RZ, 0xfc, !PT ;  /* 0x0080000028281812 */ /* 0x000fe200078efcff */
[----:B------:R-:W0:Y:S03]  /*8ebf0*/  LDCU UR17, c[0x0][0x398] ;  /* 0x00007300ff1177ac */ /* 0x000e260008000800 */
        /* <DEDUP_REMOVED lines=25> */
[----:B0-----:R-:W-:Y:S02]  /*8ed90*/  ISETP.LT.AND P1, PT, R2, UR6, !P0 ;  /* 0x0000000602007c0c */ /* 0x001fe4000c721270 */
[----:B------:R-:W-:Y:S01]  /*8eda0*/  LOP3.LUT R40, R40, 0xffff7fff, RZ, 0xc0, !PT ;  /* 0xffff7fff28287812 */ /* 0x000fe200078ec0ff */
[----:B------:R-:W-:Y:S01]  /*8edb0*/  VIADD R24, R3, 0x3a ;  /* 0x0000003a03187836 */ /* 0x000fe20000000000 */
[----:B------:R-:W-:Y:S01]  /*8edc0*/  ISETP.LT.AND P3, PT, R5, UR9, !P0 ;  /* 0x0000000905007c0c */ /* 0x000fe2000c761270 */
[----:B------:R-:W0:Y:S01]  /*8edd0*/  LDCU UR9, c[0x0][0x398] ;  /* 0x00007300ff0977ac */ /* 0x000e220008000800 */
[----:B------:R-:W-:-:S02]  /*8ede0*/  ISETP.LT.AND P2, PT, R20, UR24, !P0 ;  /* 0x0000001814007c0c */ /* 0x000fc4000c741270 */
        /* <DEDUP_REMOVED lines=66> */
[----:B------:R-:W1:Y:S01]  /*8f210*/  LDCU.64 UR24, c[0x0][0x398] ;  /* 0x00007300ff1877ac */ /* 0x000e620008000a00 */
[----:B0-----:R-:W-:Y:S02]  /*8f220*/  ISETP.LT.AND P1, PT, R2, UR18, !P0 ;  /* 0x0000001202007c0c */ /* 0x001fe4000c721270 */
[----:B------:R-:W-:Y:S01]  /*8f230*/  ISETP.LT.AND P2, PT, R20, UR41, !P0 ;  /* 0x0000002914007c0c */ /* 0x000fe2000c741270 */
[----:B------:R-:W0:Y:S01]  /*8f240*/  LDCU UR7, c[0x0][0x398] ;  /* 0x00007300ff0777ac */ /* 0x000e220008000800 */
        /* <DEDUP_REMOVED lines=99> */
[----:B---3--:R-:W-:Y:S01]  /*8f880*/  ISETP.LT.AND P1, PT, R5, UR49, !P0 ;  /* 0x0000003105007c0c */ /* 0x008fe2000c721270 */
[----:B------:R-:W3:Y:S01]  /*8f890*/  LDCU UR25, c[0x0][0x398] ;  /* 0x00007300ff1977ac */ /* 0x000ee20008000800 */
[----:B------:R-:W-:Y:S02]  /*8f8a0*/  ISETP.LT.AND P3, PT, R20, UR47, !P0 ;  /* 0x0000002f14007c0c */ /* 0x000fe4000c761270 */
[----:B------:R-:W-:Y:S01]  /*8f8b0*/  ISETP.LT.AND P2, PT, R29, UR45, !P0 ;  /* 0x0000002d1d007c0c */ /* 0x000fe2000c741270 */
[----:B------:R-:W0:Y:S01]  /*8f8c0*/  LDCU UR47, c[0x0][0x398] ;  /* 0x00007300ff2f77ac */ /* 0x000e220008000800 */
[----:B------:R-:W0:Y:S07]  /*8f8d0*/  LDCU UR49, c[0x0][0x398] ;  /* 0x00007300ff3177ac */ /* 0x000e2e0008000800 */
[----:B------:R-:W-:-:S04]  /*8f8e0*/  @P1 LOP3.LUT R41, R41, 0x400, RZ, 0xfc, !PT ;  /* 0x0000040029291812 */ /* 0x000fc800078efcff */
        /* <DEDUP_REMOVED lines=28> */
[----:B------:R-:W-:Y:S02]  /*8fab0*/  ISETP.LT.AND P2, PT, R20, UR53, !P0 ;  /* 0x0000003514007c0c */ /* 0x000fe4000c741270 */
[----:B0-----:R-:W-:Y:S01]  /*8fac0*/  ISETP.LT.AND P1, PT, R29, UR47, !P0 ;  /* 0x0000002f1d007c0c */ /* 0x001fe2000c721270 */
[----:B------:R-:W0:Y:S01]  /*8fad0*/  LDCU UR53, c[0x0][0x398] ;  /* 0x00007300ff3577ac */ /* 0x000e220008000800 */
[----:B------:R-:W0:Y:S07]  /*8fae0*/  LDCU UR47, c[0x0][0x398] ;  /* 0x00007300ff2f77ac */ /* 0x000e2e0008000800 */
[----:B------:R-:W-:Y:S01]  /*8faf0*/  @P3 LOP3.LUT R41, R41, 0x4, RZ, 0xfc, !PT ;  /* 0x0000000429293812 */ /* 0x000fe200078efcff */
[----:B------:R-:W0:Y:S03]  /*8fb00*/  LDCU UR33, c[0x0][0x398] ;  /* 0x00007300ff2177ac */ /* 0x000e260008000800 */
[----:B------:R-:W-:-:S04]  /*8fb10*/  LOP3.LUT R41, R41, 0xfffffffd, RZ, 0xc0, !PT ;  /* 0xfffffffd29297812 */ /* 0x000fc800078ec0ff */
[----:B------:R-:W-:-:S04]  /*8fb20*/  @P2 LOP3.LUT R41, R41, 0x2, RZ, 0xfc, !PT ;  /* 0x0000000229292812 */ /* 0x000fc800078efcff */
[----:B------:R-:W-:-:S04]  /*8fb30*/  LOP3.LUT R41, R41, 0xfffffffe, RZ, 0xc0, !PT ;  /* 0xfffffffe29297812 */ /* 0x000fc800078ec0ff */
[----:B------:R-:W-:Y:S02]  /*8fb40*/  @P1 LOP3.LUT R41, R41, 0x1, RZ, 0xfc, !PT ;  /* 0x0000000129291812 */ /* 0x000fe400078efcff */
[----:B------:R-:W-:Y:S02]  /*8fb50*/  ISETP.LT.AND P1, PT, R2, UR44, !P0 ;  /* 0x0000002c02007c0c */ /* 0x000fe4000c721270 */
[----:B-1----:R-:W-:Y:S01]  /*8fb60*/  ISETP.LT.AND P3, PT, R57, UR54, !P0 ;  /* 0x0000003639007c0c */ /* 0x002fe2000c761270 */
[----:B------:R-:W1:Y:S01]  /*8fb70*/  LDCU UR54, c[0x0][0x398] ;  /* 0x00007300ff3677ac */ /* 0x000e620008000800 */
[----:B0-----:R-:W-:Y:S01]  /*8fb80*/  ISETP.LT.AND P2, PT, R0, UR53, !P0 ;  /* 0x0000003500007c0c */ /* 0x001fe2000c741270 */
[----:B------:R-:W0:Y:S08]  /*8fb90*/  LDCU UR53, c[0x0][0x398] ;  /* 0x00007300ff3577ac */ /* 0x000e300008000800 */
[----:B------:R-:W-:-:S04]  /*8fba0*/  @P1 LOP3.LUT R42, R42, 0x80000000, RZ, 0xfc, !PT ;  /* 0x800000002a2a1812 */ /* 0x000fc800078efcff */
[----:B------:R-:W-:-:S04]  /*8fbb0*/  LOP3.LUT R42, R42, 0xbfffffff, RZ, 0xc0, !PT ;  /* 0xbfffffff2a2a7812 */ /* 0x000fc800078ec0ff */
[----:B------:R-:W-:Y:S02]  /*8fbc0*/  @P3 LOP3.LUT R42, R42, 0x40000000, RZ, 0xfc, !PT ;  /* 0x400000002a2a3812 */ /* 0x000fe400078efcff */
[----:B------:R-:W-:Y:S02]  /*8fbd0*/  ISETP.LT.AND P1, PT, R6, UR47, !P0 ;  /* 0x0000002f06007c0c */ /* 0x000fe4000c721270 */
[----:B------:R-:W-:Y:S02]  /*8fbe0*/  LOP3.LUT R42, R42, 0xdfffffff, RZ, 0xc0, !PT ;  /* 0xdfffffff2a2a7812 */ /* 0x000fe400078ec0ff */
[----:B------:R-:W-:Y:S01]  /*8fbf0*/  ISETP.LT.AND P0, PT, R7, UR46, !P0 ;  /* 0x0000002e07007c0c */ /* 0x000fe2000c701270 */
[----:B------:R-:W0:Y:S01]  /*8fc00*/  LDCU.64 UR46, c[0x0][0x398] ;  /* 0x00007300ff2e77ac */ /* 0x000e220008000a00 */
[----:B------:R-:W-:-:S04]  /*8fc10*/  @P2 LOP3.LUT R42, R42, 0x20000000, RZ, 0xfc, !PT ;  /* 0x200000002a2a2812 */ /* 0x000fc800078efcff */
[----:B------:R-:W-:-:S04]  /*8fc20*/  LOP3.LUT R42, R42, 0xefffffff, RZ, 0xc0, !PT ;  /* 0xefffffff2a2a7812 */ /* 0x000fc800078ec0ff */
[----:B------:R-:W-:-:S04]  /*8fc30*/  @P1 LOP3.LUT R42, R42, 0x10000000, RZ, 0xfc, !PT ;  /* 0x100000002a2a1812 */ /* 0x000fc800078efcff */
[----:B------:R-:W-:-:S04]  /*8fc40*/  LOP3.LUT R42, R42, 0xf7ffffff, RZ, 0xc0, !PT ;  /* 0xf7ffffff2a2a7812 */ /* 0x000fc800078ec0ff */
[----:B------:R-:W-:Y:S02]  /*8fc50*/  @P0 LOP3.LUT R42, R42, 0x8000000, RZ, 0xfc, !PT ;  /* 0x080000002a2a0812 */ /* 0x000fe400078efcff */
[----:B------:R-:W-:Y:S01]  /*8fc60*/  ISETP.GE.AND P0, PT, R24, UR43, PT ;  /* 0x0000002b18007c0c */ /* 0x000fe2000bf06270 */
[----:B------:R-:W1:Y:S03]  /*8fc70*/  LDCU.64 UR42, c[0x0][0x398] ;  /* 0x00007300ff2a77ac */ /* 0x000e660008000a00 */
[----:B0-----:R-:W-:Y:S02]  /*8fc80*/  ISETP.LT.AND P3, PT, R2, UR46, !P0 ;  /* 0x0000002e02007c0c */ /* 0x001fe4000c761270 */
[----:B------:R-:W-:Y:S01]  /*8fc90*/  ISETP.LT.AND P2, PT, R5, UR63, !P0 ;  /* 0x0000003f05007c0c */ /* 0x000fe2000c741270 */
[----:B------:R-:W0:Y:S01]  /*8fca0*/  LDCU UR63, c[0x0][0x398] ;  /* 0x00007300ff3f77ac */ /* 0x000e220008000800 */
[----:B------:R-:W-:-:S02]  /*8fcb0*/  LOP3.LUT R42, R42, 0xff7fffff, RZ, 0xc0, !PT ;  /* 0xff7fffff2a2a7812 */ /* 0x000fc400078ec0ff */
[----:B------:R-:W-:Y:S01]  /*8fcc0*/  ISETP.LT.AND P1, PT, R20, UR65, !P0 ;  /* 0x0000004114007c0c */ /* 0x000fe2000c721270 */
[----:B------:R-:W0:Y:S06]  /*8fcd0*/  LDCU UR65, c[0x0][0x398] ;  /* 0x00007300ff4177ac */ /* 0x000e2c0008000800 */
        /* <DEDUP_REMOVED lines=9> */
[----:B------:R-:W-:Y:S01]  /*8fd70*/  VIADD R24, R3, 0x33 ;  /* 0x0000003303187836 */ /* 0x000fe20000000000 */
[----:B0-----:R-:W-:Y:S01]  /*8fd80*/  ISETP.LT.AND P2, PT, R0, UR63, !P0 ;  /* 0x0000003f00007c0c */ /* 0x001fe2000c741270 */
[----:B------:R-:W0:Y:S01]  /*8fd90*/  LDCU UR63, c[0x0][0x398] ;  /* 0x00007300ff3f77ac */ /* 0x000e220008000800 */
[----:B------:R-:W0:Y:S05]  /*8fda0*/  LDCU UR62, c[0x0][0x398] ;  /* 0x00007300ff3e77ac */ /* 0x000e2a0008000800 */
[----:B------:R-:W-:-:S04]  /*8fdb0*/  @P1 LOP3.LUT R42, R42, 0x1000000, RZ, 0xfc, !PT ;  /* 0x010000002a2a1812 */ /* 0x000fc800078efcff */
[----:B------:R-:W-:-:S04]  /*8fdc0*/  LOP3.LUT R42, R42, 0xffbfffff, RZ, 0xc0, !PT ;  /* 0xffbfffff2a2a7812 */ /* 0x000fc800078ec0ff */
[----:B------:R-:W-:Y:S02]  /*8fdd0*/  @P3 LOP3.LUT R42, R42, 0x400000, RZ, 0xfc, !PT ;  /* 0x004000002a2a3812 */ /* 0x000fe400078efcff */
[----:B------:R-:W-:Y:S01]  /*8fde0*/  ISETP.LT.AND P1, PT, R6, UR65, !P0 ;  /* 0x0000004106007c0c */ /* 0x000fe2000c721270 */
[----:B------:R-:W0:Y:S01]  /*8fdf0*/  LDCU UR65, c[0x0][0x398] ;  /* 0x00007300ff4177ac */ /* 0x000e220008000800 */
[----:B------:R-:W-:-:S04]  /*8fe00*/  LOP3.LUT R42, R42, 0xffdfffff, RZ, 0xc0, !PT ;  /* 0xffdfffff2a2a7812 */ /* 0x000fc800078ec0ff */
[----:B------:R-:W-:Y:S02]  /*8fe10*/  @P2 LOP3.LUT R42, R42, 0x200000, RZ, 0xfc, !PT ;  /* 0x002000002a2a2812 */ /* 0x000fe400078efcff */
[----:B--2---:R-:W-:Y:S01]  /*8fe20*/  ISETP.LT.AND P0, PT, R7, UR74, !P0 ;  /* 0x0000004a07007c0c */ /* 0x004fe2000c701270 */
[----:B------:R-:W2:Y:S01]  /*8fe30*/  LDCU UR74, c[0x0][0x398] ;  /* 0x00007300ff4a77ac */ /* 0x000ea20008000800 */
[----:B------:R-:W-:-:S04]  /*8fe40*/  LOP3.LUT R42, R42, 0xffefffff, RZ, 0xc0, !PT ;  /* 0xffefffff2a2a7812 */ /* 0x000fc800078ec0ff */
[----:B------:R-:W-:-:S04]  /*8fe50*/  @P1 LOP3.LUT R42, R42, 0x100000, RZ, 0xfc, !PT ;  /* 0x001000002a2a1812 */ /* 0x000fc800078efcff */
[----:B------:R-:W-:-:S04]  /*8fe60*/  LOP3.LUT R42, R42, 0xfff7ffff, RZ, 0xc0, !PT ;  /* 0xfff7ffff2a2a7812 */ /* 0x000fc800078ec0ff */
[----:B------:R-:W-:Y:S02]  /*8fe70*/  @P0 LOP3.LUT R42, R42, 0x80000, RZ, 0xfc, !PT ;  /* 0x000800002a2a0812 */ /* 0x000fe400078efcff */
[----:B------:R-:W-:Y:S01]  /*8fe80*/  ISETP.GE.AND P0, PT, R24, UR45, PT ;  /* 0x0000002d18007c0c */ /* 0x000fe2000bf06270 */
[----:B------:R-:W2:Y:S03]  /*8fe90*/  LDCU.64 UR44, c[0x0][0x398] ;  /* 0x00007300ff2c77ac */ /* 0x000ea60008000a00 */
[----:B-1----:R-:W-:Y:S02]  /*8fea0*/  ISETP.LT.AND P1, PT, R2, UR42, !P0 ;  /* 0x0000002a02007c0c */ /* 0x002fe4000c721270 */
[----:B------:R-:W-:Y:S01]  /*8feb0*/  LOP3.LUT R42, R42, 0xffff7fff, RZ, 0xc0, !PT ;  /* 0xffff7fff2a2a7812 */ /* 0x000fe200078ec0ff */
[----:B------:R-:W-:Y:S01]  /*8fec0*/  VIADD R24, R3, 0x32 ;  /* 0x0000003203187836 */ /* 0x000fe20000000000 */
[----:B------:R-:W-:Y:S01]  /*8fed0*/  ISETP.LT.AND P3, PT, R5, UR64, !P0 ;  /* 0x0000004005007c0c */ /* 0x000fe2000c761270 */
[----:B------:R-:W1:Y:S01]  /*8fee0*/  LDCU UR42, c[0x0][0x398] ;  /* 0x00007300ff2a77ac */ /* 0x000e620008000800 */
[----:B0-----:R-:W-:Y:S01]  /*8fef0*/  ISETP.LT.AND P2, PT, R20, UR63, !P0 ;  /* 0x0000003f14007c0c */ /* 0x001fe2000c741270 */
        /* <DEDUP_REMOVED lines=29> */
[----:B--2---:R-:W-:Y:S02]  /*900d0*/  ISETP.LT.AND P1, PT, R2, UR44, !P0 ;  /* 0x0000002c02007c0c */ /* 0x004fe4000c721270 */
[----:B------:R-:W-:Y:S01]  /*900e0*/  LOP3.LUT R42, R42, 0xffffff7f, RZ, 0xc0, !PT ;  /* 0xffffff7f2a2a7812 */ /* 0x000fe200078ec0ff */
[----:B------:R-:W-:Y:S01]  /*900f0*/  VIADD R24, R3, 0x31 ;  /* 0x0000003103187836 */ /* 0x000fe20000000000 */
[----:B------:R-:W-:Y:S01]  /*90100*/  ISETP.LT.AND P3, PT, R5, UR68, !P0 ;  /* 0x0000004405007c0c */ /* 0x000fe2000c761270 */
[----:B------:R-:W2:Y:S01]  /*90110*/  LDCU UR44, c[0x0][0x398] ;  /* 0x00007300ff2c77ac */ /* 0x000ea20008000800 */
        /* <DEDUP_REMOVED lines=28> */
[----:B------:R-:W1:Y:S03]  /*902e0*/  LDCU UR43, c[0x0][0x398] ;  /* 0x00007300ff2b77ac */ /* 0x000e660008000800 */
[----:B------:R-:W-:Y:S02]  /*902f0*/  ISETP.LT.AND P3, PT, R5, UR74, !P0 ;  /* 0x0000004a05007c0c */ /* 0x000fe4000c761270 */
[----:B------:R-:W-:Y:S01]  /*90300*/  LOP3.LUT R42, R42, 0xfffffffb, RZ, 0xc0, !PT ;  /* 0xfffffffb2a2a7812 */ /* 0x000fe200078ec0ff */
[----:B------:R-:W-:Y:S01]  /*90310*/  VIADD R24, R3, 0x30 ;  /* 0x0000003003187836 */ /* 0x000fe20000000000 */
[----:B0-----:R-:W-:Y:S01]  /*90320*/  ISETP.LT.AND P1, PT, R2, UR46, !P0 ;  /* 0x0000002e02007c0c */ /* 0x001fe2000c721270 */
[----:B------:R-:W0:Y:S01]  /*90330*/  LDCU UR46, c[0x0][0x398] ;  /* 0x00007300ff2e77ac */ /* 0x000e220008000800 */
[----:B------:R-:W-:-:S02]  /*90340*/  ISETP.LT.AND P2, PT, R20, UR67, !P0 ;  /* 0x0000004314007c0c */ /* 0x000fc4000c741270 */
[----:B------:R-:W-:Y:S01]  /*90350*/  LOP3.LUT R45, R45, 0xbfffffff, RZ, 0xc0, !PT ;  /* 0xbfffffff2d2d7812 */ /* 0x000fe200078ec0ff */
[----:B------:R-:W0:Y:S04]  /*90360*/  LDCU UR67, c[0x0][0x398] ;  /* 0x00007300ff4377ac */ /* 0x000e280008000800 */
[----:B------:R-:W-:Y:S01]  /*90370*/  @P3 LOP3.LUT R42, R42, 0x4, RZ, 0xfc, !PT ;  /* 0x000000042a2a3812 */ /* 0x000fe200078efcff */
[----:B------:R-:W0:Y:S01]  /*90380*/  LDCU UR74, c[0x0][0x398] ;  /* 0x00007300ff4a77ac */ /* 0x000e220008000800 */
[----:B------:R-:W-:Y:S02]  /*90390*/  ISETP.LT.AND P3, PT, R57, UR17, !P0 ;  /* 0x0000001139007c0c */ /* 0x000fe4000c761270 */
[----:B------:R-:W-:Y:S01]  /*903a0*/  @P1 LOP3.LUT R43, R43, 0x80000000, RZ, 0xfc, !PT ;  /* 0x800000002b2b1812 */ /* 0x000fe200078efcff */
[----:B------:R-:W0:Y:S01]  /*903b0*/  LDCU UR17, c[0x0][0x398] ;  /* 0x00007300ff1177ac */ /* 0x000e220008000800 */
[----:B------:R-:W-:-:S02]  /*903c0*/  ISETP.LT.AND P1, PT, R29, UR66, !P0 ;  /* 0x000000421d007c0c */ /* 0x000fc4000c721270 */
[----:B------:R-:W-:Y:S01]  /*903d0*/  LOP3.LUT R42, R42, 0xfffffffd, RZ, 0xc0, !PT ;  /* 0xfffffffd2a2a7812 */ /* 0x000fe200078ec0ff */
[----:B------:R-:W0:Y:S01]  /*903e0*/  LDCU UR66, c[0x0][0x398] ;  /* 0x00007300ff4277ac */ /* 0x000e220008000800 */
[----:B------:R-:W-:Y:S02]  /*903f0*/  LOP3.LUT R43, R43, 0xbfffffff, RZ, 0xc0, !PT ;  /* 0xbfffffff2b2b7812 */ /* 0x000fe400078ec0ff */
[----:B------:R-:W-:Y:S02]  /*90400*/  @P2 LOP3.LUT R42, R42, 0x2, RZ, 0xfc, !PT ;  /* 0x000000022a2a2812 */ /* 0x000fe400078efcff */
[----:B------:R-:W-:Y:S01]  /*90410*/  ISETP.LT.AND P2, PT, R0, UR15, !P0 ;  /* 0x0000000f00007c0c */ /* 0x000fe2000c741270 */
[----:B------:R-:W0:Y:S01]  /*90420*/  LDCU UR15, c[0x0][0x398] ;  /* 0x00007300ff0f77ac */ /* 0x000e220008000800 */
[----:B------:R-:W-:Y:S02]  /*90430*/  LOP3.LUT R42, R42, 0xfffffffe, RZ, 0xc0, !PT ;  /* 0xfffffffe2a2a7812 */ /* 0x000fe400078ec0ff */
[----:B------:R-:W-:-:S02]  /*90440*/  @P3 LOP3.LUT R43, R43, 0x40000000, RZ, 0xfc, !PT ;  /* 0x400000002b2b3812 */ /* 0x000fc400078efcff */
        /* <DEDUP_REMOVED lines=12> */
[----:B------:R-:W2:Y:S03]  /*90510*/  LDCU UR45, c[0x0][0x398] ;  /* 0x00007300ff2d77ac */ /* 0x000ea60008000800 */
[----:B0-----:R-:W-:Y:S02]  /*90520*/  ISETP.LT.AND P1, PT, R2, UR8, !P0 ;  /* 0x0000000802007c0c */ /* 0x001fe4000c721270 */
[----:B------:R-:W-:Y:S01]  /*90530*/  LOP3.LUT R43, R43, 0xff7fffff, RZ, 0xc0, !PT ;  /* 0xff7fffff2b2b7812 */ /* 0x000fe200078ec0ff */
[----:B------:R-:W-:Y:S01]  /*90540*/  VIADD R24, R3, 0x2f ;  /* 0x0000002f03187836 */ /* 0x000fe20000000000 */
[----:B-1----:R-:W-:Y:S01]  /*90550*/  ISETP.LT.AND P3, PT, R5, UR43, !P0 ;  /* 0x0000002b05007c0c */ /* 0x002fe2000c761270 */
[----:B------:R-:W0:Y:S01]  /*90560*/  LDCU UR8, c[0x0][0x398] ;  /* 0x00007300ff0877ac */ /* 0x000e220008000800 */
[----:B------:R-:W-:Y:S01]  /*90570*/  ISETP.LT.AND P2, PT, R20, UR10, !P0 ;  /* 0x0000000a14007c0c */ /* 0x000fe2000c741270 */
[----:B------:R-:W1:Y:S06]  /*90580*/  LDCU UR43, c[0x0][0x398] ;  /* 0x00007300ff2b77ac */ /* 0x000e6c0008000800 */
[----:B------:R-:W-:-:S04]  /*90590*/  @P1 LOP3.LUT R43, R43, 0x800000, RZ, 0xfc, !PT ;  /* 0x008000002b2b1812 */ /* 0x000fc800078efcff */
[----:B------:R-:W-:-:S04]  /*905a0*/  LOP3.LUT R43, R43, 0xfbffffff, RZ, 0xc0, !PT ;  /* 0xfbffffff2b2b7812 */ /* 0x000fc800078ec0ff */
[----:B------:R-:W-:Y:S02]  /*905b0*/  @P3 LOP3.LUT R43, R43, 0x4000000, RZ, 0xfc, !PT ;  /* 0x040000002b2b3812 */ /* 0x000fe400078efcff */
[----:B--2---:R-:W-:Y:S01]  /*905c0*/  ISETP.LT.AND P1, PT, R29, UR44, !P0 ;  /* 0x0000002c1d007c0c */ /* 0x004fe2000c721270 */
[----:B------:R-:W2:Y:S01]  /*905d0*/  LDCU UR44, c[0x0][0x398] ;  /* 0x00007300ff2c77ac */ /* 0x000ea20008000800 */
        /* <DEDUP_REMOVED lines=21> */
[----:B------:R-:W1:Y:S03]  /*90730*/  LDCU UR47, c[0x0][0x398] ;  /* 0x00007300ff2f77ac */ /* 0x000e660008000800 */
[----:B0-----:R-:W-:Y:S02]  /*90740*/  ISETP.LT.AND P1, PT, R2, UR10, !P0 ;  /* 0x0000000a02007c0c */ /* 0x001fe4000c721270 */
[----:B------:R-:W-:Y:S02]  /*90750*/  ISETP.LT.AND P3, PT, R5, UR45, !P0 ;  /* 0x0000002d05007c0c */ /* 0x000fe4000c761270 */
[----:B------:R-:W-:Y:S01]  /*90760*/  LOP3.LUT R43, R43, 0xffff7fff, RZ, 0xc0, !PT ;  /* 0xffff7fff2b2b7812 */ /* 0x000fe200078ec0ff */
[----:B------:R-:W-:Y:S01]  /*90770*/  VIADD R24, R3, 0x2e ;  /* 0x0000002e03187836 */ /* 0x000fe20000000000 */
[----:B------:R-:W-:Y:S01]  /*90780*/  ISETP.LT.AND P2, PT, R20, UR6, !P0 ;  /* 0x0000000614007c0c */ /* 0x000fe2000c741270 */
        /* <DEDUP_REMOVED lines=27> */
[----:B0-----:R-:W-:Y:S02]  /*90940*/  ISETP.LT.AND P1, PT, R2, UR6, !P0 ;  /* 0x0000000602007c0c */ /* 0x001fe4000c721270 */
[----:B-1----:R-:W-:Y:S02]  /*90950*/  ISETP.LT.AND P3, PT, R5, UR47, !P0 ;  /* 0x0000002f05007c0c */ /* 0x002fe4000c761270 */
[----:B------:R-:W-:Y:S01]  /*90960*/  LOP3.LUT R43, R43, 0xffffff7f, RZ, 0xc0, !PT ;  /* 0xffffff7f2b2b7812 */ /* 0x000fe200078ec0ff */
[----:B------:R-:W-:Y:S01]  /*90970*/  VIADD R24, R3, 0x2d ;  /* 0x0000002d03187836 */ /* 0x000fe20000000000 */
[----:B------:R-:W-:Y:S01]  /*90980*/  ISETP.LT.AND P2, PT, R20, UR8, !P0 ;  /* 0x0000000814007c0c */ /* 0x000fe2000c741270 */
[----:B------:R-:W0:Y:S01]  /*90990*/  LDCU.64 UR8, c[0x0][0x398] ;  /* 0x00007300ff0877ac */ /* 0x000e220008000a00 */
[----:B------:R-:W1:Y:S05]  /*909a0*/  LDCU UR47, c[0x0][0x398] ;  /* 0x00007300ff2f77ac */ /* 0x000e6a0008000800 */
        /* <DEDUP_REMOVED lines=8> */
[----:B------:R-:W-:Y:S02]  /*90a30*/  LOP3.LUT R46, R46, 0xbfffffff, RZ, 0xc0, !PT ;  /* 0xbfffffff2e2e7812 */ /* 0x000fe400078ec0ff */
[----:B------:R-:W-:Y:S01]  /*90a40*/  F2FP.SATFINITE.E4M3.F32.PACK_AB_MERGE_C R28, R58, R56, RZ ;  /* 0x000000383a1c723e */ /* 0x000fe200048070ff */
[----:B------:R-:W-:Y:S01]  /*90a50*/  IMAD.MOV.U32 R13, RZ, RZ, R59 ;  /* 0x000000ffff0d7224 */ /* 0x000fe200078e003b */
[----:B------:R-:W-:Y:S01]  /*90a60*/  LOP3.LUT R43, R43, 0xfffffeff, RZ, 0xc0, !PT ;  /* 0xfffffeff2b2b7812 */ /* 0x000fe200078ec0ff */
[----:B------:R-:W-:Y:S01]  /*90a70*/  IMAD.MOV.U32 R31, RZ, RZ, R60 ;  /* 0x000000ffff1f7224 */ /* 0x000fe200078e003c */
[----:B------:R-:W-:Y:S01]  /*90a80*/  ISETP.LT.AND P2, PT, R0, UR28, !P0 ;  /* 0x0000001c00007c0c */ /* 0x000fe2000c741270 */
[----:B------:R-:W-:Y:S01]  /*90a90*/  IMAD.MOV.U32 R30, RZ, RZ, R61 ;  /* 0x000000ffff1e7224 */ /* 0x000fe200078e003d */
[----:B------:R-:W-:Y:S01]  /*90aa0*/  @P1 LOP3.LUT R43, R43, 0x100, RZ, 0xfc, !PT ;  /* 0x000001002b2b1812 */ /* 0x000fe200078efcff */
[----:B------:R0:W-:Y:S01]  /*90ab0*/  STL.64 [R1+0x2710], R8 ;  /* 0x0027100801007387 */ /* 0x0001e20000100a00 */
[----:B------:R-:W-:Y:S01]  /*90ac0*/  LOP3.LUT R15, R31, 0xffff, RZ, 0xc0, !PT ;  /* 0x0000ffff1f0f7812 */ /* 0x000fe200078ec0ff */
[----:B------:R-:W1:Y:S01]  /*90ad0*/  LDCU UR28, c[0x0][0x398] ;  /* 0x00007300ff1c77ac */ /* 0x000e620008000800 */
[----:B------:R-:W-:Y:S01]  /*90ae0*/  LOP3.LUT R43, R43, 0xffffffbf, RZ, 0xc0, !PT ;  /* 0xffffffbf2b2b7812 */ /* 0x000fe200078ec0ff */
[----:B------:R-:W2:Y:S01]  /*90af0*/  LDL.LU R14, [R1+0x38] ;  /* 0x00003800010e7983 */ /* 0x000ea20000300800 */
[----:B------:R-:W1:Y:S02]  /*90b00*/  LDCU UR29, c[0x0][0x398] ;  /* 0x00007300ff1d77ac */ /* 0x000e640008000800 */
[----:B------:R-:W-:-:S02]  /*90b10*/  @P3 LOP3.LUT R43, R43, 0x40, RZ, 0xfc, !PT ;  /* 0x000000402b2b3812 */ /* 0x000fc400078efcff */
[----:B------:R-:W-:Y:S02]  /*90b20*/  ISETP.LT.AND P1, PT, R6, UR27, !P0 ;  /* 0x0000001b06007c0c */ /* 0x000fe4000c721270 */
[----:B------:R-:W-:Y:S01]  /*90b30*/  LOP3.LUT R43, R43, 0xffffffdf, RZ, 0xc0, !PT ;  /* 0xffffffdf2b2b7812 */ /* 0x000fe200078ec0ff */
[----:B0-----:R-:W2:Y:S03]  /*90b40*/  LDL.LU R9, [R1+0x3c] ;  /* 0x00003c0001097983 */ /* 0x001ea60000300800 */
[----:B------:R-:W-:Y:S01]  /*90b50*/  @P2 LOP3.LUT R43, R43, 0x20, RZ, 0xfc, !PT ;  /* 0x000000202b2b2812 */ /* 0x000fe200078efcff */
[----:B------:R-:W2:Y:S01]  /*90b60*/  LDL.LU R12, [R1+0x14] ;  /* 0x00001400010c7983 */ /* 0x000ea20000300800 */
[----:B------:R-:W-:Y:S01]  /*90b70*/  ISETP.LT.AND P0, PT, R7, UR13, !P0 ;  /* 0x0000000d07007c0c */ /* 0x000fe2000c701270 */
[----:B------:R-:W0:Y:S01]  /*90b80*/  LDCU UR13, c[0x0][0x398] ;  /* 0x00007300ff0d77ac */ /* 0x000e220008000800 */
[----:B------:R-:W-:Y:S01]  /*90b90*/  LOP3.LUT R43, R43, 0xffffffef, RZ, 0xc0, !PT ;  /* 0xffffffef2b2b7812 */ /* 0x000fe200078ec0ff */
[----:B------:R-:W2:Y:S03]  /*90ba0*/  LDL.LU R10, [R1+0x34] ;  /* 0x00003400010a7983 */ /* 0x000ea60000300800 */
        /* <DEDUP_REMOVED lines=10> */
[----:B------:R-:W-:-:S02]  /*90c50*/  ISETP.LT.AND P2, PT, R20, UR24, !P0 ;  /* 0x0000001814007c0c */ /* 0x000fc4000c741270 */
[----:B------:R-:W-:Y:S01]  /*90c60*/  LOP3.LUT R13, R13, 0xffff, RZ, 0xc0, !PT ;  /* 0x0000ffff0d0d7812 */ /* 0x000fe200078ec0ff */
[----:B------:R-:W0:Y:S04]  /*90c70*/  LDCU UR24, c[0x0][0x398] ;  /* 0x00007300ff1877ac */ /* 0x000e280008000800 */
[----:B------:R-:W-:Y:S01]  /*90c80*/  @P3 LOP3.LUT R43, R43, 0x4, RZ, 0xfc, !PT ;  /* 0x000000042b2b3812 */ /* 0x000fe200078efcff */
[----:B------:R-:W0:Y:S01]  /*90c90*/  LDCU UR30, c[0x0][0x398] ;  /* 0x00007300ff1e77ac */ /* 0x000e220008000800 */
[----:B------:R-:W-:Y:S02]  /*90ca0*/  ISETP.LT.AND P3, PT, R2, UR40, !P0 ;  /* 0x0000002802007c0c */ /* 0x000fe4000c761270 */
[----:B------:R-:W-:Y:S02]  /*90cb0*/  @P1 LOP3.LUT R44, R44, 0x40000000, RZ, 0xfc, !PT ;  /* 0x400000002c2c1812 */ /* 0x000fe400078efcff */
[----:B------:R-:W-:Y:S01]  /*90cc0*/  ISETP.LT.AND P1, PT, R29, UR26, !P0 ;  /* 0x0000001a1d007c0c */ /* 0x000fe2000c721270 */
[----:B------:R-:W0:Y:S01]  /*90cd0*/  LDCU.64 UR26, c[0x0][0x398] ;  /* 0x00007300ff1a77ac */ /* 0x000e220008000a00 */
[----:B------:R-:W-:-:S02]  /*90ce0*/  LOP3.LUT R43, R43, 0xfffffffd, RZ, 0xc0, !PT ;  /* 0xfffffffd2b2b7812 */ /* 0x000fc400078ec0ff */
[----:B------:R-:W-:Y:S02]  /*90cf0*/  LOP3.LUT R44, R44, 0x7fffffff, RZ, 0xc0, !PT ;  /* 0x7fffffff2c2c7812 */ /* 0x000fe400078ec0ff */
[----:B------:R-:W-:Y:S02]  /*90d00*/  @P2 LOP3.LUT R43, R43, 0x2, RZ, 0xfc, !PT ;  /* 0x000000022b2b2812 */ /* 0x000fe400078efcff */
[----:B------:R-:W-:Y:S01]  /*90d10*/  ISETP.LT.AND P2, PT, R0, UR31, !P0 ;  /* 0x0000001f00007c0c */ /* 0x000fe2000c741270 */
[----:B------:R-:W0:Y:S01]  /*90d20*/  LDCU UR31, c[0x0][0x398] ;  /* 0x00007300ff1f77ac */ /* 0x000e220008000800 */
[----:B------:R-:W-:Y:S02]  /*90d30*/  LOP3.LUT R43, R43, 0xfffffffe, RZ, 0xc0, !PT ;  /* 0xfffffffe2b2b7812 */ /* 0x000fe400078ec0ff */
[----:B------:R-:W-:Y:S02]  /*90d40*/  @P3 LOP3.LUT R44, R44, 0x80000000, RZ, 0xfc, !PT ;  /* 0x800000002c2c3812 */ /* 0x000fe400078efcff */
[----:B------:R-:W-:-:S02]  /*90d50*/  @P1 LOP3.LUT R43, R43, 0x1, RZ, 0xfc, !PT ;  /* 0x000000012b2b1812 */ /* 0x000fc400078efcff */
        /* <DEDUP_REMOVED lines=121> */
[----:B------:R-:W0:Y:S01]  /*914f0*/  LDCU UR36, c[0x0][0x398] ;  /* 0x00007300ff2477ac */ /* 0x000e220008000800 */
[----:B--2---:R-:W-:-:S02]  /*91500*/  LOP3.LUT R14, R14, 0xffff, RZ, 0xc0, !PT ;  /* 0x0000ffff0e0e7812 */ /* 0x004fc400078ec0ff */
[----:B------:R-:W-:Y:S01]  /*91510*/  LOP3.LUT R9, R9, 0xffff, RZ, 0xc0, !PT ;  /* 0x0000ffff09097812 */ /* 0x000fe200078ec0ff */
[----:B------:R-:W2:Y:S04]  /*91520*/  LDCU UR76, c[0x0][0x398] ;  /* 0x00007300ff4c77ac */ /* 0x000ea80008000800 */
        /* <DEDUP_REMOVED lines=40> */
[----:B------:R-:W1:Y:S01]  /*917b0*/  LDCU.64 UR46, c[0x0][0x398] ;  /* 0x00007300ff2e77ac */ /* 0x000e620008000a00 */
[----:B------:R-:W-:-:S04]  /*917c0*/  LOP3.LUT R45, R45, 0xfdffffff, RZ, 0xc0, !PT ;  /* 0xfdffffff2d2d7812 */ /* 0x000fc800078ec0ff */
[----:B------:R-:W-:Y:S02]  /*917d0*/  @P2 LOP3.LUT R45, R45, 0x2000000, RZ, 0xfc, !PT ;  /* 0x020000002d2d2812 */ /* 0x000fe400078efcff */
[----:B------:R-:W-:Y:S01]  /*917e0*/  ISETP.LT.AND P3, PT, R2, UR71, !P0 ;  /* 0x0000004702007c0c */ /* 0x000fe2000c761270 */
[----:B0-----:R-:W-:Y:S01]  /*917f0*/  VIADD R33, R37, UR55 ;  /* 0x0000003725217c36 */ /* 0x001fe20008000000 */
[----:B------:R-:W-:Y:S01]  /*91800*/  LOP3.LUT R45, R45, 0xfeffffff, RZ, 0xc0, !PT ;  /* 0xfeffffff2d2d7812 */ /* 0x000fe200078ec0ff */
[----:B------:R-:W0:Y:S03]  /*91810*/  LDCU UR55, c[0x0][0x3b8] ;  /* 0x00007700ff3777ac */ /* 0x000e260008000800 */
[----:B------:R-:W-:Y:S01]  /*91820*/  @P1 LOP3.LUT R45, R45, 0x1000000, RZ, 0xfc, !PT ;  /* 0x010000002d2d1812 */ /* 0x000fe200078efcff */
[----:B------:R-:W0:Y:S01]  /*91830*/  LDCU UR71, c[0x0][0x398] ;  /* 0x00007300ff4777ac */ /* 0x000e220008000800 */
[----:B------:R-:W-:-:S02]  /*91840*/  ISETP.LT.AND P2, PT, R0, UR70, !P0 ;  /* 0x0000004600007c0c */ /* 0x000fc4000c741270 */
[----:B------:R-:W-:Y:S01]  /*91850*/  LOP3.LUT R45, R45, 0xff7fffff, RZ, 0xc0, !PT ;  /* 0xff7fffff2d2d7812 */ /* 0x000fe200078ec0ff */
[----:B------:R-:W-:Y:S01]  /*91860*/  VIADD R32, R33, UR54 ;  /* 0x0000003621207c36 */ /* 0x000fe20008000000 */
[----:B------:R-:W-:Y:S01]  /*91870*/  ISETP.LT.AND P1, PT, R6, UR69, !P0 ;  /* 0x0000004506007c0c */ /* 0x000fe2000c721270 */
[----:B------:R-:W0:Y:S01]  /*91880*/  LDCU UR54, c[0x0][0x3b8] ;  /* 0x00007700ff3677ac */ /* 0x000e220008000800 */
[----:B------:R-:W-:Y:S01]  /*91890*/  @P3 LOP3.LUT R45, R45, 0x800000, RZ, 0xfc, !PT ;  /* 0x008000002d2d3812 */ /* 0x000fe200078efcff */
[----:B------:R-:W-:Y:S01]  /*918a0*/  VIADD R27, R32, UR40 ;  /* 0x00000028201b7c36 */ /* 0x000fe20008000000 */
[----:B------:R-:W-:Y:S01]  /*918b0*/  ISETP.LT.AND P0, PT, R7, UR68, !P0 ;  /* 0x0000004407007c0c */ /* 0x000fe2000c701270 */
[----:B------:R-:W0:Y:S01]  /*918c0*/  LDCU UR68, c[0x0][0x3b8] ;  /* 0x00007700ff4477ac */ /* 0x000e220008000800 */
[----:B------:R-:W-:Y:S01]  /*918d0*/  LOP3.LUT R45, R45, 0xffdfffff, RZ, 0xc0, !PT ;  /* 0xffdfffff2d2d7812 */ /* 0x000fe200078ec0ff */
[----:B------:R-:W0:Y:S03]  /*918e0*/  LDCU UR40, c[0x0][0x3b8] ;  /* 0x00007700ff2877ac */ /* 0x000e260008000800 */
[----:B------:R-:W-:Y:S01]  /*918f0*/  @P2 LOP3.LUT R45, R45, 0x200000, RZ, 0xfc, !PT ;  /* 0x002000002d2d2812 */ /* 0x000fe200078efcff */
[----:B------:R-:W0:Y:S03]  /*91900*/  LDCU UR70, c[0x0][0x3b8] ;  /* 0x00007700ff4677ac */ /* 0x000e260008000800 */
[----:B------:R-:W-:Y:S01]  /*91910*/  LOP3.LUT R45, R45, 0xffefffff, RZ, 0xc0, !PT ;  /* 0xffefffff2d2d7812 */ /* 0x000fe200078ec0ff */
[----:B------:R-:W0:Y:S03]  /*91920*/  LDCU UR69, c[0x0][0x398] ;  /* 0x00007300ff4577ac */ /* 0x000e260008000800 */
[----:B------:R-:W-:-:S04]  /*91930*/  @P1 LOP3.LUT R45, R45, 0x100000, RZ, 0xfc, !PT ;  /* 0x001000002d2d1812 */ /* 0x000fc800078efcff */
[----:B------:R-:W-:-:S04]  /*91940*/  LOP3.LUT R45, R45, 0xfff7ffff, RZ, 0xc0, !PT ;  /* 0xfff7ffff2d2d7812 */ /* 0x000fc800078ec0ff */
[----:B------:R-:W-:Y:S02]  /*91950*/  @P0 LOP3.LUT R45, R45, 0x80000, RZ, 0xfc, !PT ;  /* 0x000800002d2d0812 */ /* 0x000fe400078efcff */
[----:B------:R-:W-:-:S04]  /*91960*/  ISETP.GE.AND P0, PT, R24, UR37, PT ;  /* 0x0000002518007c0c */ /* 0x000fc8000bf06270 */
[----:B-1----:R-:W-:Y:S02]  /*91970*/  ISETP.LT.AND P1, PT, R57, UR46, !P0 ;  /* 0x0000002e39007c0c */ /* 0x002fe4000c721270 */
[----:B------:R-:W-:Y:S01]  /*91980*/  LOP3.LUT R45, R45, 0xffffbfff, RZ, 0xc0, !PT ;  /* 0xffffbfff2d2d7812 */ /* 0x000fe200078ec0ff */
[----:B------:R-:W-:Y:S01]  /*91990*/  VIADD R24, R3, 0x26 ;  /* 0x0000002603187836 */ /* 0x000fe20000000000 */
[----:B------:R-:W-:Y:S01]  /*919a0*/  ISETP.LT.AND P3, PT, R5, UR36, !P0 ;  /* 0x0000002405007c0c */ /* 0x000fe2000c761270 */
[----:B------:R-:W1:Y:S01]  /*919b0*/  LDCU.64 UR36, c[0x0][0x398] ;  /* 0x00007300ff2477ac */ /* 0x000e620008000a00 */
[----:B------:R-:W-:Y:S01]  /*919c0*/  ISETP.LT.AND P2, PT, R20, UR57, !P0 ;  /* 0x0000003914007c0c */ /* 0x000fe2000c741270 */
[----:B------:R-:W0:Y:S06]  /*919d0*/  LDCU UR46, c[0x0][0x3b8] ;  /* 0x00007700ff2e77ac */ /* 0x000e2c0008000800 */
[----:B------:R-:W-:Y:S01]  /*919e0*/  @P1 LOP3.LUT R45, R45, 0x4000, RZ, 0xfc, !PT ;  /* 0x000040002d2d1812 */ /* 0x000fe200078efcff */
[----:B------:R-:W0:Y:S03]  /*919f0*/  LDCU UR57, c[0x0][0x3b8] ;  /* 0x00007700ff3977ac */ /* 0x000e260008000800 */
[----:B------:R-:W-:-:S04]  /*91a00*/  LOP3.LUT R45, R45, 0xfffbffff, RZ, 0xc0, !PT ;  /* 0xfffbffff2d2d7812 */ /* 0x000fc800078ec0ff */
[----:B------:R-:W-:Y:S02]  /*91a10*/  @P3 LOP3.LUT R45, R45, 0x40000, RZ, 0xfc, !PT ;  /* 0x000400002d2d3812 */ /* 0x000fe400078efcff */
[----:B------:R-:W-:Y:S01]  /*91a20*/  ISETP.LT.AND P1, PT, R29, UR56, !P0 ;  /* 0x000000381d007c0c */ /* 0x000fe2000c721270 */
[----:B------:R-:W-:Y:S01]  /*91a30*/  VIADD R26, R27, UR64 ;  /* 0x000000401b1a7c36 */ /* 0x000fe20008000000 */
[----:B------:R-:W-:Y:S01]  /*91a40*/  LOP3.LUT R45, R45, 0xfffdffff, RZ, 0xc0, !PT ;  /* 0xfffdffff2d2d7812 */ /* 0x000fe200078ec0ff */
[----:B------:R-:W0:Y:S03]  /*91a50*/  LDCU UR56, c[0x0][0x3b8] ;  /* 0x00007700ff3877ac */ /* 0x000e260008000800 */
[----:B------:R-:W-:Y:S01]  /*91a60*/  @P2 LOP3.LUT R45, R45, 0x20000, RZ, 0xfc, !PT ;  /* 0x000200002d2d2812 */ /* 0x000fe200078efcff */
[----:B------:R-:W0:Y:S01]  /*91a70*/  LDCU UR64, c[0x0][0x3b8] ;  /* 0x00007700ff4077ac */ /* 0x000e220008000800 */
[----:B------:R-:W-:-:S02]  /*91a80*/  ISETP.LT.AND P3, PT, R2, UR67, !P0 ;  /* 0x0000004302007c0c */ /* 0x000fc4000c761270 */
[----:B------:R-:W-:Y:S01]  /*91a90*/  LOP3.LUT R45, R45, 0xfffeffff, RZ, 0xc0, !PT ;  /* 0xfffeffff2d2d7812 */ /* 0x000fe200078ec0ff */
[----:B------:R-:W0:Y:S03]  /*91aa0*/  LDCU UR67, c[0x0][0x3b8] ;  /* 0x00007700ff4377ac */ /* 0x000e260008000800 */
        /* <DEDUP_REMOVED lines=17> */
[----:B0-----:R-:W-:Y:S01]  /*91bc0*/  VIADD R25, R26, UR5 ;  /* 0x000000051a197c36 */ /* 0x001fe20008000000 */
[----:B-1----:R-:W-:Y:S01]  /*91bd0*/  ISETP.LT.AND P1, PT, R57, UR36, !P0 ;  /* 0x0000002439007c0c */ /* 0x002fe2000c721270 */
[----:B------:R-:W-:Y:S01]  /*91be0*/  VIADD R24, R3, 0x25 ;  /* 0x0000002503187836 */ /* 0x000fe20000000000 */
[----:B------:R-:W-:Y:S01]  /*91bf0*/  ISETP.LT.AND P3, PT, R5, UR74, !P0 ;  /* 0x0000004a05007c0c */ /* 0x000fe2000c761270 */
[----:B------:R-:W0:Y:S01]  /*91c00*/  LDCU UR41, c[0x0][0x3b8] ;  /* 0x00007700ff2977ac */ /* 0x000e220008000800 */
[----:B------:R-:W-:Y:S01]  /*91c10*/  ISETP.LT.AND P2, PT, R20, UR73, !P0 ;  /* 0x0000004914007c0c */ /* 0x000fe2000c741270 */
[----:B------:R-:W-:Y:S01]  /*91c20*/  VIADD R34, R25, UR46 ;  /* 0x0000002e19227c36 */ /* 0x000fe20008000000 */
[----:B------:R-:W1:Y:S01]  /*91c30*/  LDCU UR36, c[0x0][0x3b8] ;  /* 0x00007700ff2477ac */ /* 0x000e620008000800 */
[----:B------:R-:W0:Y:S06]  /*91c40*/  LDCU UR5, c[0x0][0x3b8] ;  /* 0x00007700ff0577ac */ /* 0x000e2c0008000800 */
[----:B------:R-:W-:Y:S01]  /*91c50*/  @P1 LOP3.LUT R45, R45, 0x40, RZ, 0xfc, !PT ;  /* 0x000000402d2d1812 */ /* 0x000fe200078efcff */
[----:B------:R-:W0:Y:S03]  /*91c60*/  LDCU UR46, c[0x0][0x3b8] ;  /* 0x00007700ff2e77ac */ /* 0x000e260008000800 */
[----:B------:R-:W-:Y:S01]  /*91c70*/  LOP3.LUT R45, R45, 0xfffffbff, RZ, 0xc0, !PT ;  /* 0xfffffbff2d2d7812 */ /* 0x000fe200078ec0ff */
[----:B------:R-:W0:Y:S03]  /*91c80*/  LDCU UR74, c[0x0][0x398] ;  /* 0x00007300ff4a77ac */ /* 0x000e260008000800 */
[----:B------:R-:W-:-:S02]  /*91c90*/  @P3 LOP3.LUT R45, R45, 0x400, RZ, 0xfc, !PT ;  /* 0x000004002d2d3812 */ /* 0x000fc400078efcff */
[----:B------:R-:W-:Y:S01]  /*91ca0*/  ISETP.LT.AND P1, PT, R29, UR72, !P0 ;  /* 0x000000481d007c0c */ /* 0x000fe2000c721270 */
[----:B------:R-:W-:Y:S01]  /*91cb0*/  VIADD R35, R34, UR65 ;  /* 0x0000004122237c36 */ /* 0x000fe20008000000 */
[----:B------:R-:W-:Y:S01]  /*91cc0*/  LOP3.LUT R45, R45, 0xfffffdff, RZ, 0xc0, !PT ;  /* 0xfffffdff2d2d7812 */ /* 0x000fe200078ec0ff */
[----:B------:R-:W0:Y:S03]  /*91cd0*/  LDCU UR65, c[0x0][0x3b8] ;  /* 0x00007700ff4177ac */ /* 0x000e260008000800 */
[----:B------:R-:W-:Y:S01]  /*91ce0*/  @P2 LOP3.LUT R45, R45, 0x200, RZ, 0xfc, !PT ;  /* 0x000002002d2d2812 */ /* 0x000fe200078efcff */
[----:B------:R-:W0:Y:S01]  /*91cf0*/  LDCU UR73, c[0x0][0x398] ;  /* 0x00007300ff4977ac */ /* 0x000e220008000800 */
[----:B------:R-:W-:Y:S02]  /*91d00*/  ISETP.LT.AND P3, PT, R2, UR44, !P0 ;  /* 0x0000002c02007c0c */ /* 0x000fe4000c761270 */
[----:B------:R-:W-:Y:S01]  /*91d10*/  LOP3.LUT R45, R45, 0xfffffeff, RZ, 0xc0, !PT ;  /* 0xfffffeff2d2d7812 */ /* 0x000fe200078ec0ff */
[----:B------:R-:W-:Y:S01]  /*91d20*/  VIADD R36, R35, UR57 ;  /* 0x0000003923247c36 */ /* 0x000fe20008000000 */
[----:B------:R-:W-:Y:S01]  /*91d30*/  ISETP.LT.AND P2, PT, R0, UR21, !P0 ;  /* 0x0000001500007c0c */ /* 0x000fe2000c741270 */
[----:B------:R-:W0:Y:S01]  /*91d40*/  LDCU UR44, c[0x0][0x3b8] ;  /* 0x00007700ff2c77ac */ /* 0x000e220008000800 */
[----:B------:R-:W-:Y:S01]  /*91d50*/  @P1 LOP3.LUT R45, R45, 0x100, RZ, 0xfc, !PT ;  /* 0x000001002d2d1812 */ /* 0x000fe200078efcff */
[----:B------:R-:W0:Y:S03]  /*91d60*/  LDCU UR57, c[0x0][0x3b8] ;  /* 0x00007700ff3977ac */ /* 0x000e260008000800 */
[----:B------:R-:W-:Y:S01]  /*91d70*/  LOP3.LUT R45, R45, 0xffffff7f, RZ, 0xc0, !PT ;  /* 0xffffff7f2d2d7812 */ /* 0x000fe200078ec0ff */
[----:B------:R-:W0:Y:S03]  /*91d80*/  LDCU UR72, c[0x0][0x398] ;  /* 0x00007300ff4877ac */ /* 0x000e260008000800 */
[----:B------:R-:W-:-:S02]  /*91d90*/  @P3 LOP3.LUT R45, R45, 0x80, RZ, 0xfc, !PT ;  /* 0x000000802d2d3812 */ /* 0x000fc400078efcff */
[----:B------:R-:W-:Y:S01]  /*91da0*/  ISETP.LT.AND P1, PT, R6, UR20, !P0 ;  /* 0x0000001406007c0c */ /* 0x000fe2000c721270 */
[----:B------:R-:W0:Y:S01]  /*91db0*/  LDCU.64 UR20, c[0x0][0x398] ;  /* 0x00007300ff1477ac */ /* 0x000e220008000a00 */
[----:B------:R-:W-:-:S04]  /*91dc0*/  LOP3.LUT R45, R45, 0xffffffdf, RZ, 0xc0, !PT ;  /* 0xffffffdf2d2d7812 */ /* 0x000fc800078ec0ff */
[----:B------:R-:W-:Y:S02]  /*91dd0*/  @P2 LOP3.LUT R45, R45, 0x20, RZ, 0xfc, !PT ;  /* 0x000000202d2d2812 */ /* 0x000fe400078efcff */
[----:B------:R-:W-:Y:S01]  /*91de0*/  ISETP.LT.AND P0, PT, R7, UR43, !P0 ;  /* 0x0000002b07007c0c */ /* 0x000fe2000c701270 */
[----:B------:R-:W-:Y:S01]  /*91df0*/  VIADD R38, R36, UR56 ;  /* 0x0000003824267c36 */ /* 0x000fe20008000000 */
[----:B------:R-:W-:Y:S01]  /*91e00*/  LOP3.LUT R45, R45, 0xffffffef, RZ, 0xc0, !PT ;  /* 0xffffffef2d2d7812 */ /* 0x000fe200078ec0ff */
[----:B------:R-:W1:Y:S03]  /*91e10*/  LDCU UR43, c[0x0][0x3b8] ;  /* 0x00007700ff2b77ac */ /* 0x000e660008000800 */
[----:B------:R-:W-:Y:S01]  /*91e20*/  @P1 LOP3.LUT R45, R45, 0x10, RZ, 0xfc, !PT ;  /* 0x000000102d2d1812 */ /* 0x000fe200078efcff */
[----:B------:R-:W-:Y:S01]  /*91e30*/  VIADD R39, R38, UR14 ;  /* 0x0000000e26277c36 */ /* 0x000fe20008000000 */
[----:B------:R-:W1:Y:S02]  /*91e40*/  LDCU UR14, c[0x0][0x3b8] ;  /* 0x00007700ff0e77ac */ /* 0x000e640008000800 */
[----:B------:R-:W-:Y:S01]  /*91e50*/  LOP3.LUT R45, R45, 0xfffffff7, RZ, 0xc0, !PT ;  /* 0xfffffff72d2d7812 */ /* 0x000fe200078ec0ff */
[----:B------:R-:W-:Y:S01]  /*91e60*/  VIADD R47, R39, UR68 ;  /* 0x00000044272f7c36 */ /* 0x000fe20008000000 */
[----:B------:R-:W2:Y:S02]  /*91e70*/  LDCU UR56, c[0x0][0x3b8] ;  /* 0x00007700ff3877ac */ /* 0x000ea40008000800 */
[----:B------:R-:W-:-:S02]  /*91e80*/  @P0 LOP3.LUT R45, R45, 0x8, RZ, 0xfc, !PT ;  /* 0x000000082d2d0812 */ /* 0x000fc400078efcff */
[----:B------:R-:W-:Y:S01]  /*91e90*/  ISETP.GE.AND P0, PT, R24, UR47, PT ;  /* 0x0000002f18007c0c */ /* 0x000fe2000bf06270 */
[----:B------:R-:W-:Y:S01]  /*91ea0*/  VIADD R48, R47, UR67 ;  /* 0x000000432f307c36 */ /* 0x000fe20008000000 */
[----:B------:R-:W-:Y:S01]  /*91eb0*/  LOP3.LUT R45, R45, 0xfffffffb, RZ, 0xc0, !PT ;  /* 0xfffffffb2d2d7812 */ /* 0x000fe200078ec0ff */
[----:B------:R-:W2:Y:S01]  /*91ec0*/  LDCU UR67, c[0x0][0x3b8] ;  /* 0x00007700ff4377ac */ /* 0x000ea20008000800 */
[----:B0-----:R-:W-:Y:S01]  /*91ed0*/  ISETP.LT.AND P1, PT, R57, UR20, !P0 ;  /* 0x0000001439007c0c */ /* 0x001fe2000c721270 */
[----:B------:R-:W-:Y:S01]  /*91ee0*/  VIADD R49, R48, UR66 ;  /* 0x0000004230317c36 */ /* 0x000fe20008000000 */
[----:B------:R-:W-:Y:S01]  /*91ef0*/  ISETP.LT.AND P3, PT, R5, UR12, !P0 ;  /* 0x0000000c05007c0c */ /* 0x000fe2000c761270 */
[----:B------:R-:W0:Y:S01]  /*91f00*/  LDCU UR12, c[0x0][0x3b8] ;  /* 0x00007700ff0c77ac */ /* 0x000e220008000800 */
[----:B------:R-:W-:Y:S01]  /*91f10*/  ISETP.LT.AND P2, PT, R20, UR15, !P0 ;  /* 0x0000000f14007c0c */ /* 0x000fe2000c741270 */
[----:B------:R-:W-:Y:S01]  /*91f20*/  VIADD R50, R49, UR44 ;  /* 0x0000002c31327c36 */ /* 0x000fe20008000000 */
[----:B------:R-:W0:Y:S03]  /*91f30*/  LDCU UR15, c[0x0][0x3b8] ;  /* 0x00007700ff0f77ac */ /* 0x000e260008000800 */
[----:B-1----:R-:W-:Y:S01]  /*91f40*/  VIADD R51, R50, UR43 ;  /* 0x0000002b32337c36 */ /* 0x002fe20008000000 */
[----:B------:R-:W1:Y:S03]  /*91f50*/  LDCU UR20, c[0x0][0x3b8] ;  /* 0x00007700ff1477ac */ /* 0x000e660008000800 */
[----:B------:R-:W-:-:S02]  /*91f60*/  @P1 LOP3.LUT R46, R46, 0x40000000, RZ, 0xfc, !PT ;  /* 0x400000002e2e1812 */ /* 0x000fc400078efcff */
[----:B------:R-:W-:Y:S01]  /*91f70*/  ISETP.LT.AND P1, PT, R29, UR17, !P0 ;  /* 0x000000111d007c0c */ /* 0x000fe2000c721270 */
[----:B------:R-:W1:Y:S01]  /*91f80*/  LDCU UR17, c[0x0][0x3b8] ;  /* 0x00007700ff1177ac */ /* 0x000e620008000800 */
[----:B------:R-:W-:Y:S01]  /*91f90*/  @P3 LOP3.LUT R45, R45, 0x4, RZ, 0xfc, !PT ;  /* 0x000000042d2d3812 */ /* 0x000fe200078efcff */
[----:B------:R-:W-:Y:S01]  /*91fa0*/  VIADD R52, R51, UR41 ;  /* 0x0000002933347c36 */ /* 0x000fe20008000000 */
[----:B------:R-:W-:Y:S01]  /*91fb0*/  ISETP.LT.AND P3, PT, R2, UR18, !P0 ;  /* 0x0000001202007c0c */ /* 0x000fe2000c761270 */
[----:B------:R-:W2:Y:S01]  /*91fc0*/  LDCU UR18, c[0x0][0x3b8] ;  /* 0x00007700ff1277ac */ /* 0x000ea20008000800 */
[----:B------:R-:W-:Y:S01]  /*91fd0*/  LOP3.LUT R45, R45, 0xfffffffd, RZ, 0xc0, !PT ;  /* 0xfffffffd2d2d7812 */ /* 0x000fe200078ec0ff */
[----:B------:R-:W-:Y:S02]  /*91fe0*/  VIADD R53, R52, UR36 ;  /* 0x0000002434357c36 */ /* 0x000fe40008000000 */
[----:B------:R-:W-:Y:S01]  /*91ff0*/  IMAD.MOV.U32 R29, RZ, RZ, R55 ;  /* 0x000000ffff1d7224 */ /* 0x000fe200078e0037 */
[----:B------:R-:W-:Y:S01]  /*92000*/  @P2 LOP3.LUT R45, R45, 0x2, RZ, 0xfc, !PT ;  /* 0x000000022d2d2812 */ /* 0x000fe200078efcff */
[----:B0-----:R-:W-:Y:S01]  /*92010*/  VIADD R54, R53, UR12 ;  /* 0x0000000c35367c36 */ /* 0x001fe20008000000 */
[----:B------:R-:W-:Y:S01]  /*92020*/  ISETP.LT.AND P2, PT, R0, UR22, !P0 ;  /* 0x0000001600007c0c */ /* 0x000fe2000c741270 */
[----:B------:R-:W0:Y:S01]  /*92030*/  LDCU UR22, c[0x0][0x3b8] ;  /* 0x00007700ff1677ac */ /* 0x000e220008000800 */
[----:B------:R-:W-:Y:S01]  /*92040*/  LOP3.LUT R45, R45, 0xfffffffe, RZ, 0xc0, !PT ;  /* 0xfffffffe2d2d7812 */ /* 0x000fe200078ec0ff */
[----:B------:R-:W-:Y:S01]  /*92050*/  VIADD R55, R54, UR15 ;  /* 0x0000000f36377c36 */ /* 0x000fe20008000000 */
[----:B------:R-:W-:Y:S01]  /*92060*/  LOP3.LUT R11, R29, 0xffff, RZ, 0xc0, !PT ;  /* 0x0000ffff1d0b7812 */ /* 0x000fe200078ec0ff */
[----:B------:R-:W0:Y:S01]  /*92070*/  LDCU UR41, c[0x0][0x3b8] ;  /* 0x00007700ff2977ac */ /* 0x000e220008000800 */
[----:B------:R-:W-:Y:S01]  /*92080*/  @P1 LOP3.LUT R45, R45, 0x1, RZ, 0xfc, !PT ;  /* 0x000000012d2d1812 */ /* 0x000fe200078efcff */
[----:B-1----:R-:W-:Y:S01]  /*92090*/  VIADD R56, R55, UR17 ;  /* 0x0000001137387c36 */ /* 0x002fe20008000000 */
[----:B------:R-:W-:Y:S01]  /*920a0*/  ISETP.LT.AND P1, PT, R6, UR23, !P0 ;  /* 0x0000001706007c0c */ /* 0x000fe2000c721270 */
[----:B------:R-:W1:Y:S02]  /*920b0*/  LDCU UR23, c[0x0][0x3b8] ;  /* 0x00007700ff1777ac */ /* 0x000e640008000800 */
[----:B--2---:R-:W-:Y:S01]  /*920c0*/  VIADD R58, R56, UR18 ;  /* 0x00000012383a7c36 */ /* 0x004fe20008000000 */
[----:B------:R-:W-:Y:S01]  /*920d0*/  ISETP.LT.AND P0, PT, R7, UR45, !P0 ;  /* 0x0000002d07007c0c */ /* 0x000fe2000c701270 */
[----:B------:R-:W2:Y:S02]  /*920e0*/  LDCU UR45, c[0x0][0x3b8] ;  /* 0x00007700ff2d77ac */ /* 0x000ea40008000800 */
[----:B------:R-:W-:Y:S01]  /*920f0*/  VIADD R59, R58, UR20 ;  /* 0x000000143a3b7c36 */ /* 0x000fe20008000000 */
[----:B------:R-:W-:Y:S01]  /*92100*/  LOP3.LUT R24, R30, 0xffff, RZ, 0xc0, !PT ;  /* 0x0000ffff1e187812 */ /* 0x000fe200078ec0ff */
[----:B------:R-:W2:Y:S02]  /*92110*/  LDCU UR36, c[0x0][0x3b8] ;  /* 0x00007700ff2477ac */ /* 0x000ea40008000800 */
[----:B------:R-:W-:Y:S01]  /*92120*/  VIADD R60, R59, UR5 ;  /* 0x000000053b3c7c36 */ /* 0x000fe20008000000 */
[----:B------:R-:W-:Y:S01]  /*92130*/  PRMT R29, R11, 0x3340, R15 ;  /* 0x000033400b1d7816 */ /* 0x000fe2000000000f */
[----:B------:R-:W2:Y:S02]  /*92140*/  LDCU UR15, c[0x0][0x3b8] ;  /* 0x00007700ff0f77ac */ /* 0x000ea40008000800 */
[----:B0-----:R-:W-:Y:S01]  /*92150*/  VIADD R61, R60, UR22 ;  /* 0x000000163c3d7c36 */ /* 0x001fe20008000000 */
[----:B------:R-:W-:Y:S01]  /*92160*/  LOP3.LUT R46, R46, 0x7fffffff, RZ, 0xc0, !PT ;  /* 0x7fffffff2e2e7812 */ /* 0x000fe200078ec0ff */
[----:B------:R-:W0:Y:S02]  /*92170*/  LDCU UR44, c[0x0][0x3b8] ;  /* 0x00007700ff2c77ac */ /* 0x000e240008000800 */
[----:B-1----:R-:W-:Y:S01]  /*92180*/  VIADD R8, R61, UR23 ;  /* 0x000000173d087c36 */ /* 0x002fe20008000000 */
[----:B------:R-:W-:Y:S01]  /*92190*/  @P3 LOP3.LUT R46, R46, 0x80000000, RZ, 0xfc, !PT ;  /* 0x800000002e2e3812 */ /* 0x000fe200078efcff */
[----:B------:R-:W1:Y:S03]  /*921a0*/  LDCU UR47, c[0x0][0x3b8] ;  /* 0x00007700ff2f77ac */ /* 0x000e660008000800 */
[----:B------:R2:W-:Y:S01]  /*921b0*/  STL [R1], R8 ;  /* 0x0000000801007387 */ /* 0x0005e20000100800 */
[----:B------:R-:W0:Y:S03]  /*921c0*/  LDCU UR5, c[0x0][0x3b8] ;  /* 0x00007700ff0577ac */ /* 0x000e260008000800 */
[----:B------:R-:W-:Y:S01]  /*921d0*/  STL [R1+0x4e8], R11 ;  /* 0x0004e80b01007387 */ /* 0x000fe20000100800 */
[----:B------:R-:W0:Y:S01]  /*921e0*/  LDCU UR12, c[0x0][0x3b8] ;  /* 0x00007700ff0c77ac */ /* 0x000e220008000800 */
[----:B------:R-:W0:Y:S01]  /*921f0*/  LDCU UR17, c[0x0][0x3b8] ;  /* 0x00007700ff1177ac */ /* 0x000e220008000800 */
[----:B--2---:R-:W-:Y:S01]  /*92200*/  VIADD R8, R8, UR40 ;  /* 0x0000002808087c36 */ /* 0x004fe20008000000 */
[----:B------:R2:W-:Y:S01]  /*92210*/  STL [R1+0x5ac], R24 ;  /* 0x0005ac1801007387 */ /* 0x0005e20000100800 */
[----:B------:R-:W0:Y:S03]  /*92220*/  LDCU UR18, c[0x0][0x3b8] ;  /* 0x00007700ff1277ac */ /* 0x000e260008000800 */
[----:B------:R-:W-:Y:S01]  /*92230*/  STL [R1+0x4e4], R15 ;  /* 0x0004e40f01007387 */ /* 0x000fe20000100800 */
[----:B------:R-:W0:Y:S03]  /*92240*/  LDCU UR20, c[0x0][0x3b8] ;  /* 0x00007700ff1477ac */ /* 0x000e260008000800 */
[----:B------:R1:W-:Y:S01]  /*92250*/  STL [R1+0x4], R8 ;  /* 0x0000040801007387 */ /* 0x0003e20000100800 */
[----:B--2---:R-:W-:Y:S01]  /*92260*/  PRMT R24, R24, 0x3340, R1 ;  /* 0x0000334018187816 */ /* 0x004fe20000000001 */
[----:B------:R-:W2:Y:S02]  /*92270*/  LDCU UR43, c[0x0][0x3b8] ;  /* 0x00007700ff2b77ac */ /* 0x000ea40008000800 */
[----:B------:R-:W2:Y:S01]  /*92280*/  LDL.LU R11, [R1+0x5c] ;  /* 0x00005c00010b7983 */ /* 0x000ea20000300800 */
[----:B------:R-:W0:Y:S03]  /*92290*/  LDCU.64 UR22, c[0x0][0x398] ;  /* 0x00007300ff1677ac */ /* 0x000e260008000a00 */
[----:B------:R-:W2:Y:S01]  /*922a0*/  LDL.LU R30, [R1+0x1c] ;  /* 0x00001c00011e7983 */ /* 0x000ea20000300800 */
[----:B-1----:R-:W-:Y:S01]  /*922b0*/  VIADD R8, R8, UR45 ;  /* 0x0000002d08087c36 */ /* 0x002fe20008000000 */
[----:B------:R-:W-:-:S02]  /*922c0*/  PRMT R15, R29, 0x5410, R24 ;  /* 0x000054101d0f7816 */ /* 0x000fc40000000018 */
[----:B------:R-:W2:Y:S01]  /*922d0*/  LDL.LU R31, [R1+0x58] ;  /* 0x00005800011f7983 */ /* 0x000ea20000300800 */
[----:B------:R-:W1:Y:S03]  /*922e0*/  LDCU UR66, c[0x0][0x3b8] ;  /* 0x00007700ff4277ac */ /* 0x000e660008000800 */
[----:B------:R0:W-:Y:S01]  /*922f0*/  STL [R1+0x8], R8 ;  /* 0x0000080801007387 */ /* 0x0001e20000100800 */
[----:B------:R-:W1:Y:S03]  /*92300*/  LDCU UR68, c[0x0][0x3b8] ;  /* 0x00007700ff4477ac */ /* 0x000e660008000800 */
[----:B------:R-:W2:Y:S01]  /*92310*/  LDL.LU R24, [R1+0x10] ;  /* 0x0000100001187983 */ /* 0x000ea20000300800 */
[----:B0-----:R-:W-:-:S05]  /*92320*/  VIADD R8, R8, UR14 ;  /* 0x0000000e08087c36 */ /* 0x001fca0008000000 */
[----:B------:R0:W-:Y:S04]  /*92330*/  STL [R1+0xc], R8 ;  /* 0x00000c0801007387 */ /* 0x0001e80000100800 */
[----:B------:R-:W-:Y:S01]  /*92340*/  STL [R1+0x77c], R13 ;  /* 0x00077c0d01007387 */ /* 0x000fe20000100800 */
[----:B0-----:R-:W-:Y:S01]  /*92350*/  VIADD R8, R8, UR46 ;  /* 0x0000002e08087c36 */ /* 0x001fe20008000000 */
[----:B------:R-:W-:Y:S02]  /*92360*/  PRMT R29, R13, 0x3340, R14 ;  /* 0x000033400d1d7816 */ /* 0x000fe4000000000e */
[----:B------:R-:W-:-:S04]  /*92370*/  LOP3.LUT R46, R46, 0xdfffffff, RZ, 0xc0, !PT ;  /* 0xdfffffff2e2e7812 */ /* 0x000fc800078ec0ff */
[----:B------:R-:W-:-:S04]  /*92380*/  @P2 LOP3.LUT R46, R46, 0x20000000, RZ, 0xfc, !PT ;  /* 0x200000002e2e2812 */ /* 0x000fc800078efcff */
[----:B------:R-:W-:-:S04]  /*92390*/  LOP3.LUT R46, R46, 0xefffffff, RZ, 0xc0, !PT ;  /* 0xefffffff2e2e7812 */ /* 0x000fc800078ec0ff */
[----:B------:R-:W-:-:S04]  /*923a0*/  @P1 LOP3.LUT R46, R46, 0x10000000, RZ, 0xfc, !PT ;  /* 0x100000002e2e1812 */ /* 0x000fc800078efcff */
[----:B------:R-:W-:-:S04]  /*923b0*/  LOP3.LUT R46, R46, 0xf7ffffff, RZ, 0xc0, !PT ;  /* 0xf7ffffff2e2e7812 */ /* 0x000fc800078ec0ff */
[----:B------:R-:W-:Y:S02]  /*923c0*/  @P0 LOP3.LUT R46, R46, 0x8000000, RZ, 0xfc, !PT ;  /* 0x080000002e2e0812 */ /* 0x000fe400078efcff */
[----:B--2---:R-:W-:-:S05]  /*923d0*/  LOP3.LUT R24, R24, 0xffff, RZ, 0xc0, !PT ;  /* 0x0000ffff18187812 */ /* 0x004fca00078ec0ff */
[----:B------:R-:W-:Y:S04]  /*923e0*/  STL [R1+0x840], R24 ;  /* 0x0008401801007387 */ /* 0x000fe80000100800 */
[----:B------:R-:W-:Y:S04]  /*923f0*/  STL [R1+0x61c], R14 ;  /* 0x00061c0e01007387 */ /* 0x000fe80000100800 */
[----:B------:R0:W-:Y:S02]  /*92400*/  STL [R1+0x10], R8 ;  /* 0x0000100801007387 */ /* 0x0001e40000100800 */
[----:B0-----:R-:W-:-:S05]  /*92410*/  VIADD R8, R8, UR54 ;  /* 0x0000003608087c36 */ /* 0x001fca0008000000 */
[----:B------:R0:W-:Y:S01]  /*92420*/  STL [R1+0x40], R8 ;  /* 0x0000400801007387 */ /* 0x0001e20000100800 */
[----:B------:R-:W-:Y:S01]  /*92430*/  PRMT R24, R24, 0x3340, R1 ;  /* 0x0000334018187816 */ /* 0x000fe20000000001 */
[----:B0-----:R-:W-:-:S03]  /*92440*/  VIADD R8, R8, UR56 ;  /* 0x0000003808087c36 */ /* 0x001fc60008000000 */
[----:B------:R-:W-:Y:S02]  /*92450*/  PRMT R13, R29, 0x5410, R24 ;  /* 0x000054101d0d7816 */ /* 0x000fe40000000018 */
[----:B------:R0:W-:Y:S01]  /*92460*/  STL [R1+0x44], R8 ;  /* 0x0000440801007387 */ /* 0x0001e20000100800 */
[----:B------:R-:W-:-:S03]  /*92470*/  PRMT R29, R9, 0x3340, R10 ;  /* 0x00003340091d7816 */ /* 0x000fc6000000000a */
[----:B------:R2:W-:Y:S01]  /*92480*/  STL [R1+0x848], R9 ;  /* 0x0008480901007387 */ /* 0x0005e20000100800 */
[----:B0-----:R-:W-:-:S03]  /*92490*/  VIADD R8, R8, UR57 ;  /* 0x0000003908087c36 */ /* 0x001fc60008000000 */
[----:B------:R0:W-:Y:S01]  /*924a0*/  STL [R1+0x84c], R12 ;  /* 0x00084c0c01007387 */ /* 0x0001e20000100800 */
[----:B------:R-:W-:Y:S01]  /*924b0*/  PRMT R24, R12, 0x3340, R1 ;  /* 0x000033400c187816 */ /* 0x000fe20000000001 */
[----:B------:R-:W1:Y:S01]  /*924c0*/  LDCU.64 UR56, c[0x0][0x398] ;  /* 0x00007300ff3877ac */ /* 0x000e620008000a00 */
[----:B--2---:R-:W-:Y:S01]  /*924d0*/  VIADD R9, R8, UR67 ;  /* 0x0000004308097c36 */ /* 0x004fe20008000000 */
[----:B------:R2:W-:Y:S01]  /*924e0*/  STL [R1+0x844], R10 ;  /* 0x0008440a01007387 */ /* 0x0005e20000100800 */
[----:B------:R-:W-:Y:S01]  /*924f0*/  LOP3.LUT R46, R46, 0xffbfffff, RZ, 0xc0, !PT ;  /* 0xffbfffff2e2e7812 */ /* 0x000fe200078ec0ff */
[----:B------:R-:W1:Y:S02]  /*92500*/  LDCU UR67, c[0x0][0x3b8] ;  /* 0x00007700ff4377ac */ /* 0x000e640008000800 */
[----:B------:R-:W-:Y:S04]  /*92510*/  STL [R1+0x48], R8 ;  /* 0x0000480801007387 */ /* 0x000fe80000100800 */
[----:B------:R3:W-:Y:S01]  /*92520*/  STL [R1+0x4c], R9 ;  /* 0x00004c0901007387 */ /* 0x0007e20000100800 */
[----:B0-----:R-:W-:-:S02]  /*92530*/  LOP3.LUT R12, R30, 0xffff, RZ, 0xc0, !PT ;  /* 0x0000ffff1e0c7812 */ /* 0x001fc400078ec0ff */
[----:B--2---:R-:W-:Y:S02]  /*92540*/  LOP3.LUT R10, R11, 0xffff, RZ, 0xc0, !PT ;  /* 0x0000ffff0b0a7812 */ /* 0x004fe400078ec0ff */
[----:B------:R-:W-:Y:S01]  /*92550*/  LOP3.LUT R11, R31, 0xffff, RZ, 0xc0, !PT ;  /* 0x0000ffff1f0b7812 */ /* 0x000fe200078ec0ff */
[----:B---3--:R-:W-:Y:S01]  /*92560*/  VIADD R9, R9, UR41 ;  /* 0x0000002909097c36 */ /* 0x008fe20008000000 */
[----:B------:R-:W-:Y:S01]  /*92570*/  PRMT R8, R29, 0x5410, R24 ;  /* 0x000054101d087816 */ /* 0x000fe20000000018 */
[----:B------:R-:W0:Y:S03]  /*92580*/  LDCU.64 UR40, c[0x0][0x398] ;  /* 0x00007300ff2877ac */ /* 0x000e260008000a00 */
[----:B------:R2:W-:Y:S04]  /*92590*/  STL [R1+0x3c], R9 ;  /* 0x00003c0901007387 */ /* 0x0005e80000100800 */
[----:B------:R-:W-:Y:S01]  /*925a0*/  STL [R1+0x5a8], R10 ;  /* 0x0005a80a01007387 */ /* 0x000fe20000100800 */
[----:B--2---:R-:W-:-:S03]  /*925b0*/  VIADD R9, R9, UR36 ;  /* 0x0000002409097c36 */ /* 0x004fc60008000000 */
[----:B------:R-:W-:Y:S01]  /*925c0*/  STL [R1+0x618], R12 ;  /* 0x0006180c01007387 */ /* 0x000fe20000100800 */
[----:B------:R-:W-:-:S03]  /*925d0*/  PRMT R24, R12, 0x3340, R1 ;  /* 0x000033400c187816 */ /* 0x000fc60000000001 */
[----:B------:R-:W-:Y:S01]  /*925e0*/  STL [R1+0x4ec], R11 ;  /* 0x0004ec0b01007387 */ /* 0x000fe20000100800 */
[----:B------:R-:W-:-:S03]  /*925f0*/  PRMT R31, R10, 0x3340, R11 ;  /* 0x000033400a1f7816 */ /* 0x000fc6000000000b */
[----:B------:R2:W-:Y:S01]  /*92600*/  STL [R1+0x38], R9 ;  /* 0x0000380901007387 */ /* 0x0005e20000100800 */
[----:B------:R-:W-:Y:S01]  /*92610*/  PRMT R31, R31, 0x5410, R24 ;  /* 0x000054101f1f7816 */ /* 0x000fe20000000018 */
[----:B------:R-:W-:Y:S02]  /*92620*/  VIADD R24, R3, 0x24 ;  /* 0x0000002403187836 */ /* 0x000fe40000000000 */
[----:B--2---:R-:W-:-:S03]  /*92630*/  VIADD R9, R9, UR70 ;  /* 0x0000004609097c36 */ /* 0x004fc60008000000 */
[----:B------:R-:W-:Y:S01]  /*92640*/  ISETP.GE.AND P0, PT, R24, UR37, PT ;  /* 0x0000002518007c0c */ /* 0x000fe2000bf06270 */
[----:B------:R-:W2:Y:S01]  /*92650*/  LDCU.64 UR36, c[0x0][0x398] ;  /* 0x00007300ff2477ac */ /* 0x000ea20008000a00 */
[----:B------:R3:W-:Y:S01]  /*92660*/  STL [R1+0x34], R9 ;  /* 0x0000340901007387 */ /* 0x0007e20000100800 */
[----:B------:R-:W-:Y:S01]  /*92670*/  LOP3.LUT R10, R16, 0xffff, RZ, 0xc0, !PT ;  /* 0x0000ffff100a7812 */ /* 0x000fe200078ec0ff */
[----:B------:R-:W-:Y:S01]  /*92680*/  VIADD R29, R3, 0x22 ;  /* 0x00000022031d7836 */ /* 0x000fe20000000000 */
[----:B------:R-:W0:Y:S01]  /*92690*/  LDCU UR70, c[0x0][0x398] ;  /* 0x00007300ff4677ac */ /* 0x000e220008000800 */
[----:B------:R-:W2:Y:S04]  /*926a0*/  LDL.LU R11, [R1+0x54] ;  /* 0x00005400010b7983 */ /* 0x000ea80000300800 */
[----:B------:R-:W2:Y:S01]  /*926b0*/  LDL.LU R30, [R1+0x50] ;  /* 0x00005000011e7983 */ /* 0x000ea20000300800 */
[----:B---3--:R-:W-:Y:S01]  /*926c0*/  VIADD R9, R9, UR15 ;  /* 0x0000000f09097c36 */ /* 0x008fe20008000000 */
[----:B------:R-:W3:Y:S04]  /*926d0*/  LDCU.64 UR14, c[0x0][0x398] ;  /* 0x00007300ff0e77ac */ /* 0x000ee80008000a00 */
[----:B------:R0:W-:Y:S04]  /*926e0*/  STL [R1+0x30], R9 ;  /* 0x0000300901007387 */ /* 0x0001e80000100800 */
[----:B------:R-:W2:Y:S01]  /*926f0*/  LDL R24, [R1+0x18a4] ;  /* 0x0018a40001187983 */ /* 0x000ea20000100800 */
[----:B0-----:R-:W-:Y:S01]  /*92700*/  VIADD R9, R9, UR44 ;  /* 0x0000002c09097c36 */ /* 0x001fe20008000000 */
[----:B------:R-:W-:Y:S01]  /*92710*/  ISETP.LT.AND P3, PT, R5, UR75, !P0 ;  /* 0x0000004b05007c0c */ /* 0x000fe2000c761270 */
[----:B------:R-:W0:Y:S03]  /*92720*/  LDCU UR75, c[0x0][0x398] ;  /* 0x00007300ff4b77ac */ /* 0x000e260008000800 */
[----:B------:R1:W-:Y:S01]  /*92730*/  STL [R1+0x2c], R9 ;  /* 0x00002c0901007387 */ /* 0x0003e20000100800 */
[----:B---3--:R-:W-:Y:S01]  /*92740*/  ISETP.LT.AND P1, PT, R57, UR14, !P0 ;  /* 0x0000000e39007c0c */ /* 0x008fe2000c721270 */
[----:B------:R-:W3:Y:S01]  /*92750*/  LDCU.64 UR44, c[0x0][0x398] ;  /* 0x00007300ff2c77ac */ /* 0x000ee20008000a00 */
[----:B-1----:R-:W-:Y:S01]  /*92760*/  VIADD R9, R9, UR55 ;  /* 0x0000003709097c36 */ /* 0x002fe20008000000 */
[----:B------:R-:W-:Y:S01]  /*92770*/  ISETP.LT.AND P2, PT, R20, UR76, !P0 ;  /* 0x0000004c14007c0c */ /* 0x000fe2000c741270 */
[----:B------:R-:W1:Y:S03]  /*92780*/  LDCU UR76, c[0x0][0x398] ;  /* 0x00007300ff4c77ac */ /* 0x000e660008000800 */
[----:B------:R0:W-:Y:S06]  /*92790*/  STL [R1+0x28], R9 ;  /* 0x0000280901007387 */ /* 0x0001ec0000100800 */
[----:B------:R-:W-:Y:S01]  /*927a0*/  @P1 LOP3.LUT R46, R46, 0x400000, RZ, 0xfc, !PT ;  /* 0x004000002e2e1812 */ /* 0x000fe200078efcff */
[----:B------:R-:W0:Y:S01]  /*927b0*/  LDCU.64 UR54, c[0x0][0x398] ;  /* 0x00007300ff3677ac */ /* 0x000e220008000a00 */
[----:B------:R-:W3:Y:S02]  /*927c0*/  LDL.LU R16, [R1+0x37c4] ;  /* 0x0037c40001107983 */ /* 0x000ee40000300800 */
[----:B------:R-:W-:-:S04]  /*927d0*/  LOP3.LUT R46, R46, 0xfbffffff, RZ, 0xc0, !PT ;  /* 0xfbffffff2e2e7812 */ /* 0x000fc800078ec0ff */
[----:B------:R-:W-:-:S04]  /*927e0*/  @P3 LOP3.LUT R46, R46, 0x4000000, RZ, 0xfc, !PT ;  /* 0x040000002e2e3812 */ /* 0x000fc800078efcff */
[----:B------:R-:W-:-:S04]  /*927f0*/  LOP3.LUT R46, R46, 0xfdffffff, RZ, 0xc0, !PT ;  /* 0xfdffffff2e2e7812 */ /* 0x000fc800078ec0ff */
[----:B------:R-:W-:Y:S02]  /*92800*/  @P2 LOP3.LUT R46, R46, 0x2000000, RZ, 0xfc, !PT ;  /* 0x020000002e2e2812 */ /* 0x000fe400078efcff */
[----:B------:R-:W-:Y:S01]  /*92810*/  ISETP.LT.AND P3, PT, R2, UR74, !P0 ;  /* 0x0000004a02007c0c */ /* 0x000fe2000c761270 */
[----:B------:R-:W1:Y:S01]  /*92820*/  LDCU UR74, c[0x0][0x398] ;  /* 0x00007300ff4a77ac */ /* 0x000e620008000800 */
[----:B------:R-:W-:Y:S02]  /*92830*/  LOP3.LUT R46, R46, 0xfeffffff, RZ, 0xc0, !PT ;  /* 0xfeffffff2e2e7812 */ /* 0x000fe400078ec0ff */
[----:B0-----:R-:W-:Y:S01]  /*92840*/  ISETP.LT.AND P2, PT, R0, UR75, !P0 ;  /* 0x0000004b00007c0c */ /* 0x001fe2000c741270 */
[----:B------:R-:W0:Y:S01]  /*92850*/  LDCU UR75, c[0x0][0x398] ;  /* 0x00007300ff4b77ac */ /* 0x000e220008000800 */
[----:B------:R-:W-:Y:S01]  /*92860*/  VIADD R9, R9, UR47 ;  /* 0x0000002f09097c36 */ /* 0x000fe20008000000 */
[----:B------:R-:W0:Y:S01]  /*92870*/  LDCU.64 UR46, c[0x0][0x398] ;  /* 0x00007300ff2e77ac */ /* 0x000e220008000a00 */
[----:B--2---:R-:W-:Y:S01]  /*92880*/  ISETP.LT.AND P1, PT, R24, UR77, !P0 ;  /* 0x0000004d18007c0c */ /* 0x004fe2000c721270 */
[----:B------:R-:W2:-:S12]  /*92890*/  LDCU UR77, c[0x0][0x398] ;  /* 0x00007300ff4d77ac */ /* 0x000e980008000800 */
[----:B------:R-:W-:-:S04]  /*928a0*/  @P1 LOP3.LUT R46, R46, 0x1000000, RZ, 0xfc, !PT ;  /* 0x010000002e2e1812 */ /* 0x000fc800078efcff */
[----:B------:R-:W-:-:S04]  /*928b0*/  LOP3.LUT R46, R46, 0xff7fffff, RZ, 0xc0, !PT ;  /* 0xff7fffff2e2e7812 */ /* 0x000fc800078ec0ff */
[----:B------:R-:W-:Y:S02]  /*928c0*/  @P3 LOP3.LUT R46, R46, 0x800000, RZ, 0xfc, !PT ;  /* 0x008000002e2e3812 */ /* 0x000fe400078efcff */
[----:B-1----:R-:W-:Y:S01]  /*928d0*/  ISETP.LT.AND P1, PT, R6, UR76, !P0 ;  /* 0x0000004c06007c0c */ /* 0x002fe2000c721270 */
[----:B------:R-:W1:Y:S01]  /*928e0*/  LDCU UR76, c[0x0][0x398] ;  /* 0x00007300ff4c77ac */ /* 0x000e620008000800 */
[----:B------:R-:W-:-:S04]  /*928f0*/  LOP3.LUT R46, R46, 0xffdfffff, RZ, 0xc0, !PT ;  /* 0xffdfffff2e2e7812 */ /* 0x000fc800078ec0ff */
[----:B------:R-:W-:Y:S02]  /*92900*/  @P2 LOP3.LUT R46, R46, 0x200000, RZ, 0xfc, !PT ;  /* 0x002000002e2e2812 */ /* 0x000fe400078efcff */
[----:B--2---:R-:W-:Y:S01]  /*92910*/  ISETP.LT.AND P0, PT, R7, UR77, !P0 ;  /* 0x0000004d07007c0c */ /* 0x004fe2000c701270 */
[----:B------:R-:W2:Y:S01]  /*92920*/  LDCU UR77, c[0x0][0x398] ;  /* 0x00007300ff4d77ac */ /* 0x000ea20008000800 */
[----:B------:R-:W-:Y:S02]  /*92930*/  LOP3.LUT R46, R46, 0xffefffff, RZ, 0xc0, !PT ;  /* 0xffefffff2e2e7812 */ /* 0x000fe400078ec0ff */
[----:B------:R-:W-:Y:S02]  /*92940*/  LOP3.LUT R14, R11, 0xffff, RZ, 0xc0, !PT ;  /* 0x0000ffff0b0e7812 */ /* 0x000fe400078ec0ff */
[----:B------:R-:W-:Y:S02]  /*92950*/  @P1 LOP3.LUT R46, R46, 0x100000, RZ, 0xfc, !PT ;  /* 0x001000002e2e1812 */ /* 0x000fe400078efcff */
[----:B------:R-:W-:Y:S01]  /*92960*/  LOP3.LUT R11, R28, 0xffff, RZ, 0xc0, !PT ;  /* 0x0000ffff1c0b7812 */ /* 0x000fe200078ec0ff */
[----:B------:R-:W-:Y:S01]  /*92970*/  VIADD R28, R3, 0x23 ;  /* 0x00000023031c7836 */ /* 0x000fe20000000000 */
[----:B------:R-:W-:-:S04]  /*92980*/  LOP3.LUT R46, R46, 0xfff7ffff, RZ, 0xc0, !PT ;  /* 0xfff7ffff2e2e7812 */ /* 0x000fc800078ec0ff */
[----:B------:R-:W-:Y:S02]  /*92990*/  @P0 LOP3.LUT R46, R46, 0x80000, RZ, 0xfc, !PT ;  /* 0x000800002e2e0812 */ /* 0x000fe400078efcff */
[----:B------:R-:W-:-:S04]  /*929a0*/  ISETP.GE.AND P0, PT, R28, UR21, PT ;  /* 0x000000151c007c0c */ /* 0x000fc8000bf06270 */
[----:B------:R-:W-:Y:S02]  /*929b0*/  ISETP.LT.AND P1, PT, R57, UR40, !P0 ;  /* 0x0000002839007c0c */ /* 0x000fe4000c721270 */
[----:B0-----:R-:W-:Y:S01]  /*929c0*/  ISETP.LT.AND P3, PT, R5, UR75, !P0 ;  /* 0x0000004b05007c0c */ /* 0x001fe2000c761270 */
[----:B------:R-:W0:Y:S01]  /*929d0*/  LDCU UR75, c[0x0][0x398] ;  /* 0x00007300ff4b77ac */ /* 0x000e220008000800 */
[----:B------:R-:W-:Y:S02]  /*929e0*/  LOP3.LUT R46, R46, 0xffffbfff, RZ, 0xc0, !PT ;  /* 0xffffbfff2e2e7812 */ /* 0x000fe400078ec0ff */
[----:B-1----:R-:W-:Y:S01]  /*929f0*/  ISETP.LT.AND P2, PT, R20, UR76, !P0 ;  /* 0x0000004c14007c0c */ /* 0x002fe2000c741270 */
[----:B------:R-:W1:Y:S06]  /*92a00*/  LDCU UR76, c[0x0][0x398] ;  /* 0x00007300ff4c77ac */ /* 0x000e6c0008000800 */
[----:B------:R-:W-:-:S04]  /*92a10*/  @P1 LOP3.LUT R46, R46, 0x4000, RZ, 0xfc, !PT ;  /* 0x000040002e2e1812 */ /* 0x000fc800078efcff */
        /* <DEDUP_REMOVED lines=21> */
[----:B------:R-:W-:Y:S02]  /*92b70*/  ISETP.GE.AND P0, PT, R29, UR15, PT ;  /* 0x0000000f1d007c0c */ /* 0x000fe4000bf06270 */
[----:B------:R-:W-:-:S04]  /*92b80*/  LOP3.LUT R46, R46, 0xfffff7ff, RZ, 0xc0, !PT ;  /* 0xfffff7ff2e2e7812 */ /* 0x000fc800078ec0ff */
[----:B------:R-:W-:Y:S02]  /*92b90*/  @P1 LOP3.LUT R46, R46, 0x800, RZ, 0xfc, !PT ;  /* 0x000008002e2e1812 */ /* 0x000fe400078efcff */
[----:B------:R-:W-:Y:S02]  /*92ba0*/  ISETP.LT.AND P1, PT, R57, UR36, !P0 ;  /* 0x0000002439007c0c */ /* 0x000fe4000c721270 */
[----:B0-----:R-:W-:Y:S02]  /*92bb0*/  ISETP.LT.AND P3, PT, R5, UR75, !P0 ;  /* 0x0000004b05007c0c */ /* 0x001fe4000c761270 */
[----:B------:R-:W-:Y:S02]  /*92bc0*/  LOP3.LUT R46, R46, 0xffffffbf, RZ, 0xc0, !PT ;  /* 0xffffffbf2e2e7812 */ /* 0x000fe400078ec0ff */
[----:B-1----:R-:W-:-:S07]  /*92bd0*/  ISETP.LT.AND P2, PT, R20, UR76, !P0 ;  /* 0x0000004c14007c0c */ /* 0x002fce000c741270 */
[----:B------:R-:W-:-:S04]  /*92be0*/  @P1 LOP3.LUT R46, R46, 0x40, RZ, 0xfc, !PT ;  /* 0x000000402e2e1812 */ /* 0x000fc800078efcff */
[----:B------:R-:W-:-:S04]  /*92bf0*/  LOP3.LUT R46, R46, 0xfffffbff, RZ, 0xc0, !PT ;  /* 0xfffffbff2e2e7812 */ /* 0x000fc800078ec0ff */
[----:B------:R-:W-:Y:S02]  /*92c00*/  @P3 LOP3.LUT R46, R46, 0x400, RZ, 0xfc, !PT ;  /* 0x000004002e2e3812 */ /* 0x000fe400078efcff */
[----:B--2---:R-:W-:Y:S02]  /*92c10*/  ISETP.LT.AND P1, PT, R24, UR77, !P0 ;  /* 0x0000004d18007c0c */ /* 0x004fe4000c721270 */
[----:B------:R-:W-:-:S04]  /*92c20*/  LOP3.LUT R46, R46, 0xfffffdff, RZ, 0xc0, !PT ;  /* 0xfffffdff2e2e7812 */ /* 0x000fc800078ec0ff */
[----:B------:R-:W-:Y:S02]  /*92c30*/  @P2 LOP3.LUT R46, R46, 0x200, RZ, 0xfc, !PT ;  /* 0x000002002e2e2812 */ /* 0x000fe400078efcff */
[----:B------:R-:W-:Y:S02]  /*92c40*/  ISETP.LT.AND P3, PT, R2, UR28, !P0 ;  /* 0x0000001c02007c0c */ /* 0x000fe4000c761270 */
        /* <DEDUP_REMOVED lines=10> */
[----:B------:R-:W-:Y:S01]  /*92cf0*/  @P1 LOP3.LUT R46, R46, 0x10, RZ, 0xfc, !PT ;  /* 0x000000102e2e1812 */ /* 0x000fe200078efcff */
[----:B------:R-:W-:-:S03]  /*92d00*/  VIADD R28, R3, 0x21 ;  /* 0x00000021031c7836 */ /* 0x000fc60000000000 */
[----:B------:R-:W-:-:S04]  /*92d10*/  LOP3.LUT R46, R46, 0xfffffff7, RZ, 0xc0, !PT ;  /* 0xfffffff72e2e7812 */ /* 0x000fc800078ec0ff */
[----:B------:R-:W-:Y:S02]  /*92d20*/  @P0 LOP3.LUT R46, R46, 0x8, RZ, 0xfc, !PT ;  /* 0x000000082e2e0812 */ /* 0x000fe400078efcff */
[----:B------:R-:W-:-:S04]  /*92d30*/  ISETP.GE.AND P0, PT, R28, UR41, PT ;  /* 0x000000291c007c0c */ /* 0x000fc8000bf06270 */
[----:B------:R-:W-:Y:S02]  /*92d40*/  ISETP.LT.AND P1, PT, R5, UR13, !P0 ;  /* 0x0000000d05007c0c */ /* 0x000fe4000c721270 */
[----:B---3--:R-:W-:Y:S02]  /*92d50*/  ISETP.LT.AND P2, PT, R57, UR44, !P0 ;  /* 0x0000002c39007c0c */ /* 0x008fe4000c741270 */
[----:B------:R-:W-:Y:S02]  /*92d60*/  ISETP.LT.AND P3, PT, R20, UR10, !P0 ;  /* 0x0000000a14007c0c */ /* 0x000fe4000c761270 */
[----:B------:R-:W-:Y:S02]  /*92d70*/  LOP3.LUT R46, R46, 0xfffffffb, RZ, 0xc0, !PT ;  /* 0xfffffffb2e2e7812 */ /* 0x000fe400078ec0ff */
[----:B------:R-:W-:-:S05]  /*92d80*/  LOP3.LUT R16, R16, 0xbfffffff, RZ, 0xc0, !PT ;  /* 0xbfffffff10107812 */ /* 0x000fca00078ec0ff */
[----:B------:R-:W-:Y:S02]  /*92d90*/  @P1 LOP3.LUT R46, R46, 0x4, RZ, 0xfc, !PT ;  /* 0x000000042e2e1812 */ /* 0x000fe400078efcff */
[----:B------:R-:W-:Y:S02]  /*92da0*/  ISETP.LT.AND P1, PT, R2, UR35, !P0 ;  /* 0x0000002302007c0c */ /* 0x000fe4000c721270 */
[----:B------:R-:W-:Y:S02]  /*92db0*/  @P2 LOP3.LUT R16, R16, 0x40000000, RZ, 0xfc, !PT ;  /* 0x4000000010102812 */ /* 0x000fe400078efcff */
[----:B------:R-:W-:Y:S02]  /*92dc0*/  ISETP.LT.AND P2, PT, R24, UR8, !P0 ;  /* 0x0000000818007c0c */ /* 0x000fe4000c741270 */
[----:B------:R-:W-:Y:S02]  /*92dd0*/  LOP3.LUT R46, R46, 0xfffffffd, RZ, 0xc0, !PT ;  /* 0xfffffffd2e2e7812 */ /* 0x000fe400078ec0ff */
[----:B------:R-:W-:-:S02]  /*92de0*/  LOP3.LUT R16, R16, 0x7fffffff, RZ, 0xc0, !PT ;  /* 0x7fffffff10107812 */ /* 0x000fc400078ec0ff */
[----:B------:R-:W-:Y:S02]  /*92df0*/  @P3 LOP3.LUT R46, R46, 0x2, RZ, 0xfc, !PT ;  /* 0x000000022e2e3812 */ /* 0x000fe400078efcff */
[----:B------:R-:W-:Y:S02]  /*92e00*/  ISETP.LT.AND P3, PT, R0, UR32, !P0 ;  /* 0x0000002000007c0c */ /* 0x000fe4000c761270 */
[----:B------:R-:W-:Y:S02]  /*92e10*/  LOP3.LUT R46, R46, 0xfffffffe, RZ, 0xc0, !PT ;  /* 0xfffffffe2e2e7812 */ /* 0x000fe400078ec0ff */
[----:B------:R-:W-:Y:S02]  /*92e20*/  @P1 LOP3.LUT R16, R16, 0x80000000, RZ, 0xfc, !PT ;  /* 0x8000000010101812 */ /* 0x000fe400078efcff */
[----:B------:R-:W-:Y:S02]  /*92e30*/  @P2 LOP3.LUT R46, R46, 0x1, RZ, 0xfc, !PT ;  /* 0x000000012e2e2812 */ /* 0x000fe400078efcff */
[----:B------:R-:W-:-:S02]  /*92e40*/  ISETP.LT.AND P2, PT, R6, UR31, !P0 ;  /* 0x0000001f06007c0c */ /* 0x000fc4000c741270 */
[----:B------:R-:W-:-:S04]  /*92e50*/  LOP3.LUT R16, R16, 0xdfffffff, RZ, 0xc0, !PT ;  /* 0xdfffffff10107812 */ /* 0x000fc800078ec0ff */
[----:B------:R-:W-:Y:S02]  /*92e60*/  @P3 LOP3.LUT R16, R16, 0x20000000, RZ, 0xfc, !PT ;  /* 0x2000000010103812 */ /* 0x000fe400078efcff */
[----:B------:R-:W-:Y:S02]  /*92e70*/  ISETP.LT.AND P1, PT, R7, UR30, !P0 ;  /* 0x0000001e07007c0c */ /* 0x000fe4000c721270 */
[----:B------:R-:W-:Y:S01]  /*92e80*/  LOP3.LUT R16, R16, 0xefffffff, RZ, 0xc0, !PT ;  /* 0xefffffff10107812 */ /* 0x000fe200078ec0ff */
[----:B------:R-:W-:-:S03]  /*92e90*/  VIADD R29, R3, 0x20 ;  /* 0x00000020031d7836 */ /* 0x000fc60000000000 */
[----:B------:R-:W-:Y:S02]  /*92ea0*/  @P2 LOP3.LUT R16, R16, 0x10000000, RZ, 0xfc, !PT ;  /* 0x1000000010102812 */ /* 0x000fe400078efcff */
[----:B------:R-:W-:Y:S02]  /*92eb0*/  ISETP.GE.AND P0, PT, R29, UR37, PT ;  /* 0x000000251d007c0c */ /* 0x000fe4000bf06270 */
[----:B------:R-:W-:-:S04]  /*92ec0*/  LOP3.LUT R16, R16, 0xf7ffffff, RZ, 0xc0, !PT ;  /* 0xf7ffffff10107812 */ /* 0x000fc800078ec0ff */
[----:B------:R-:W-:Y:S02]  /*92ed0*/  @P1 LOP3.LUT R16, R16, 0x8000000, RZ, 0xfc, !PT ;  /* 0x0800000010101812 */ /* 0x000fe400078efcff */
[----:B------:R-:W-:Y:S02]  /*92ee0*/  ISETP.LT.AND P1, PT, R57, UR46, !P0 ;  /* 0x0000002e39007c0c */ /* 0x000fe4000c721270 */
[----:B------:R-:W-:Y:S02]  /*92ef0*/  ISETP.LT.AND P3, PT, R5, UR29, !P0 ;  /* 0x0000001d05007c0c */ /* 0x000fe4000c761270 */
[----:B------:R-:W-:Y:S02]  /*92f00*/  LOP3.LUT R16, R16, 0xffbfffff, RZ, 0xc0, !PT ;  /* 0xffbfffff10107812 */ /* 0x000fe400078ec0ff */
[----:B------:R-:W-:-:S07]  /*92f10*/  ISETP.LT.AND P2, PT, R20, UR9, !P0 ;  /* 0x0000000914007c0c */ /* 0x000fce000c741270 */
[----:B------:R-:W-:-:S04]  /*92f20*/  @P1 LOP3.LUT R16, R16, 0x400000, RZ, 0xfc, !PT ;  /* 0x0040000010101812 */ /* 0x000fc800078efcff */
        /* <DEDUP_REMOVED lines=8> */
[----:B----4-:R-:W-:Y:S02]  /*92fb0*/  ISETP.LT.AND P2, PT, R0, UR50, !P0 ;  /* 0x0000003200007c0c */ /* 0x010fe4000c741270 */
[----:B------:R-:W-:-:S04]  /*92fc0*/  LOP3.LUT R16, R16, 0xff7fffff, RZ, 0xc0, !PT ;  /* 0xff7fffff10107812 */ /* 0x000fc800078ec0ff */
[----:B------:R-:W-:Y:S02]  /*92fd0*/  @P3 LOP3.LUT R16, R16, 0x800000, RZ, 0xfc, !PT ;  /* 0x0080000010103812 */ /* 0x000fe400078efcff */
[----:B------:R-:W-:Y:S02]  /*92fe0*/  ISETP.LT.AND P1, PT, R6, UR49, !P0 ;  /* 0x0000003106007c0c */ /* 0x000fe4000c721270 */
[----:B------:R-:W-:Y:S01]  /*92ff0*/  LOP3.LUT R16, R16, 0xffdfffff, RZ, 0xc0, !PT ;  /* 0xffdfffff10107812 */ /* 0x000fe200078ec0ff */
[----:B------:R-:W-:-:S03]  /*93000*/  VIADD R29, R3, 0x1f ;  /* 0x0000001f031d7836 */ /* 0x000fc60000000000 */
[----:B------:R-:W-:Y:S02]  /*93010*/  @P2 LOP3.LUT R16, R16, 0x200000, RZ, 0xfc, !PT ;  /* 0x0020000010102812 */ /* 0x000fe400078efcff */
[----:B------:R-:W-:Y:S02]  /*93020*/  ISETP.LT.AND P0, PT, R7, UR48, !P0 ;  /* 0x0000003007007c0c */ /* 0x000fe4000c701270 */
[----:B------:R-:W-:Y:S02]  /*93030*/  LOP3.LUT R16, R16, 0xffefffff, RZ, 0xc0, !PT ;  /* 0xffefffff10107812 */ /* 0x000fe400078ec0ff */
[----:B------:R-:W-:Y:S02]  /*93040*/  ISETP.GE.AND P2, PT, R29, UR45, PT ;  /* 0x0000002d1d007c0c */ /* 0x000fe4000bf46270 */
[----:B------:R-:W-:Y:S02]  /*93050*/  @P1 LOP3.LUT R16, R16, 0x100000, RZ, 0xfc, !PT ;  /* 0x0010000010101812 */ /* 0x000fe400078efcff */
[----:B------:R-:W-:-:S02]  /*93060*/  ISETP.LT.AND P3, PT, R57, UR54, !P2 ;  /* 0x0000003639007c0c */ /* 0x000fc4000d761270 */
        /* <DEDUP_REMOVED lines=21> */
[----:B------:R-:W-:Y:S02]  /*931c0*/  LOP3.LUT R16, R16, 0xffffefff, RZ, 0xc0, !PT ;  /* 0xffffefff10107812 */ /* 0x000fe400078ec0ff */
[----:B------:R-:W-:Y:S01]  /*931d0*/  LOP3.LUT R12, R30, 0xffff, RZ, 0xc0, !PT ;  /* 0x0000ffff1e0c7812 */ /* 0x000fe200078ec0ff */
[----:B------:R-:W-:Y:S01]  /*931e0*/  VIADD R30, R3, 0x1e ;  /* 0x0000001e031e7836 */ /* 0x000fe20000000000 */
[----:B------:R-:W-:-:S04]  /*931f0*/  @P3 LOP3.LUT R16, R16, 0x1000, RZ, 0xfc, !PT ;  /* 0x0000100010103812 */ /* 0x000fc800078efcff */
[----:B------:R-:W-:Y:S02]  /*93200*/  LOP3.LUT R16, R16, 0xfffff7ff, RZ, 0xc0, !PT ;  /* 0xfffff7ff10107812 */ /* 0x000fe400078ec0ff */
[----:B------:R-:W-:Y:S02]  /*93210*/  ISETP.GE.AND P1, PT, R30, UR47, PT ;  /* 0x0000002f1e007c0c */ /* 0x000fe4000bf26270 */
[----:B------:R-:W-:Y:S02]  /*93220*/  @P2 LOP3.LUT R16, R16, 0x800, RZ, 0xfc, !PT ;  /* 0x0000080010102812 */ /* 0x000fe400078efcff */
[----:B------:R-:W-:Y:S02]  /*93230*/  ISETP.LT.AND P2, PT, R5, UR52, !P1 ;  /* 0x0000003405007c0c */ /* 0x000fe4000cf41270 */
[----:B------:R-:W-:Y:S02]  /*93240*/  ISETP.LT.AND P5, PT, R20, UR42, !P1 ;  /* 0x0000002a14007c0c */ /* 0x000fe4000cfa1270 */
[----:B------:R-:W-:-:S02]  /*93250*/  LOP3.LUT R16, R16, 0xfffffbff, RZ, 0xc0, !PT ;  /* 0xfffffbff10107812 */ /* 0x000fc400078ec0ff */
[----:B------:R-:W-:Y:S01]  /*93260*/  ISETP.LT.AND P3, PT, R24, UR7, !P1 ;  /* 0x0000000718007c0c */ /* 0x000fe2000cf61270 */
[----:B------:R-:W-:Y:S06]  /*93270*/  STL [R1+0x28f8], R14 ;  /* 0x0028f80e01007387 */ /* 0x000fec0000100800 */
[----:B------:R-:W-:Y:S01]  /*93280*/  @P2 LOP3.LUT R16, R16, 0x400, RZ, 0xfc, !PT ;  /* 0x0000040010102812 */ /* 0x000fe200078efcff */
[----:B------:R-:W-:Y:S03]  /*93290*/  STL [R1+0x2900], R12 ;  /* 0x0029000c01007387 */ /* 0x000fe60000100800 */
[----:B------:R-:W-:Y:S01]  /*932a0*/  LOP3.LUT R16, R16, 0xfffffdff, RZ, 0xc0, !PT ;  /* 0xfffffdff10107812 */ /* 0x000fe200078ec0ff */
[----:B------:R-:W-:Y:S03]  /*932b0*/  STL [R1+0x28fc], R10 ;  /* 0x0028fc0a01007387 */ /* 0x000fe60000100800 */
[----:B------:R-:W-:Y:S01]  /*932c0*/  @P5 LOP3.LUT R16, R16, 0x200, RZ, 0xfc, !PT ;  /* 0x0000020010105812 */ /* 0x000fe200078efcff */
[----:B------:R-:W-:Y:S01]  /*932d0*/  STL [R1+0x2904], R11 ;  /* 0x0029040b01007387 */ /* 0x000fe20000100800 */
[----:B------:R-:W-:-:S03]  /*932e0*/  ISETP.LT.AND P2, PT, R2, UR27, !P1 ;  /* 0x0000001b02007c0c */ /* 0x000fc6000cf41270 */
[----:B------:R0:W-:Y:S01]  /*932f0*/  STL [R1+0x24], R9 ;  /* 0x0000240901007387 */ /* 0x0001e20000100800 */
[----:B------:R-:W-:Y:S01]  /*93300*/  LOP3.LUT R16, R16, 0xfffffeff, RZ, 0xc0, !PT ;  /* 0xfffffeff10107812 */ /* 0x000fe200078ec0ff */
[----:B0-----:R-:W-:-:S03]  /*93310*/  VIADD R9, R9, UR5 ;  /* 0x0000000509097c36 */ /* 0x001fc60008000000 */
[----:B------:R-:W-:Y:S02]  /*93320*/  @P3 LOP3.LUT R16, R16, 0x100, RZ, 0xfc, !PT ;  /* 0x0000010010103812 */ /* 0x000fe400078efcff */
[----:B------:R0:W-:Y:S01]  /*93330*/  STL [R1+0x20], R9 ;  /* 0x0000200901007387 */ /* 0x0001e20000100800 */
[----:B------:R-:W-:Y:S02]  /*93340*/  ISETP.LT.AND P5, PT, R57, UR56, !P1 ;  /* 0x0000003839007c0c */ /* 0x000fe4000cfa1270 */
[----:B------:R-:W-:Y:S01]  /*93350*/  LOP3.LUT R16, R16, 0xffffffdf, RZ, 0xc0, !PT ;  /* 0xffffffdf10107812 */ /* 0x000fe200078ec0ff */
[----:B0-----:R-:W-:-:S03]  /*93360*/  VIADD R9, R9, UR12 ;  /* 0x0000000c09097c36 */ /* 0x001fc60008000000 */
[----:B------:R-:W-:Y:S02]  /*93370*/  @P2 LOP3.LUT R16, R16, 0x20, RZ, 0xfc, !PT ;  /* 0x0000002010102812 */ /* 0x000fe400078efcff */
[----:B------:R0:W-:Y:S01]  /*93380*/  STL [R1+0x1c], R9 ;  /* 0x00001c0901007387 */ /* 0x0001e20000100800 */
[----:B------:R-:W-:Y:S02]  /*93390*/  ISETP.LT.AND P3, PT, R0, UR61, !P1 ;  /* 0x0000003d00007c0c */ /* 0x000fe4000cf61270 */
[----:B------:R-:W-:Y:S01]  /*933a0*/  LOP3.LUT R16, R16, 0xffffffef, RZ, 0xc0, !PT ;  /* 0xffffffef10107812 */ /* 0x000fe200078ec0ff */
[----:B0-----:R-:W-:-:S05]  /*933b0*/  VIADD R9, R9, UR17 ;  /* 0x0000001109097c36 */ /* 0x001fca0008000000 */
[----:B------:R0:W-:Y:S01]  /*933c0*/  STL [R1+0x18], R9 ;  /* 0x0000180901007387 */ /* 0x0001e20000100800 */
[----:B------:R-:W-:Y:S02]  /*933d0*/  @P5 LOP3.LUT R16, R16, 0x10, RZ, 0xfc, !PT ;  /* 0x0000001010105812 */ /* 0x000fe400078efcff */
[----:B------:R-:W-:Y:S01]  /*933e0*/  ISETP.LT.AND P2, PT, R6, UR62, !P1 ;  /* 0x0000003e06007c0c */ /* 0x000fe2000cf41270 */
[----:B0-----:R-:W-:Y:S01]  /*933f0*/  VIADD R9, R9, UR18 ;  /* 0x0000001209097c36 */ /* 0x001fe20008000000 */
[----:B------:R-:W-:-:S04]  /*93400*/  LOP3.LUT R16, R16, 0xfffffff7, RZ, 0xc0, !PT ;  /* 0xfffffff710107812 */ /* 0x000fc800078ec0ff */
[----:B------:R0:W-:Y:S01]  /*93410*/  STL [R1+0x14], R9 ;  /* 0x0000140901007387 */ /* 0x0001e20000100800 */
[----:B------:R-:W-:Y:S01]  /*93420*/  VIADD R28, R3, 0x56 ;  /* 0x00000056031c7836 */ /* 0x000fe20000000000 */
[----:B------:R-:W-:Y:S01]  /*93430*/  @P3 LOP3.LUT R16, R16, 0x8, RZ, 0xfc, !PT ;  /* 0x0000000810103812 */ /* 0x000fe200078efcff */
[----:B0-----:R-:W-:-:S03]  /*93440*/  VIADD R9, R9, UR20 ;  /* 0x0000001409097c36 */ /* 0x001fc60008000000 */
[----:B------:R-:W-:Y:S02]  /*93450*/  ISETP.GE.AND P0, PT, R28, UR23, PT ;  /* 0x000000171c007c0c */ /* 0x000fe4000bf06270 */
[----:B------:R0:W-:Y:S01]  /*93460*/  STL [R1+0x50], R9 ;  /* 0x0000500901007387 */ /* 0x0001e20000100800 */
[----:B------:R-:W-:Y:S01]  /*93470*/  VIADD R28, R3, 0x1d ;  /* 0x0000001d031c7836 */ /* 0x000fe20000000000 */
[----:B------:R-:W-:Y:S02]  /*93480*/  ISETP.LT.AND P1, PT, R7, UR63, !P1 ;  /* 0x0000003f07007c0c */ /* 0x000fe4000cf21270 */
[----:B------:R-:W2:Y:S01]  /*93490*/  LDL.LU R3, [R1+0x37c0] ;  /* 0x0037c00001037983 */ /* 0x000ea20000300800 */
[----:B------:R-:W-:Y:S01]  /*934a0*/  LOP3.LUT R16, R16, 0xfffffffb, RZ, 0xc0, !PT ;  /* 0xfffffffb10107812 */ /* 0x000fe200078ec0ff */
[----:B0-----:R-:W-:-:S03]  /*934b0*/  VIADD R9, R9, UR43 ;  /* 0x0000002b09097c36 */ /* 0x001fc60008000000 */
[----:B------:R-:W-:Y:S02]  /*934c0*/  @P2 LOP3.LUT R16, R16, 0x4, RZ, 0xfc, !PT ;  /* 0x0000000410102812 */ /* 0x000fe400078efcff */
[----:B------:R0:W-:Y:S02]  /*934d0*/  STL [R1+0x54], R9 ;  /* 0x0000540901007387 */ /* 0x0001e40000100800 */
[----:B------:R-:W-:Y:S01]  /*934e0*/  LOP3.LUT R16, R16, 0xfffffffd, RZ, 0xc0, !PT ;  /* 0xfffffffd10107812 */ /* 0x000fe200078ec0ff */
[----:B0-----:R-:W-:-:S05]  /*934f0*/  VIADD R9, R9, UR64 ;  /* 0x0000004009097c36 */ /* 0x001fca0008000000 */
[----:B------:R0:W-:Y:S01]  /*93500*/  STL [R1+0x58], R9 ;  /* 0x0000580901007387 */ /* 0x0001e20000100800 */
[----:B------:R-:W-:Y:S02]  /*93510*/  @P1 LOP3.LUT R16, R16, 0x2, RZ, 0xfc, !PT ;  /* 0x0000000210101812 */ /* 0x000fe400078efcff */
[----:B------:R-:W-:Y:S01]  /*93520*/  ISETP.GE.AND P1, PT, R6, UR22, PT ;  /* 0x0000001606007c0c */ /* 0x000fe2000bf26270 */
[----:B0-----:R-:W-:Y:S01]  /*93530*/  VIADD R9, R9, UR65 ;  /* 0x0000004109097c36 */ /* 0x001fe20008000000 */
[----:B------:R-:W-:-:S04]  /*93540*/  ISETP.GE.AND P4, PT, R28, UR55, PT ;  /* 0x000000371c007c0c */ /* 0x000fc8000bf86270 */
[----:B------:R0:W-:Y:S01]  /*93550*/  STL [R1+0x5c], R9 ;  /* 0x00005c0901007387 */ /* 0x0001e20000100800 */
[----:B------:R-:W-:-:S03]  /*93560*/  PRMT R28, R15, 0x4210, R14 ;  /* 0x000042100f1c7816 */ /* 0x000fc6000000000e */
[----:B------:R-:W3:Y:S04]  /*93570*/  LDL.LU R2, [R1+0x37bc] ;  /* 0x0037bc0001027983 */ /* 0x000ee80000300800 */
[----:B------:R-:W4:Y:S01]  /*93580*/  LDL.LU R57, [R1+0x37b8] ;  /* 0x0037b80001397983 */ /* 0x000f220000300800 */
[----:B0-----:R-:W-:-:S03]  /*93590*/  VIADD R9, R9, UR66 ;  /* 0x0000004209097c36 */ /* 0x001fc60008000000 */
[----:B------:R-:W2:Y:S01]  /*935a0*/  LDL.LU R0, [R1+0x37b4] ;  /* 0x0037b40001007983 */ /* 0x000ea20000300800 */
[----:B------:R-:W-:-:S03]  /*935b0*/  PRMT R29, R13, 0x4210, R12 ;  /* 0x000042100d1d7816 */ /* 0x000fc6000000000c */
[----:B------:R-:W2:Y:S01]  /*935c0*/  LDL.LU R14, [R1+0x37b0] ;  /* 0x0037b000010e7983 */ /* 0x000ea20000300800 */
[----:B------:R-:W-:-:S03]  /*935d0*/  PRMT R30, R31, 0x4210, R10 ;  /* 0x000042101f1e7816 */ /* 0x000fc6000000000a */
[----:B------:R-:W2:Y:S01]  /*935e0*/  LDL.LU R15, [R1+0x37ac] ;  /* 0x0037ac00010f7983 */ /* 0x000ea20000300800 */
[----:B------:R-:W-:-:S03]  /*935f0*/  ISETP.LT.AND P2, PT, R6, UR16, !P0 ;  /* 0x0000001006007c0c */ /* 0x000fc6000c741270 */
[----:B------:R0:W-:Y:S01]  /*93600*/  STL [R1+0x6c], R9 ;  /* 0x00006c0901007387 */ /* 0x0001e20000100800 */
[----:B------:R-:W-:-:S03]  /*93610*/  PRMT R31, R8, 0x4210, R11 ;  /* 0x00004210081f7816 */ /* 0x000fc6000000000b */
[----:B------:R-:W2:Y:S01]  /*93620*/  LDL.LU R12, [R1+0x37a8] ;  /* 0x0037a800010c7983 */ /* 0x000ea20000300800 */
[----:B------:R-:W-:-:S03]  /*93630*/  LOP3.LUT R16, R16, 0xfffffffe, RZ, 0xc0, !PT ;  /* 0xfffffffe10107812 */ /* 0x000fc600078ec0ff */
[----:B------:R-:W2:Y:S01]  /*93640*/  LDL.LU R13, [R1+0x37a4] ;  /* 0x0037a400010d7983 */ /* 0x000ea20000300800 */
[----:B0-----:R-:W-:-:S03]  /*93650*/  VIADD R9, R9, UR68 ;  /* 0x0000004409097c36 */ /* 0x001fc60008000000 */
[----:B------:R-:W2:Y:S01]  /*93660*/  LDL.LU R10, [R1+0x37a0] ;  /* 0x0037a000010a7983 */ /* 0x000ea20000300800 */
[----:B------:R-:W-:-:S03]  /*93670*/  @P1 LOP3.LUT R16, R16, 0x1, RZ, 0xfc, !PT ;  /* 0x0000000110101812 */ /* 0x000fc600078efcff */
[----:B------:R-:W2:Y:S04]  /*93680*/  LDL.LU R11, [R1+0x379c] ;  /* 0x00379c00010b7983 */ /* 0x000ea80000300800 */
[----:B------:R-:W2:Y:S04]  /*93690*/  LDL.LU R8, [R1+0x3798] ;  /* 0x0037980001087983 */ /* 0x000ea80000300800 */
[----:B------:R0:W-:Y:S01]  /*936a0*/  STL [R1+0xd0], R9 ;  /* 0x0000d00901007387 */ /* 0x0001e20000100800 */
[----:B------:R-:W-:Y:S02]  /*936b0*/  LOP3.LUT R16, R16, 0xffffff7f, RZ, 0xc0, !PT ;  /* 0xffffff7f10107812 */ /* 0x000fe400078ec0ff */
[----:B------:R-:W-:Y:S01]  /*936c0*/  ISETP.GE.AND P5, PT, R7, UR34, PT ;  /* 0x0000002207007c0c */ /* 0x000fe2000bfa6270 */
[----:B0-----:R-:W-:Y:S01]  /*936d0*/  VIADD R9, R9, UR67 ;  /* 0x0000004309097c36 */ /* 0x001fe20008000000 */
[----:B------:R-:W-:-:S04]  /*936e0*/  ISETP.LT.AND P3, PT, R7, UR69, !P0 ;  /* 0x0000004507007c0c */ /* 0x000fc8000c761270 */
[----:B------:R0:W-:Y:S01]  /*936f0*/  STL [R1+0xd4], R9 ;  /* 0x0000d40901007387 */ /* 0x0001e20000100800 */
[----:B------:R-:W-:Y:S02]  /*93700*/  ISETP.LT.AND P1, PT, R5, UR71, !P4 ;  /* 0x0000004705007c0c */ /* 0x000fe4000e721270 */
[----:B------:R-:W-:Y:S02]  /*93710*/  @P2 LOP3.LUT R16, R16, 0x80, RZ, 0xfc, !PT ;  /* 0x0000008010102812 */ /* 0x000fe400078efcff */
[----:B------:R-:W-:Y:S01]  /*93720*/  ISETP.LT.AND P2, PT, R20, UR70, !P4 ;  /* 0x0000004614007c0c */ /* 0x000fe2000e741270 */
[----:B0-----:R-:W2:Y:S04]  /*93730*/  LDL.LU R9, [R1+0x3794] ;  /* 0x0037940001097983 */ /* 0x001ea80000300800 */
[----:B------:R-:W2:Y:S04]  /*93740*/  LDL.LU R6, [R1+0x3790] ;  /* 0x0037900001067983 */ /* 0x000ea80000300800 */
[----:B------:R-:W2:Y:S04]  /*93750*/  LDL.LU R7, [R1+0x378c] ;  /* 0x00378c0001077983 */ /* 0x000ea80000300800 */
[----:B------:R-:W2:Y:S04]  /*93760*/  LDL.LU R5, [R1+0x3788] ;  /* 0x0037880001057983 */ /* 0x000ea80000300800 */
[----:B------:R-:W2:Y:S01]  /*93770*/  LDL.LU R20, [R1+0x3784] ;  /* 0x0037840001147983 */ /* 0x000ea20000300800 */
[----:B------:R-:W-:-:S04]  /*93780*/  LOP3.LUT R16, R16, 0xffffffbf, RZ, 0xc0, !PT ;  /* 0xffffffbf10107812 */ /* 0x000fc800078ec0ff */
[----:B------:R-:W-:Y:S02]  /*93790*/  @P3 LOP3.LUT R16, R16, 0x40, RZ, 0xfc, !PT ;  /* 0x0000004010103812 */ /* 0x000fe400078efcff */
[----:B------:R-:W-:Y:S02]  /*937a0*/  ISETP.LT.AND P3, PT, R24, UR73, !P4 ;  /* 0x0000004918007c0c */ /* 0x000fe4000e761270 */
[----:B------:R-:W0:Y:S02]  /*937b0*/  S2R R24, SR_TID.X ;  /* 0x0000000000187919 */ /* 0x000e240000002100 */
[----:B0-----:R-:W-:Y:S01]  /*937c0*/  LOP3.LUT R24, R24, 0x1f, RZ, 0xc0, !PT ;  /* 0x0000001f18187812 */ /* 0x001fe200078ec0ff */
[----:B------:R0:W-:Y:S01]  /*937d0*/  STL.64 [R1+0x3ca0], R54 ;  /* 0x003ca03601007387 */ /* 0x0001e20000100a00 */
[----:B--2---:R-:W-:Y:S01]  /*937e0*/  LOP3.LUT R20, R20, 0xfffffff7, RZ, 0xc0, !PT ;  /* 0xfffffff714147812 */ /* 0x004fe200078ec0ff */
[----:B------:R-:W1:Y:S01]  /*937f0*/  LDCU.64 UR30, c[0x0][0x398] ;  /* 0x00007300ff1e77ac */ /* 0x000e620008000a00 */
[----:B------:R-:W-:Y:S01]  /*93800*/  LEA R24, R24, UR4, 0x4 ;  /* 0x0000000418187c11 */ /* 0x000fe2000f8e20ff */
[----:B------:R-:W-:Y:S06]  /*93810*/  BAR.SYNC.DEFER_BLOCKING 0x0 ;  /* 0x0000000000007b1d */ /* 0x000fec0000010000 */
[----:B------:R-:W2:Y:S01]  /*93820*/  LDCU.64 UR22, c[0x0][0x398] ;  /* 0x00007300ff1677ac */ /* 0x000ea20008000a00 */
[----:B0-----:R-:W2:Y:S01]  /*93830*/  LDL.LU R55, [R1+0x24] ;  /* 0x0000240001377983 */ /* 0x001ea20000300800 */
[----:B------:R-:W-:Y:S01]  /*93840*/  @P0 LOP3.LUT R20, R20, 0x8, RZ, 0xfc, !PT ;  /* 0x0000000814140812 */ /* 0x000fe200078efcff */
[----:B------:R-:W0:Y:S02]  /*93850*/  LDCU.64 UR4, c[0x0][0x398] ;  /* 0x00007300ff0477ac */ /* 0x000e240008000a00 */
[----:B------:R-:W2:Y:S01]  /*93860*/  LDL.LU R54, [R1+0x15c4] ;  /* 0x0015c40001367983 */ /* 0x000ea20000300800 */
[----:B------:R-:W0:Y:S03]  /*93870*/  LDCU.64 UR8, c[0x0][0x398] ;  /* 0x00007300ff0877ac */ /* 0x000e260008000a00 */
[----:B------:R1:W-:Y:S01]  /*93880*/  STL.64 [R1+0x3c98], R58 ;  /* 0x003c983a01007387 */ /* 0x0003e20000100a00 */
[----:B------:R-:W0:Y:S01]  /*93890*/  LDCU.64 UR14, c[0x0][0x398] ;  /* 0x00007300ff0e77ac */ /* 0x000e220008000a00 */
[----:B------:R-:W0:Y:S01]  /*938a0*/  LDCU.64 UR6, c[0x0][0x398] ;  /* 0x00007300ff0677ac */ /* 0x000e220008000a00 */
[----:B------:R-:W0:Y:S01]  /*938b0*/  LDCU.64 UR10, c[0x0][0x398] ;  /* 0x00007300ff0a77ac */ /* 0x000e220008000a00 */
[----:B-1----:R-:W2:Y:S01]  /*938c0*/  LDL.LU R58, [R1+0x15dc] ;  /* 0x0015dc00013a7983 */ /* 0x002ea20000300800 */
[----:B------:R-:W1:Y:S03]  /*938d0*/  LDCU.64 UR28, c[0x0][0x398] ;  /* 0x00007300ff1c77ac */ /* 0x000e660008000a00 */
        /* <DEDUP_REMOVED lines=10> */
[----:B------:R3:W-:Y:S01]  /*93980*/  STL [R1+0x3860], R46 ;  /* 0x0038602e01007387 */ /* 0x0007e20000100800 */
[----:B------:R-:W0:Y:S01]  /*93990*/  LDCU.64 UR26, c[0x0][0x398] ;  /* 0x00007300ff1a77ac */ /* 0x000e220008000a00 */
[----:B------:R-:W0:Y:S02]  /*939a0*/  LDCU.64 UR34, c[0x0][0x398] ;  /* 0x00007300ff2277ac */ /* 0x000e240008000a00 */
[----:B---3--:R-:W2:Y:S01]  /*939b0*/  LDL.LU R46, [R1+0x15d0] ;  /* 0x0015d000012e7983 */ /* 0x008ea20000300800 */
[----:B------:R-:W3:Y:S03]  /*939c0*/  LDCU.64 UR36, c[0x0][0x398] ;  /* 0x00007300ff2477ac */ /* 0x000ee60008000a00 */
[----:B------:R0:W-:Y:S01]  /*939d0*/  STL [R1+0x3850], R45 ;  /* 0x0038502d01007387 */ /* 0x0001e20000100800 */
[----:B------:R-:W1:Y:S01]  /*939e0*/  LDCU.64 UR40, c[0x0][0x398] ;  /* 0x00007300ff2877ac */ /* 0x000e620008000a00 */
[----:B------:R-:W1:Y:S01]  /*939f0*/  LDCU.64 UR42, c[0x0][0x398] ;  /* 0x00007300ff2a77ac */ /* 0x000e620008000a00 */
[----:B------:R-:W1:Y:S01]  /*93a00*/  LDCU UR52, c[0x0][0x39c] ;  /* 0x00007380ff3477ac */ /* 0x000e620008000800 */
[----:B0-----:R-:W2:Y:S01]  /*93a10*/  LDL.LU R45, [R1+0x15b4] ;  /* 0x0015b400012d7983 */ /* 0x001ea20000300800 */
[----:B------:R-:W0:Y:S03]  /*93a20*/  LDCU UR49, c[0x0][0x39c] ;  /* 0x00007380ff3177ac */ /* 0x000e260008000800 */
[----:B------:R1:W-:Y:S01]  /*93a30*/  STL [R1+0x3848], R44 ;  /* 0x0038482c01007387 */ /* 0x0003e20000100800 */
[----:B------:R-:W0:Y:S01]  /*93a40*/  LDCU UR53, c[0x0][0x39c] ;  /* 0x00007380ff3577ac */ /* 0x000e220008000800 */
[----:B------:R-:W0:Y:S02]  /*93a50*/  LDCU UR51, c[0x0][0x39c] ;  /* 0x00007380ff3377ac */ /* 0x000e240008000800 */
[----:B-1----:R-:W2:Y:S01]  /*93a60*/  LDL.LU R44, [R1+0x15b0] ;  /* 0x0015b000012c7983 */ /* 0x002ea20000300800 */
[----:B------:R-:W1:Y:S03]  /*93a70*/  LDCU UR50, c[0x0][0x39c] ;  /* 0x00007380ff3277ac */ /* 0x000e660008000800 */
[----:B------:R0:W-:Y:S01]  /*93a80*/  STL [R1+0x382c], R43 ;  /* 0x00382c2b01007387 */ /* 0x0001e20000100800 */
[----:B------:R-:W1:Y:S01]  /*93a90*/  LDCU UR48, c[0x0][0x39c] ;  /* 0x00007380ff3077ac */ /* 0x000e620008000800 */
[----:B------:R-:W1:Y:S01]  /*93aa0*/  LDCU UR46, c[0x0][0x39c] ;  /* 0x00007380ff2e77ac */ /* 0x000e620008000800 */
[----:B------:R-:W1:Y:S01]  /*93ab0*/  LDCU UR47, c[0x0][0x39c] ;  /* 0x00007380ff2f77ac */ /* 0x000e620008000800 */
[----:B0-----:R-:W2:Y:S01]  /*93ac0*/  LDL.LU R43, [R1+0x15cc] ;  /* 0x0015cc00012b7983 */ /* 0x001ea20000300800 */
[----:B------:R-:W0:Y:S03]  /*93ad0*/  LDCU UR45, c[0x0][0x39c] ;  /* 0x00007380ff2d77ac */ /* 0x000e260008000800 */
[----:B------:R1:W-:Y:S01]  /*93ae0*/  STL [R1+0x3820], R42 ;  /* 0x0038202a01007387 */ /* 0x0003e20000100800 */
[----:B------:R-:W0:Y:S01]  /*93af0*/  LDCU UR44, c[0x0][0x39c] ;  /* 0x00007380ff2c77ac */ /* 0x000e220008000800 */
[----:B------:R-:W0:Y:S02]  /*93b00*/  LDCU UR54, c[0x0][0x39c] ;  /* 0x00007380ff3677ac */ /* 0x000e240008000800 */
        /* <DEDUP_REMOVED lines=9> */
[----:B------:R1:W-:Y:S04]  /*93ba0*/  STL.64 [R1+0x3798], R18 ;  /* 0x0037981201007387 */ /* 0x0003e80000100a00 */
[----:B-1----:R-:W2:Y:S04]  /*93bb0*/  LDL.LU R18, [R1+0x15f8] ;  /* 0x0015f80001127983 */ /* 0x002ea80000300800 */
[----:B------:R-:W2:Y:S04]  /*93bc0*/  LDL.LU R19, [R1+0x15fc] ;  /* 0x0015fc0001137983 */ /* 0x000ea80000300800 */
[----:B------:R1:W-:Y:S04]  /*93bd0*/  STL [R1+0x3790], R17 ;  /* 0x0037901101007387 */ /* 0x0003e80000100800 */
[----:B-1----:R-:W3:Y:S04]  /*93be0*/  LDL.LU R17, [R1+0x15f4] ;  /* 0x0015f40001117983 */ /* 0x002ee80000300800 */
[----:B------:R1:W-:Y:S04]  /*93bf0*/  STL.64 [R1+0x37a0], R20 ;  /* 0x0037a01401007387 */ /* 0x0003e80000100a00 */
[----:B-1----:R-:W3:Y:S01]  /*93c00*/  LDL.LU R21, [R1+0x15f0] ;  /* 0x0015f00001157983 */ /* 0x002ee20000300800 */
[----:B------:R-:W-:-:S03]  /*93c10*/  LOP3.LUT P0, RZ, R16, 0x1, RZ, 0xc0, !PT ;  /* 0x0000000110ff7812 */ /* 0x000fc6000780c0ff */
[----:B------:R1:W-:Y:S04]  /*93c20*/  STL [R1+0x3870], R16 ;  /* 0x0038701001007387 */ /* 0x0003e80000100800 */
[----:B------:R0:W-:Y:S04]  /*93c30*/  STSM.16.M88.4 [R24], R28 ;  /* 0x0000001c18007844 */ /* 0x0001e80000000200 */
[----:B------:R-:W-:Y:S01]  /*93c40*/  STL [R1+0x1880], R24 ;  /* 0x0018801801007387 */ /* 0x000fe20000100800 */
[----:B-1----:R-:W-:Y:S02]  /*93c50*/  IADD3 R16, P6, PT, R37, R5, RZ ;  /* 0x0000000525107210 */ /* 0x002fe40007fde0ff */
[----:B0-----:R-:W-:Y:S01]  /*93c60*/  SHF.R.S32.HI R30, RZ, 0x1f, R37 ;  /* 0x0000001fff1e7819 */ /* 0x001fe20000011425 */
[----:B------:R-:W-:Y:S01]  /*93c70*/  NOP ;  /* 0x0000000000007918 */ /* 0x000fe20000000000 */
[----:B--2---:R-:W-:-:S02]  /*93c80*/  F2FP.SATFINITE.E4M3.F32.PACK_AB_MERGE_C R19, R19, R18, RZ ;  /* 0x000000121313723e */ /* 0x004fc400048070ff */
[----:B------:R-:W-:Y:S02]  /*93c90*/  F2FP.SATFINITE.E4M3.F32.PACK_AB_MERGE_C R18, R23, R22, RZ ;  /* 0x000000161712723e */ /* 0x000fe400048070ff */
[----:B---3--:R-:W-:Y:S01]  /*93ca0*/  F2FP.SATFINITE.E4M3.F32.PACK_AB_MERGE_C R20, R17, R21, RZ ;  /* 0x000000151114723e */ /* 0x008fe200048070ff */
[----:B------:R-:W-:-:S04]  /*93cb0*/  IMAD.X R17, R30, 0x1, R6, P6 ;  /* 0x000000011e117824 */ /* 0x000fc800030e0606 */
[----:B------:R-:W-:Y:S04]  /*93cc0*/  STL [R1+0x2b8], R20 ;  /* 0x0002b81401007387 */ /* 0x000fe80000100800 */
[----:B------:R0:W-:Y:S04]  /*93cd0*/  STL.64 [R1+0x2720], R16 ;  /* 0x0027201001007387 */ /* 0x0001e80000100a00 */
[----:B------:R-:W-:Y:S04]  /*93ce0*/  STL [R1+0x518], R19 ;  /* 0x0005181301007387 */ /* 0x000fe80000100800 */
[----:B------:R-:W-:Y:S01]  /*93cf0*/  STL [R1+0x288], R18 ;  /* 0x0002881201007387 */ /* 0x000fe20000100800 */
[----:B0-----:R-:W-:-:S05]  /*93d00*/  IADD3 R16, P6, PT, R37, R7, RZ ;  /* 0x0000000725107210 */ /* 0x001fca0007fde0ff */
[----:B------:R-:W-:-:S05]  /*93d10*/  IMAD.X R17, R30, 0x1, R8, P6 ;  /* 0x000000011e117824 */ /* 0x000fca00030e0608 */
[----:B------:R0:W-:Y:S04]  /*93d20*/  STL.64 [R1+0x15f0], R16 ;  /* 0x0015f01001007387 */ /* 0x0001e80000100a00 */
[----:B------:R-:W2:Y:S01]  /*93d30*/  LDL.LU R31, [R1+0x15b8] ;  /* 0x0015b800011f7983 */ /* 0x000ea20000300800 */
[----:B0-----:R-:W-:Y:S02]  /*93d40*/  F2FP.SATFINITE.E4M3.F32.PACK_AB_MERGE_C R17, R42, R40, RZ ;  /* 0x000000282a11723e */ /* 0x001fe400048070ff */
[----:B------:R-:W-:-:S03]  /*93d50*/  F2FP.SATFINITE.E4M3.F32.PACK_AB_MERGE_C R16, R60, R46, RZ ;  /* 0x0000002e3c10723e */ /* 0x000fc600048070ff */
[----:B------:R-:W-:Y:S04]  /*93d60*/  STL [R1+0x290], R17 ;  /* 0x0002901101007387 */ /* 0x000fe80000100800 */
[----:B------:R-:W2:Y:S04]  /*93d70*/  LDL.LU R24, [R1+0x15bc] ;  /* 0x0015bc0001187983 */ /* 0x000ea80000300800 */
[----:B------:R0:W-:Y:S04]  /*93d80*/  STL [R1+0x268], R16 ;  /* 0x0002681001007387 */ /* 0x0001e80000100800 */
[----:B------:R-:W3:Y:S04]  /*93d90*/  LDL.LU R40, [R1+0x15a0] ;  /* 0x0015a00001287983 */ /* 0x000ee80000300800 */
[----:B------:R-:W3:Y:S04]  /*93da0*/  LDL.LU R42, [R1+0x15a4] ;  /* 0x0015a400012a7983 */ /* 0x000ee80000300800 */
[----:B------:R-:W3:Y:S04]  /*93db0*/  LDL.LU R46, [R1+0x15a8] ;  /* 0x0015a800012e7983 */ /* 0x000ee80000300800 */
[----:B------:R-:W3:Y:S01]  /*93dc0*/  LDL.LU R60, [R1+0x15ac] ;  /* 0x0015ac00013c7983 */ /* 0x000ee20000300800 */
[----:B0-----:R-:W-:-:S05]  /*93dd0*/  IADD3 R16, P6, PT, R37, R9, RZ ;  /* 0x0000000925107210 */ /* 0x001fca0007fde0ff */
[----:B------:R-:W-:Y:S01]  /*93de0*/  IMAD.X R17, R30, 0x1, R10, P6 ;  /* 0x000000011e117824 */ /* 0x000fe200030e060a */
[----:B------:R-:W-:Y:S02]  /*93df0*/  F2FP.SATFINITE.E4M3.F32.PACK_AB_MERGE_C R19, R58, R61, RZ ;  /* 0x0000003d3a13723e */ /* 0x000fe400048070ff */
[----:B------:R-:W-:Y:S02]  /*93e00*/  F2FP.SATFINITE.E4M3.F32.PACK_AB_MERGE_C R18, R54, R59, RZ ;  /* 0x0000003b3612723e */ /* 0x000fe400048070ff */
[----:B------:R0:W-:Y:S04]  /*93e10*/  STL.64 [R1+0x15e0], R16 ;  /* 0x0015e01001007387 */ /* 0x0001e80000100a00 */
[----:B------:R1:W-:Y:S01]  /*93e20*/  STL [R1+0x26c], R19 ;  /* 0x00026c1301007387 */ /* 0x0003e20000100800 */
[----:B0-----:R-:W-:-:S03]  /*93e30*/  IADD3 R16, P6, PT, R37, R11, RZ ;  /* 0x0000000b25107210 */ /* 0x001fc60007fde0ff */
[----:B------:R0:W-:Y:S02]  /*93e40*/  STL [R1+0x258], R18 ;  /* 0x0002581201007387 */ /* 0x0001e40000100800 */
[----:B------:R-:W-:Y:S02]  /*93e50*/  IMAD.X R17, R30, 0x1, R12, P6 ;  /* 0x000000011e117824 */ /* 0x000fe400030e060c */
[----:B------:R-:W3:Y:S04]  /*93e60*/  LDL.LU R61, [R1+0x1590] ;  /* 0x00159000013d7983 */ /* 0x000ee80000300800 */
[----:B------:R-:W3:Y:S04]  /*93e70*/  LDL.LU R58, [R1+0x1594] ;  /* 0x00159400013a7983 */ /* 0x000ee80000300800 */
[----:B------:R-:W3:Y:S04]  /*93e80*/  LDL.LU R59, [R1+0x1598] ;  /* 0x00159800013b7983 */ /* 0x000ee80000300800 */
[----:B------:R4:W-:Y:S04]  /*93e90*/  STL.64 [R1+0x15d0], R16 ;  /* 0x0015d01001007387 */ /* 0x0009e80000100a00 */
[----:B------:R-:W3:Y:S01]  /*93ea0*/  LDL.LU R54, [R1+0x159c] ;  /* 0x00159c0001367983 */ /* 0x000ee20000300800 */
[----:B-1----:R-:W-:-:S02]  /*93eb0*/  F2FP.SATFINITE.E4M3.F32.PACK_AB_MERGE_C R19, R43, R41, RZ ;  /* 0x000000292b13723e */ /* 0x002fc400048070ff */
[----:B0-----:R-:W-:Y:S02]  /*93ec0*/  F2FP.SATFINITE.E4M3.F32.PACK_AB_MERGE_C R18, R45, R44, RZ ;  /* 0x0000002c2d12723e */ /* 0x001fe400048070ff */
[C---:B----4-:R-:W-:Y:S01]  /*93ed0*/  IADD3 R16, P6, PT, R37.reuse, R13, RZ ;  /* 0x0000000d25107210 */ /* 0x050fe20007fde0ff */
[----:B------:R-:W-:Y:S04]  /*93ee0*/  STL [R1+0x25c], R19 ;  /* 0x00025c1301007387 */ /* 0x000fe80000100800 */
[----:B------:R-:W-:Y:S01]  /*93ef0*/  IMAD.X R17, R30, 0x1, R14, P6 ;  /* 0x000000011e117824 */ /* 0x000fe200030e060e */
[----:B------:R-:W-:Y:S04]  /*93f00*/  STL [R1+0x24c], R18 ;  /* 0x00024c1201007387 */ /* 0x000fe80000100800 */
[----:B------:R0:W-:Y:S04]  /*93f10*/  STL.64 [R1+0x15c0], R16 ;  /* 0x0015c01001007387 */ /* 0x0001e80000100a00 */
        /* <DEDUP_REMOVED lines=8> */
[----:B------:R-:W-:-:S03]  /*93fa0*/  IADD3 R28, P6, PT, R37, R15, RZ ;  /* 0x0000000f251c7210 */ /* 0x000fc60007fde0ff */
[----:B------:R-:W4:Y:S04]  /*93fb0*/  LDL.LU R41, [R1+0x1560] ;  /* 0x0015600001297983 */ /* 0x000f280000300800 */
[----:B------:R-:W4:Y:S04]  /*93fc0*/  LDL.LU R43, [R1+0x1564] ;  /* 0x00156400012b7983 */ /* 0x000f280000300800 */
[----:B------:R-:W4:Y:S01]  /*93fd0*/  LDL.LU R44, [R1+0x1568] ;  /* 0x00156800012c7983 */ /* 0x000f220000300800 */
[----:B------:R-:W-:-:S03]  /*93fe0*/  IMAD.X R29, R30, 0x1, R57, P6 ;  /* 0x000000011e1d7824 */ /* 0x000fc600030e0639 */
[----:B------:R-:W4:Y:S04]  /*93ff0*/  LDL.LU R45, [R1+0x156c] ;  /* 0x00156c00012d7983 */ /* 0x000f280000300800 */
[----:B------:R2:W-:Y:S02]  /*94000*/  STL.64 [R1+0x15b0], R28 ;  /* 0x0015b01c01007387 */ /* 0x0005e40000100a00 */
[----:B--2---:R-:W-:-:S05]  /*94010*/  F2FP.SATFINITE.E4M3.F32.PACK_AB_MERGE_C R29, R24, R31, RZ ;  /* 0x0000001f181d723e */ /* 0x004fca00048070ff */
[----:B------:R-:W-:Y:S01]  /*94020*/  STL [R1+0x244], R29 ;  /* 0x0002441d01007387 */ /* 0x000fe20000100800 */
[----:B---3--:R-:W-:-:S03]  /*94030*/  F2FP.SATFINITE.E4M3.F32.PACK_AB_MERGE_C R28, R42, R40, RZ ;  /* 0x000000282a1c723e */ /* 0x008fc600048070ff */
[----:B------:R-:W2:Y:S01]  /*94040*/  LDL.LU R40, [R1+0xf40] ;  /* 0x000f400001287983 */ /* 0x000ea20000300800 */
[----:B------:R-:W-:-:S03]  /*94050*/  F2FP.SATFINITE.E4M3.F32.PACK_AB_MERGE_C R24, R60, R46, RZ ;  /* 0x0000002e3c18723e */ /* 0x000fc600048070ff */
[----:B------:R0:W-:Y:S04]  /*94060*/  STL [R1+0x28d0], R28 ;  /* 0x0028d01c01007387 */ /* 0x0001e80000100800 */
[----:B------:R-:W2:Y:S04]  /*94070*/  LDL.LU R42, [R1+0xf44] ;  /* 0x000f4400012a7983 */ /* 0x000ea80000300800 */
[----:B------:R1:W-:Y:S04]  /*94080*/  STL [R1+0x28d4], R24 ;  /* 0x0028d41801007387 */ /* 0x0003e80000100800 */
[----:B------:R-:W3:Y:S04]  /*94090*/  LDL.LU R46, [R1+0xf48] ;  /* 0x000f4800012e7983 */ /* 0x000ee80000300800 */
[----:B------:R-:W3:Y:S01]  /*940a0*/  LDL.LU R60, [R1+0xf4c] ;  /* 0x000f4c00013c7983 */ /* 0x000ee20000300800 */
[----:B0-----:R-:W-:-:S02]  /*940b0*/  IADD3 R28, P6, PT, R33, R0, RZ ;  /* 0x00000000211c7210 */ /* 0x001fc40007fde0ff */
[----:B-1----:R-:W-:-:S05]  /*940c0*/  SHF.R.S32.HI R24, RZ, 0x1f, R33 ;  /* 0x0000001fff187819 */ /* 0x002fca0000011421 */
[----:B------:R-:W-:-:S05]  /*940d0*/  IMAD.X R29, R24, 0x1, R3, P6 ;  /* 0x00000001181d7824 */ /* 0x000fca00030e0603 */
[----:B------:R0:W-:Y:S02]  /*940e0*/  STL.64 [R1+0x15a0], R28 ;  /* 0x0015a01c01007387 */ /* 0x0001e40000100a00 */
[----:B0-----:R-:W-:Y:S02]  /*940f0*/  F2FP.SATFINITE.E4M3.F32.PACK_AB_MERGE_C R29, R58, R61, RZ ;  /* 0x0000003d3a1d723e */ /* 0x001fe400048070ff */
[----:B------:R-:W3:Y:S01]  /*94100*/  LDL.LU R61, [R1+0x1550] ;  /* 0x00155000013d7983 */ /* 0x000ee20000300800 */
[----:B------:R-:W-:-:S03]  /*94110*/  F2FP.SATFINITE.E4M3.F32.PACK_AB_MERGE_C R28, R54, R59, RZ ;  /* 0x0000003b361c723e */ /* 0x000fc600048070ff */
[----:B------:R-:W-:Y:S04]  /*94120*/  STL [R1+0x2874], R29 ;  /* 0x0028741d01007387 */ /* 0x000fe80000100800 */
[----:B------:R-:W3:Y:S04]  /*94130*/  LDL.LU R58, [R1+0x1554] ;  /* 0x00155400013a7983 */ /* 0x000ee80000300800 */
[----:B------:R0:W-:Y:S04]  /*94140*/  STL [R1+0x2884], R28 ;  /* 0x0028841c01007387 */ /* 0x0001e80000100800 */
[----:B------:R-:W3:Y:S04]  /*94150*/  LDL.LU R59, [R1+0x1558] ;  /* 0x00155800013b7983 */ /* 0x000ee80000300800 */
[----:B------:R-:W3:Y:S01]  /*94160*/  LDL.LU R54, [R1+0x155c] ;  /* 0x00155c0001367983 */ /* 0x000ee20000300800 */
[----:B0-----:R-:W-:-:S05]  /*94170*/  IADD3 R28, P6, PT, R33, R2, RZ ;  /* 0x00000002211c7210 */ /* 0x001fca0007fde0ff */
[----:B------:R-:W-:-:S05]  /*94180*/  IMAD.X R29, R24, 0x1, R4, P6 ;  /* 0x00000001181d7824 */ /* 0x000fca00030e0604 */
[----:B------:R4:W-:Y:S02]  /*94190*/  STL.64 [R1+0x1590], R28 ;  /* 0x0015901c01007387 */ /* 0x0009e40000100a00 */
[----:B----4-:R-:W-:Y:S02]  /*941a0*/  F2FP.SATFINITE.E4M3.F32.PACK_AB_MERGE_C R28, R20, R16, RZ ;  /* 0x00000010141c723e */ /* 0x010fe400048070ff */
[----:B------:R-:W-:Y:S02]  /*941b0*/  IADD3 R16, P6, PT, R33, R5, RZ ;  /* 0x0000000521107210 */ /* 0x000fe40007fde0ff */
[----:B------:R-:W-:-:S03]  /*941c0*/  F2FP.SATFINITE.E4M3.F32.PACK_AB_MERGE_C R20, R17, R21, RZ ;  /* 0x000000151114723e */ /* 0x000fc600048070ff */
[----:B------:R-:W-:Y:S01]  /*941d0*/  IMAD.X R17, R24, 0x1, R6, P6 ;  /* 0x0000000118117824 */ /* 0x000fe200030e0606 */
[----:B------:R-:W-:Y:S04]  /*941e0*/  STL [R1+0x2838], R28 ;  /* 0x0028381c01007387 */ /* 0x000fe80000100800 */
[----:B------:R-:W-:Y:S04]  /*941f0*/  STL [R1+0x28e8], R20 ;  /* 0x0028e81401007387 */ /* 0x000fe80000100800 */
[----:B------:R0:W-:Y:S01]  /*94200*/  STL.64 [R1+0x1580], R16 ;  /* 0x0015801001007387 */ /* 0x0001e20000100a00 */
[----:B------:R-:W-:-:S02]  /*94210*/  F2FP.SATFINITE.E4M3.F32.PACK_AB_MERGE_C R19, R19, R18, RZ ;  /* 0x000000121313723e */ /* 0x000fc400048070ff */
[----:B------:R-:W-:Y:S02]  /*94220*/  F2FP.SATFINITE.E4M3.F32.PACK_AB_MERGE_C R18, R23, R22, RZ ;  /* 0x000000161712723e */ /* 0x000fe400048070ff */
[----:B0-----:R-:W-:Y:S01]  /*94230*/  IADD3 R16, P6, PT, R33, R7, RZ ;  /* 0x0000000721107210 */ /* 0x001fe20007fde0ff */
[----:B------:R-:W-:Y:S04]  /*94240*/  STL [R1+0x2804], R19 ;  /* 0x0028041301007387 */ /* 0x000fe80000100800 */
[----:B------:R-:W-:Y:S01]  /*94250*/  IMAD.X R17, R24, 0x1, R8, P6 ;  /* 0x0000000118117824 */ /* 0x000fe200030e0608 */
[----:B------:R-:W-:Y:S04]  /*94260*/  STL [R1+0x28ec], R18 ;  /* 0x0028ec1201007387 */ /* 0x000fe80000100800 */
[----:B------:R0:W-:Y:S04]  /*94270*/  STL.64 [R1+0x1570], R16 ;  /* 0x0015701001007387 */ /* 0x0001e80000100a00 */
[----:B------:R-:W4:Y:S01]  /*94280*/  LDL.LU R28, [R1+0x1540] ;  /* 0x00154000011c7983 */ /* 0x000f220000300800 */
[----:B0-----:R-:W-:-:S02]  /*94290*/  F2FP.SATFINITE.E4M3.F32.PACK_AB_MERGE_C R17, R43, R41, RZ ;  /* 0x000000292b11723e */ /* 0x001fc400048070ff */
[----:B------:R-:W-:-:S03]  /*942a0*/  F2FP.SATFINITE.E4M3.F32.PACK_AB_MERGE_C R16, R45, R44, RZ ;  /* 0x0000002c2d10723e */ /* 0x000fc600048070ff */
[----:B------:R-:W-:Y:S04]  /*942b0*/  STL [R1+0x27d8], R17 ;  /* 0x0027d81101007387 */ /* 0x000fe80000100800 */
[----:B------:R-:W4:Y:S04]  /*942c0*/  LDL.LU R29, [R1+0x1544] ;  /* 0x00154400011d7983 */ /* 0x000f280000300800 */
[----:B------:R0:W-:Y:S04]  /*942d0*/  STL [R1+0x27e4], R16 ;  /* 0x0027e41001007387 */ /* 0x0001e80000100800 */
[----:B------:R-:W4:Y:S04]  /*942e0*/  LDL.LU R41, [R1+0x1548] ;  /* 0x0015480001297983 */ /* 0x000f280000300800 */
[----:B------:R-:W4:Y:S01]  /*942f0*/  LDL.LU R43, [R1+0x154c] ;  /* 0x00154c00012b7983 */ /* 0x000f220000300800 */
[----:B0-----:R-:W-:-:S03]  /*94300*/  IADD3 R16, P6, PT, R33, R9, RZ ;  /* 0x0000000921107210 */ /* 0x001fc60007fde0ff */
[----:B------:R-:W4:Y:S04]  /*94310*/  LDL.LU R44, [R1+0x1530] ;  /* 0x00153000012c7983 */ /* 0x000f280000300800 */
[----:B------:R-:W4:Y:S01]  /*94320*/  LDL.LU R45, [R1+0x1534] ;  /* 0x00153400012d7983 */ /* 0x000f220000300800 */
[----:B------:R-:W-:-:S05]  /*94330*/  IMAD.X R17, R24, 0x1, R10, P6 ;  /* 0x0000000118117824 */ /* 0x000fca00030e060a */
[----:B------:R0:W-:Y:S02]  /*94340*/  STL.64 [R1+0x1568], R16 ;  /* 0x0015681001007387 */ /* 0x0001e40000100a00 */
[----:B0-----:R-:W-:-:S05]  /*94350*/  IADD3 R16, P6, PT, R33, R11, RZ ;  /* 0x0000000b21107210 */ /* 0x001fca0007fde0ff */
[----:B------:R-:W-:Y:S01]  /*94360*/  IMAD.X R17, R24, 0x1, R12, P6 ;  /* 0x0000000118117824 */ /* 0x000fe200030e060c */
[----:B--2---:R-:W-:-:S05]  /*94370*/  F2FP.SATFINITE.E4M3.F32.PACK_AB_MERGE_C R19, R42, R40, RZ ;  /* 0x000000282a13723e */ /* 0x004fca00048070ff */
[----:B------:R0:W-:Y:S01]  /*94380*/  STL [R1+0x27b8], R19 ;  /* 0x0027b81301007387 */ /* 0x0001e20000100800 */
[----:B---3--:R-:W-:-:S05]  /*94390*/  F2FP.SATFINITE.E4M3.F32.PACK_AB_MERGE_C R18, R60, R46, RZ ;  /* 0x0000002e3c12723e */ /* 0x008fca00048070ff */
[----:B------:R-:W-:Y:S04]  /*943a0*/  STL [R1+0x27c0], R18 ;  /* 0x0027c01201007387 */ /* 0x000fe80000100800 */
[----:B0-----:R-:W2:Y:S04]  /*943b0*/  LDL.LU R19, [R1+0x1538] ;  /* 0x0015380001137983 */ /* 0x001ea80000300800 */
[----:B------:R-:W2:Y:S04]  /*943c0*/  LDL.LU R22, [R1+0x153c] ;  /* 0x00153c0001167983 */ /* 0x000ea80000300800 */
[----:B------:R-:W3:Y:S04]  /*943d0*/  LDL.LU R46, [R1+0x1520] ;  /* 0x00152000012e7983 */ /* 0x000ee80000300800 */
[----:B------:R0:W-:Y:S04]  /*943e0*/  STL.64 [R1+0x1560], R16 ;  /* 0x0015601001007387 */ /* 0x0001e80000100a00 */
[----:B------:R-:W3:Y:S01]  /*943f0*/  LDL.LU R60, [R1+0x1524] ;  /* 0x00152400013c7983 */ /* 0x000ee20000300800 */
[----:B0-----:R-:W-:-:S02]  /*94400*/  IADD3 R16, P6, PT, R33, R13, RZ ;  /* 0x0000000d21107210 */ /* 0x001fc40007fde0ff */
[----:B------:R-:W-:-:S03]  /*94410*/  F2FP.SATFINITE.E4M3.F32.PACK_AB_MERGE_C R20, R58, R61, RZ ;  /* 0x0000003d3a14723e */ /* 0x000fc600048070ff */
[----:B------:R-:W-:Y:S02]  /*94420*/  IMAD.X R17, R24, 0x1, R14, P6 ;  /* 0x0000000118117824 */ /* 0x000fe400030e060e */
[----:B------:R-:W-:Y:S01]  /*94430*/  STL [R1+0x448], R20 ;  /* 0x0004481401007387 */ /* 0x000fe20000100800 */
[----:B------:R-:W-:-:S05]  /*94440*/  F2FP.SATFINITE.E4M3.F32.PACK_AB_MERGE_C R18, R54, R59, RZ ;  /* 0x0000003b3612723e */ /* 0x000fca00048070ff */
[----:B------:R-:W-:Y:S04]  /*94450*/  STL [R1+0x454], R18 ;  /* 0x0004541201007387 */ /* 0x000fe80000100800 */
[----:B------:R-:W3:Y:S04]  /*94460*/  LDL.LU R30, [R1+0x1528] ;  /* 0x00152800011e7983 */ /* 0x000ee80000300800 */
[----:B------:R-:W3:Y:S04]  /*94470*/  LDL.LU R31, [R1+0x152c] ;  /* 0x00152c00011f7983 */ /* 0x000ee80000300800 */
[----:B------:R0:W-:Y:S04]  /*94480*/  STL.64 [R1+0x1558], R16 ;  /* 0x0015581001007387 */ /* 0x0001e80000100a00 */
        /* <DEDUP_REMOVED lines=10> */
[----:B------:R-:W-:Y:S01]  /*94530*/  IADD3 R54, P6, PT, R33, R15, RZ ;  /* 0x0000000f21367210 */ /* 0x000fe20007fde0ff */
[----:B------:R-:W-:-:S04]  /*94540*/  IMAD.MOV.U32 R59, RZ, RZ, R55 ;  /* 0x000000ffff3b7224 */ /* 0x000fc800078e0037 */
[----:B------:R-:W-:-:S05]  /*94550*/  IMAD.X R55, R24, 0x1, R57, P6 ;  /* 0x0000000118377824 */ /* 0x000fca00030e0639 */
[----:B------:R0:W-:Y:S01]  /*94560*/  STL.64 [R1+0x1550], R54 ;  /* 0x0015503601007387 */ /* 0x0001e20000100a00 */
[----:B----4-:R-:W-:-:S03]  /*94570*/  F2FP.SATFINITE.E4M3.F32.PACK_AB_MERGE_C R29, R29, R28, RZ ;  /* 0x0000001c1d1d723e */ /* 0x010fc600048070ff */
[----:B0-----:R-:W4:Y:S04]  /*94580*/  LDL.LU.64 R54, [R1+0x3ca0] ;  /* 0x003ca00001367983 */ /* 0x001f280000300a00 */
[----:B------:R-:W-:Y:S01]  /*94590*/  STL [R1+0x410], R29 ;  /* 0x0004101d01007387 */ /* 0x000fe20000100800 */
[----:B------:R-:W-:-:S03]  /*945a0*/  F2FP.SATFINITE.E4M3.F32.PACK_AB_MERGE_C R28, R43, R41, RZ ;  /* 0x000000292b1c723e */ /* 0x000fc600048070ff */
[----:B------:R-:W4:Y:S01]  /*945b0*/  LDL.LU R41, [R1+0x14f8] ;  /* 0x0014f80001297983 */ /* 0x000f220000300800 */
[----:B------:R-:W-:-:S03]  /*945c0*/  F2FP.SATFINITE.E4M3.F32.PACK_AB_MERGE_C R24, R45, R44, RZ ;  /* 0x0000002c2d18723e */ /* 0x000fc600048070ff */
[----:B------:R0:W-:Y:S04]  /*945d0*/  STL [R1+0x418], R28 ;  /* 0x0004181c01007387 */ /* 0x0001e80000100800 */
[----:B------:R-:W4:Y:S04]  /*945e0*/  LDL.LU R43, [R1+0x14fc] ;  /* 0x0014fc00012b7983 */ /* 0x000f280000300800 */
[----:B------:R1:W-:Y:S04]  /*945f0*/  STL [R1+0x300], R24 ;  /* 0x0003001801007387 */ /* 0x0003e80000100800 */
[----:B------:R-:W4:Y:S01]  /*94600*/  LDL.LU R44, [R1+0x14e0] ;  /* 0x0014e000012c7983 */ /* 0x000f220000300800 */
[----:B0-----:R-:W-:-:S03]  /*94610*/  IADD3 R28, P6, PT, R32, R0, RZ ;  /* 0x00000000201c7210 */ /* 0x001fc60007fde0ff */
[----:B------:R-:W4:Y:S01]  /*94620*/  LDL.LU R45, [R1+0x14e4] ;  /* 0x0014e400012d7983 */ /* 0x000f220000300800 */
[----:B-1----:R-:W-:-:S05]  /*94630*/  SHF.R.S32.HI R24, RZ, 0x1f, R32 ;  /* 0x0000001fff187819 */ /* 0x002fca0000011420 */
[----:B------:R-:W-:-:S05]  /*94640*/  IMAD.X R29, R24, 0x1, R3, P6 ;  /* 0x00000001181d7824 */ /* 0x000fca00030e0603 */
[----:B------:R3:W-:Y:S01]  /*94650*/  STL.64 [R1+0x1540], R28 ;  /* 0x0015401c01007387 */ /* 0x0007e20000100a00 */
[----:B--2---:R-:W-:-:S03]  /*94660*/  F2FP.SATFINITE.E4M3.F32.PACK_AB_MERGE_C R22, R22, R19, RZ ;  /* 0x000000131616723e */ /* 0x004fc600048070ff */
[----:B------:R-:W2:Y:S04]  /*94670*/  LDL.LU R19, [R1+0x14e8] ;  /* 0x0014e80001137983 */ /* 0x000ea80000300800 */
[----:B------:R0:W-:Y:S01]  /*94680*/  STL [R1+0x328], R22 ;  /* 0x0003281601007387 */ /* 0x0001e20000100800 */
[----:B---3--:R-:W-:-:S03]  /*94690*/  F2FP.SATFINITE.E4M3.F32.PACK_AB_MERGE_C R28, R60, R46, RZ ;  /* 0x0000002e3c1c723e */ /* 0x008fc600048070ff */
[----:B0-----:R-:W2:Y:S04]  /*946a0*/  LDL.LU R22, [R1+0x14ec] ;  /* 0x0014ec0001167983 */ /* 0x001ea80000300800 */
[----:B------:R0:W-:Y:S04]  /*946b0*/  STL [R1+0x2d0], R28 ;  /* 0x0002d01c01007387 */ /* 0x0001e80000100800 */
[----:B------:R-:W3:Y:S04]  /*946c0*/  LDL.LU R46, [R1+0x14d0] ;  /* 0x0014d000012e7983 */ /* 0x000ee80000300800 */
[----:B------:R-:W3:Y:S01]  /*946d0*/  LDL.LU R60, [R1+0x14d4] ;  /* 0x0014d400013c7983 */ /* 0x000ee20000300800 */
[----:B0-----:R-:W-:-:S05]  /*946e0*/  IADD3 R28, P6, PT, R32, R2, RZ ;  /* 0x00000002201c7210 */ /* 0x001fca0007fde0ff */
[----:B------:R-:W-:-:S05]  /*946f0*/  IMAD.X R29, R24, 0x1, R4, P6 ;  /* 0x00000001181d7824 */ /* 0x000fca00030e0604 */
[----:B------:R0:W-:Y:S01]  /*94700*/  STL.64 [R1+0x1530], R28 ;  /* 0x0015301c01007387 */ /* 0x0001e20000100a00 */
[----:B------:R-:W-:Y:S02]  /*94710*/  F2FP.SATFINITE.E4M3.F32.PACK_AB_MERGE_C R30, R31, R30, RZ ;  /* 0x0000001e1f1e723e */ /* 0x000fe400048070ff */
[----:B0-----:R-:W-:-:S03]  /*94720*/  IADD3 R28, P6, PT, R32, R5, RZ ;  /* 0x00000005201c7210 */ /* 0x001fc60007fde0ff */
[----:B------:R-:W-:Y:S02]  /*94730*/  STL [R1+0x2d4], R30 ;  /* 0x0002d41e01007387 */ /* 0x000fe40000100800 */
[----:B------:R-:W-:Y:S01]  /*94740*/  IMAD.X R29, R24, 0x1, R6, P6 ;  /* 0x00000001181d7824 */ /* 0x000fe200030e0606 */
[----:B------:R-:W-:-:S05]  /*94750*/  F2FP.SATFINITE.E4M3.F32.PACK_AB_MERGE_C R16, R20, R16, RZ ;  /* 0x000000101410723e */ /* 0x000fca00048070ff */
[----:B------:R0:W-:Y:S04]  /*94760*/  STL [R1+0x280], R16 ;  /* 0x0002801001007387 */ /* 0x0001e80000100800 */
[----:B------:R-:W-:Y:S01]  /*94770*/  STL.64 [R1+0x1520], R28 ;  /* 0x0015201c01007387 */ /* 0x000fe20000100a00 */
[----:B0-----:R-:W-:-:S05]  /*94780*/  F2FP.SATFINITE.E4M3.F32.PACK_AB_MERGE_C R16, R17, R21, RZ ;  /* 0x000000151110723e */ /* 0x001fca00048070ff */
[----:B------:R0:W-:Y:S01]  /*94790*/  STL [R1+0x28c], R16 ;  /* 0x00028c1001007387 */ /* 0x0001e20000100800 */
[----:B------:R-:W-:Y:S02]  /*947a0*/  F2FP.SATFINITE.E4M3.F32.PACK_AB_MERGE_C R18, R23, R18, RZ ;  /* 0x000000121712723e */ /* 0x000fe400048070ff */
[----:B------:R-:W-:Y:S02]  /*947b0*/  F2FP.SATFINITE.E4M3.F32.PACK_AB_MERGE_C R42, R42, R40, RZ ;  /* 0x000000282a2a723e */ /* 0x000fe400048070ff */
[----:B0-----:R-:W-:Y:S01]  /*947c0*/  IADD3 R16, P6, PT, R32, R7, RZ ;  /* 0x0000000720107210 */ /* 0x001fe20007fde0ff */
[----:B------:R-:W-:Y:S04]  /*947d0*/  STL [R1+0x260], R18 ;  /* 0x0002601201007387 */ /* 0x000fe80000100800 */
[----:B------:R-:W-:Y:S01]  /*947e0*/  IMAD.X R17, R24, 0x1, R8, P6 ;  /* 0x0000000118117824 */ /* 0x000fe200030e0608 */
[----:B------:R-:W-:Y:S04]  /*947f0*/  STL [R1+0x3bf0], R42 ;  /* 0x003bf02a01007387 */ /* 0x000fe80000100800 */
[----:B------:R0:W-:Y:S04]  /*94800*/  STL.64 [R1+0x1510], R16 ;  /* 0x0015101001007387 */ /* 0x0001e80000100a00 */
[----:B------:R-:W3:Y:S04]  /*94810*/  LDL.LU R37, [R1+0x14d8] ;  /* 0x0014d80001257983 */ /* 0x000ee80000300800 */
[----:B------:R-:W3:Y:S01]  /*94820*/  LDL.LU R28, [R1+0x14dc] ;  /* 0x0014dc00011c7983 */ /* 0x000ee20000300800 */
[----:B0-----:R-:W-:-:S05]  /*94830*/  F2FP.SATFINITE.E4M3.F32.PACK_AB_MERGE_C R16, R58, R61, RZ ;  /* 0x0000003d3a10723e */ /* 0x001fca00048070ff */
[----:B------:R0:W-:Y:S04]  /*94840*/  STL [R1+0x248], R16 ;  /* 0x0002481001007387 */ /* 0x0001e80000100800 */
[----:B------:R-:W3:Y:S04]  /*94850*/  LDL.LU R23, [R1+0x14c0] ;  /* 0x0014c00001177983 */ /* 0x000ee80000300800 */
[----:B------:R-:W3:Y:S04]  /*94860*/  LDL.LU R40, [R1+0x14c4] ;  /* 0x0014c40001287983 */ /* 0x000ee80000300800 */
[----:B------:R-:W3:Y:S04]  /*94870*/  LDL.LU R61, [R1+0x14c8] ;  /* 0x0014c800013d7983 */ /* 0x000ee80000300800 */
[----:B------:R-:W3:Y:S01]  /*94880*/  LDL.LU R58, [R1+0x14cc] ;  /* 0x0014cc00013a7983 */ /* 0x000ee20000300800 */
[----:B0-----:R-:W-:-:S02]  /*94890*/  IADD3 R16, P6, PT, R32, R9, RZ ;  /* 0x0000000920107210 */ /* 0x001fc40007fde0ff */
[----:B----4-:R-:W-:-:S03]  /*948a0*/  F2FP.SATFINITE.E4M3.F32.PACK_AB_MERGE_C R20, R43, R41, RZ ;  /* 0x000000292b14723e */ /* 0x010fc600048070ff */
[----:B------:R-:W-:-:S05]  /*948b0*/  IMAD.X R17, R24, 0x1, R10, P6 ;  /* 0x0000000118117824 */ /* 0x000fca00030e060a */
[----:B------:R0:W-:Y:S01]  /*948c0*/  STL.64 [R1+0x1500], R16 ;  /* 0x0015001001007387 */ /* 0x0001e20000100a00 */
[----:B------:R-:W-:-:S03]  /*948d0*/  F2FP.SATFINITE.E4M3.F32.PACK_AB_MERGE_C R18, R45, R44, RZ ;  /* 0x0000002c2d12723e */ /* 0x000fc600048070ff */
[----:B------:R-:W-:Y:S04]  /*948e0*/  STL [R1+0x250], R20 ;  /* 0x0002501401007387 */ /* 0x000fe80000100800 */
[----:B------:R-:W-:Y:S01]  /*948f0*/  STL [R1+0x234], R18 ;  /* 0x0002341201007387 */ /* 0x000fe20000100800 */
[----:B0-----:R-:W-:-:S03]  /*94900*/  IADD3 R16, P6, PT, R32, R11, RZ ;  /* 0x0000000b20107210 */ /* 0x001fc60007fde0ff */
[----:B------:R-:W4:Y:S04]  /*94910*/  LDL.LU R41, [R1+0x14b0] ;  /* 0x0014b00001297983 */ /* 0x000f280000300800 */
[----:B------:R-:W4:Y:S01]  /*94920*/  LDL.LU R43, [R1+0x14b4] ;  /* 0x0014b400012b7983 */ /* 0x000f220000300800 */
[----:B------:R-:W-:-:S03]  /*94930*/  IMAD.X R17, R24, 0x1, R12, P6 ;  /* 0x0000000118117824 */ /* 0x000fc600030e060c */
[----:B------:R-:W4:Y:S04]  /*94940*/  LDL.LU R44, [R1+0x14b8] ;  /* 0x0014b800012c7983 */ /* 0x000f280000300800 */
[----:B------:R0:W-:Y:S04]  /*94950*/  STL.64 [R1+0x14f0], R16 ;  /* 0x0014f01001007387 */ /* 0x0001e80000100a00 */
[----:B------:R-:W4:Y:S01]  /*94960*/  LDL.LU R45, [R1+0x14bc] ;  /* 0x0014bc00012d7983 */ /* 0x000f220000300800 */
[----:B0-----:R-:W-:-:S05]  /*94970*/  IADD3 R16, P6, PT, R32, R13, RZ ;  /* 0x0000000d20107210 */ /* 0x001fca0007fde0ff */
[----:B------:R-:W-:Y:S01]  /*94980*/  IMAD.X R17, R24, 0x1, R14, P6 ;  /* 0x0000000118117824 */ /* 0x000fe200030e060e */
[----:B------:R-:W-:-:S05]  /*94990*/  IADD3 R32, P6, PT, R32, R15, RZ ;  /* 0x0000000f20207210 */ /* 0x000fca0007fde0ff */
[----:B------:R-:W-:Y:S01]  /*949a0*/  IMAD.X R33, R24, 0x1, R57, P6 ;  /* 0x0000000118217824 */ /* 0x000fe200030e0639 */
[----:B--2---:R-:W-:-:S05]  /*949b0*/  F2FP.SATFINITE.E4M3.F32.PACK_AB_MERGE_C R19, R22, R19, RZ ;  /* 0x000000131613723e */ /* 0x004fca00048070ff */
[----:B------:R-:W-:Y:S01]  /*949c0*/  STL [R1+0x238], R19 ;  /* 0x0002381301007387 */ /* 0x000fe20000100800 */
[----:B---3--:R-:W-:-:S05]  /*949d0*/  F2FP.SATFINITE.E4M3.F32.PACK_AB_MERGE_C R18, R60, R46, RZ ;  /* 0x0000002e3c12723e */ /* 0x008fca00048070ff */
[----:B------:R-:W-:Y:S04]  /*949e0*/  STL [R1+0x220], R18 ;  /* 0x0002201201007387 */ /* 0x000fe80000100800 */
[----:B------:R-:W2:Y:S04]  /*949f0*/  LDL.LU R29, [R1+0x14a0] ;  /* 0x0014a000011d7983 */ /* 0x000ea80000300800 */
[----:B------:R-:W2:Y:S04]  /*94a00*/  LDL.LU R30, [R1+0x14a4] ;  /* 0x0014a400011e7983 */ /* 0x000ea80000300800 */
        /* <DEDUP_REMOVED lines=11> */
[----:B------:R0:W-:Y:S02]  /*94ac0*/  STL.64 [R1+0x14d0], R32 ;  /* 0x0014d02001007387 */ /* 0x0001e40000100a00 */
[----:B0-----:R-:W-:-:S05]  /*94ad0*/  F2FP.SATFINITE.E4M3.F32.PACK_AB_MERGE_C R32, R28, R37, RZ ;  /* 0x000000251c20723e */ /* 0x001fca00048070ff */
[----:B------:R0:W-:Y:S01]  /*94ae0*/  STL [R1+0x21c], R32 ;  /* 0x00021c2001007387 */ /* 0x0001e20000100800 */
[----:B------:R-:W-:-:S03]  /*94af0*/  F2FP.SATFINITE.E4M3.F32.PACK_AB_MERGE_C R28, R40, R23, RZ ;  /* 0x00000017281c723e */ /* 0x000fc600048070ff */
[----:B------:R-:W3:Y:S01]  /*94b00*/  LDL.LU R23, [R1+0xe80] ;  /* 0x000e800001177983 */ /* 0x000ee20000300800 */
[----:B------:R-:W-:-:S03]  /*94b10*/  F2FP.SATFINITE.E4M3.F32.PACK_AB_MERGE_C R24, R58, R61, RZ ;  /* 0x0000003d3a18723e */ /* 0x000fc600048070ff */
[----:B------:R-:W-:Y:S04]  /*94b20*/  STL [R1+0x2894], R28 ;  /* 0x0028941c01007387 */ /* 0x000fe80000100800 */
[----:B------:R-:W3:Y:S04]  /*94b30*/  LDL.LU R40, [R1+0xe84] ;  /* 0x000e840001287983 */ /* 0x000ee80000300800 */
[----:B------:R1:W-:Y:S04]  /*94b40*/  STL [R1+0x2898], R24 ;  /* 0x0028981801007387 */ /* 0x0003e80000100800 */
[----:B------:R-:W3:Y:S04]  /*94b50*/  LDL.LU R61, [R1+0xe88] ;  /* 0x000e8800013d7983 */ /* 0x000ee80000300800 */
[----:B------:R-:W3:Y:S01]  /*94b60*/  LDL.LU R58, [R1+0xe8c] ;  /* 0x000e8c00013a7983 */ /* 0x000ee20000300800 */
[----:B0-----:R-:W-:-:S02]  /*94b70*/  IADD3 R32, P6, PT, R27, R0, RZ ;  /* 0x000000001b207210 */ /* 0x001fc40007fde0ff */
[----:B-1----:R-:W-:-:S05]  /*94b80*/  SHF.R.S32.HI R24, RZ, 0x1f, R27 ;  /* 0x0000001fff187819 */ /* 0x002fca000001141b */
[----:B------:R-:W-:-:S05]  /*94b90*/  IMAD.X R33, R24, 0x1, R3, P6 ;  /* 0x0000000118217824 */ /* 0x000fca00030e0603 */
[----:B------:R4:W-:Y:S02]  /*94ba0*/  STL.64 [R1+0x14c0], R32 ;  /* 0x0014c02001007387 */ /* 0x0009e40000100a00 */
[----:B----4-:R-:W-:Y:S02]  /*94bb0*/  F2FP.SATFINITE.E4M3.F32.PACK_AB_MERGE_C R32, R43, R41, RZ ;  /* 0x000000292b20723e */ /* 0x010fe400048070ff */
[----:B------:R-:W4:Y:S01]  /*94bc0*/  LDL.LU R41, [R1+0x1470] ;  /* 0x0014700001297983 */ /* 0x000f220000300800 */
[----:B------:R-:W-:-:S03]  /*94bd0*/  F2FP.SATFINITE.E4M3.F32.PACK_AB_MERGE_C R28, R45, R44, RZ ;  /* 0x0000002c2d1c723e */ /* 0x000fc600048070ff */
[----:B------:R0:W-:Y:S04]  /*94be0*/  STL [R1+0x2834], R32 ;  /* 0x0028342001007387 */ /* 0x0001e80000100800 */
[----:B------:R-:W4:Y:S04]  /*94bf0*/  LDL.LU R43, [R1+0x1474] ;  /* 0x00147400012b7983 */ /* 0x000f280000300800 */
[----:B------:R1:W-:Y:S04]  /*94c00*/  STL [R1+0x2848], R28 ;  /* 0x0028481c01007387 */ /* 0x0003e80000100800 */
[----:B------:R-:W4:Y:S01]  /*94c10*/  LDL.LU R44, [R1+0x1478] ;  /* 0x00147800012c7983 */ /* 0x000f220000300800 */
[----:B0-----:R-:W-:-:S03]  /*94c20*/  IADD3 R32, P6, PT, R27, R2, RZ ;  /* 0x000000021b207210 */ /* 0x001fc60007fde0ff */
[----:B------:R-:W4:Y:S02]  /*94c30*/  LDL.LU R45, [R1+0x147c] ;  /* 0x00147c00012d7983 */ /* 0x000f240000300800 */
[----:B------:R-:W-:Y:S01]  /*94c40*/  IMAD.X R33, R24, 0x1, R4, P6 ;  /* 0x0000000118217824 */ /* 0x000fe200030e0604 */
[----:B-1----:R-:W-:-:S04]  /*94c50*/  IADD3 R28, P6, PT, R27, R5, RZ ;  /* 0x000000051b1c7210 */ /* 0x002fc80007fde0ff */
[----:B------:R-:W-:Y:S01]  /*94c60*/  STL.64 [R1+0x14b0], R32 ;  /* 0x0014b02001007387 */ /* 0x000fe20000100a00 */
[----:B--2---:R-:W-:Y:S01]  /*94c70*/  F2FP.SATFINITE.E4M3.F32.PACK_AB_MERGE_C R30, R30, R29, RZ ;  /* 0x0000001d1e1e723e */ /* 0x004fe200048070ff */
[----:B------:R-:W-:-:S04]  /*94c80*/  IMAD.X R29, R24, 0x1, R6, P6 ;  /* 0x00000001181d7824 */ /* 0x000fc800030e0606 */
[----:B------:R-:W-:Y:S01]  /*94c90*/  STL [R1+0x2808], R30 ;  /* 0x0028081e01007387 */ /* 0x000fe20000100800 */
[----:B---3--:R-:W-:-:S05]  /*94ca0*/  F2FP.SATFINITE.E4M3.F32.PACK_AB_MERGE_C R16, R16, R31, RZ ;  /* 0x0000001f1010723e */ /* 0x008fca00048070ff */
[----:B------:R0:W-:Y:S01]  /*94cb0*/  STL [R1+0x2810], R16 ;  /* 0x0028101001007387 */ /* 0x0001e20000100800 */
[----:B------:R-:W-:Y:S02]  /*94cc0*/  F2FP.SATFINITE.E4M3.F32.PACK_AB_MERGE_C R20, R21, R20, RZ ;  /* 0x000000141514723e */ /* 0x000fe400048070ff */
[----:B0-----:R-:W-:Y:S02]  /*94cd0*/  IADD3 R16, P6, PT, R27, R7, RZ ;  /* 0x000000071b107210 */ /* 0x001fe40007fde0ff */
[----:B------:R-:W-:Y:S01]  /*94ce0*/  F2FP.SATFINITE.E4M3.F32.PACK_AB_MERGE_C R18, R18, R17, RZ ;  /* 0x000000111212723e */ /* 0x000fe200048070ff */
[----:B------:R-:W-:Y:S02]  /*94cf0*/  STL.64 [R1+0x14a0], R28 ;  /* 0x0014a01c01007387 */ /* 0x000fe40000100a00 */
[----:B------:R-:W-:Y:S02]  /*94d00*/  IMAD.X R17, R24, 0x1, R8, P6 ;  /* 0x0000000118117824 */ /* 0x000fe400030e0608 */
[----:B------:R-:W-:Y:S01]  /*94d10*/  STL [R1+0x27e0], R20 ;  /* 0x0027e01401007387 */ /* 0x000fe20000100800 */
[----:B------:R-:W-:-:S03]  /*94d20*/  F2FP.SATFINITE.E4M3.F32.PACK_AB_MERGE_C R19, R22, R19, RZ ;  /* 0x000000131613723e */ /* 0x000fc600048070ff */
[----:B------:R0:W-:Y:S04]  /*94d30*/  STL [R1+0x27ec], R18 ;  /* 0x0027ec1201007387 */ /* 0x0001e80000100800 */
[----:B------:R1:W-:Y:S01]  /*94d40*/  STL.64 [R1+0x1490], R16 ;  /* 0x0014901001007387 */ /* 0x0003e20000100a00 */
[----:B0-----:R-:W-:-:S03]  /*94d50*/  F2FP.SATFINITE.E4M3.F32.PACK_AB_MERGE_C R18, R60, R46, RZ ;  /* 0x0000002e3c12723e */ /* 0x001fc600048070ff */
[----:B------:R-:W-:Y:S01]  /*94d60*/  STL [R1+0x27bc], R19 ;  /* 0x0027bc1301007387 */ /* 0x000fe20000100800 */
[----:B-1----:R-:W-:-:S03]  /*94d70*/  IADD3 R16, P6, PT, R27, R9, RZ ;  /* 0x000000091b107210 */ /* 0x002fc60007fde0ff */
[----:B------:R-:W-:Y:S02]  /*94d80*/  STL [R1+0x27c8], R18 ;  /* 0x0027c81201007387 */ /* 0x000fe40000100800 */
[----:B------:R-:W-:Y:S02]  /*94d90*/  IMAD.X R17, R24, 0x1, R10, P6 ;  /* 0x0000000118117824 */ /* 0x000fe400030e060a */
[----:B------:R-:W2:Y:S04]  /*94da0*/  LDL.LU R37, [R1+0x1460] ;  /* 0x0014600001257983 */ /* 0x000ea80000300800 */
[----:B------:R-:W2:Y:S04]  /*94db0*/  LDL.LU R28, [R1+0x1464] ;  /* 0x00146400011c7983 */ /* 0x000ea80000300800 */
[----:B------:R-:W3:Y:S04]  /*94dc0*/  LDL.LU R46, [R1+0x1468] ;  /* 0x00146800012e7983 */ /* 0x000ee80000300800 */
[----:B------:R0:W-:Y:S04]  /*94dd0*/  STL.64 [R1+0x1488], R16 ;  /* 0x0014881001007387 */ /* 0x0001e80000100a00 */
[----:B------:R-:W3:Y:S04]  /*94de0*/  LDL.LU R60, [R1+0x146c] ;  /* 0x00146c00013c7983 */ /* 0x000ee80000300800 */
[----:B------:R-:W3:Y:S04]  /*94df0*/  LDL.LU R29, [R1+0x1450] ;  /* 0x00145000011d7983 */ /* 0x000ee80000300800 */
[----:B------:R-:W3:Y:S01]  /*94e00*/  LDL.LU R30, [R1+0x1454] ;  /* 0x00145400011e7983 */ /* 0x000ee20000300800 */
[----:B0-----:R-:W-:-:S05]  /*94e10*/  F2FP.SATFINITE.E4M3.F32.PACK_AB_MERGE_C R16, R40, R23, RZ ;  /* 0x000000172810723e */ /* 0x001fca00048070ff */
[----:B------:R0:W-:Y:S01]  /*94e20*/  STL [R1+0x2788], R16 ;  /* 0x0027881001007387 */ /* 0x0001e20000100800 */
[----:B------:R-:W-:-:S03]  /*94e30*/  F2FP.SATFINITE.E4M3.F32.PACK_AB_MERGE_C R17, R58, R61, RZ ;  /* 0x0000003d3a11723e */ /* 0x000fc600048070ff */
[----:B0-----:R-:W3:Y:S04]  /*94e40*/  LDL.LU R16, [R1+0x1458] ;  /* 0x0014580001107983 */ /* 0x001ee80000300800 */
[----:B------:R-:W3:Y:S04]  /*94e50*/  LDL.LU R20, [R1+0x145c] ;  /* 0x00145c0001147983 */ /* 0x000ee80000300800 */
[----:B------:R0:W-:Y:S04]  /*94e60*/  STL [R1+0x2794], R17 ;  /* 0x0027941101007387 */ /* 0x0001e80000100800 */
[----:B------:R-:W3:Y:S04]  /*94e70*/  LDL.LU R61, [R1+0x1440] ;  /* 0x00144000013d7983 */ /* 0x000ee80000300800 */
[----:B------:R-:W3:Y:S01]  /*94e80*/  LDL.LU R58, [R1+0x1444] ;  /* 0x00144400013a7983 */ /* 0x000ee20000300800 */
[----:B------:R-:W-:-:S05]  /*94e90*/  IADD3 R18, P6, PT, R27, R11, RZ ;  /* 0x0000000b1b127210 */ /* 0x000fca0007fde0ff */
[----:B------:R-:W-:-:S05]  /*94ea0*/  IMAD.X R19, R24, 0x1, R12, P6 ;  /* 0x0000000118137824 */ /* 0x000fca00030e060c */
[----:B------:R4:W-:Y:S04]  /*94eb0*/  STL.64 [R1+0x1480], R18 ;  /* 0x0014801201007387 */ /* 0x0009e80000100a00 */
[----:B------:R-:W3:Y:S04]  /*94ec0*/  LDL.LU R21, [R1+0x1448] ;  /* 0x0014480001157983 */ /* 0x000ee80000300800 */
[----:B0-----:R-:W3:Y:S01]  /*94ed0*/  LDL.LU R17, [R1+0x144c] ;  /* 0x00144c0001117983 */ /* 0x001ee20000300800 */
[----:B----4-:R-:W-:-:S05]  /*94ee0*/  F2FP.SATFINITE.E4M3.F32.PACK_AB_MERGE_C R18, R43, R41, RZ ;  /* 0x000000292b12723e */ /* 0x010fca00048070ff */
[----:B------:R0:W-:Y:S01]  /*94ef0*/  STL [R1+0x43c], R18 ;  /* 0x00043c1201007387 */ /* 0x0001e20000100800 */
[----:B------:R-:W-:Y:S02]  /*94f00*/  F2FP.SATFINITE.E4M3.F32.PACK_AB_MERGE_C R22, R45, R44, RZ ;  /* 0x0000002c2d16723e */ /* 0x000fe400048070ff */
[----:B0-----:R-:W-:-:S03]  /*94f10*/  IADD3 R18, P6, PT, R27, R13, RZ ;  /* 0x0000000d1b127210 */ /* 0x001fc60007fde0ff */
[----:B------:R-:W-:Y:S02]  /*94f20*/  STL [R1+0x44c], R22 ;  /* 0x00044c1601007387 */ /* 0x000fe40000100800 */
[----:B------:R-:W-:Y:S02]  /*94f30*/  IMAD.X R19, R24, 0x1, R14, P6 ;  /* 0x0000000118137824 */ /* 0x000fe400030e060e */
[----:B------:R-:W4:Y:S04]  /*94f40*/  LDL.LU R31, [R1+0x1430] ;  /* 0x00143000011f7983 */ /* 0x000f280000300800 */
[----:B------:R-:W4:Y:S04]  /*94f50*/  LDL.LU R44, [R1+0x1434] ;  /* 0x00143400012c7983 */ /* 0x000f280000300800 */
[----:B------:R0:W-:Y:S01]  /*94f60*/  STL.64 [R1+0x1478], R18 ;  /* 0x0014781201007387 */ /* 0x0001e20000100a00 */
[----:B------:R-:W-:-:S03]  /*94f70*/  IADD3 R32, P6, PT, R27, R15, RZ ;  /* 0x0000000f1b207210 */ /* 0x000fc60007fde0ff */
[----:B0-----:R-:W4:Y:S04]  /*94f80*/  LDL.LU R18, [R1+0x1438] ;  /* 0x0014380001127983 */ /* 0x001f280000300800 */
[----:B------:R-:W4:Y:S01]  /*94f90*/  LDL.LU R19, [R1+0x143c] ;  /* 0x00143c0001137983 */ /* 0x000f220000300800 */
[----:B------:R-:W-:-:S03]  /*94fa0*/  IMAD.X R33, R24, 0x1, R57, P6 ;  /* 0x0000000118217824 */ /* 0x000fc600030e0639 */
[----:B------:R-:W4:Y:S04]  /*94fb0*/  LDL.LU R22, [R1+0x1420] ;  /* 0x0014200001167983 */ /* 0x000f280000300800 */
[----:B------:R-:W4:Y:S04]  /*94fc0*/  LDL.LU R43, [R1+0x1424] ;  /* 0x00142400012b7983 */ /* 0x000f280000300800 */
[----:B------:R-:W4:Y:S04]  /*94fd0*/  LDL.LU R23, [R1+0x1428] ;  /* 0x0014280001177983 */ /* 0x000f280000300800 */
[----:B------:R-:W4:Y:S04]  /*94fe0*/  LDL.LU R40, [R1+0x142c] ;  /* 0x00142c0001287983 */ /* 0x000f280000300800 */
[----:B------:R-:W4:Y:S04]  /*94ff0*/  LDL.LU R41, [R1+0x1410] ;  /* 0x0014100001297983 */ /* 0x000f280000300800 */
[----:B------:R-:W-:Y:S04]  /*95000*/  STL.64 [R1+0x1470], R32 ;  /* 0x0014702001007387 */ /* 0x000fe80000100a00 */
[----:B------:R-:W4:Y:S01]  /*95010*/  LDL.LU R45, [R1+0x1414] ;  /* 0x00141400012d7983 */ /* 0x000f220000300800 */
[----:B--2---:R-:W-:-:S02]  /*95020*/  F2FP.SATFINITE.E4M3.F32.PACK_AB_MERGE_C R27, R28, R37, RZ ;  /* 0x000000251c1b723e */ /* 0x004fc400048070ff */
[----:B---3--:R-:W-:Y:S02]  /*95030*/  F2FP.SATFINITE.E4M3.F32.PACK_AB_MERGE_C R24, R60, R46, RZ ;  /* 0x0000002e3c18723e */ /* 0x008fe400048070ff */
[----:B------:R-:W2:Y:S04]  /*95040*/  LDL.LU R46, [R1+0x1418] ;  /* 0x00141800012e7983 */ /* 0x000ea80000300800 */
[----:B------:R0:W-:Y:S04]  /*95050*/  STL [R1+0x3f8], R27 ;  /* 0x0003f81b01007387 */ /* 0x0001e80000100800 */
[----:B------:R-:W2:Y:S01]  /*95060*/  LDL.LU R60, [R1+0x141c] ;  /* 0x00141c00013c7983 */ /* 0x000ea20000300800 */
[----:B------:R-:W-:-:S03]  /*95070*/  IADD3 R28, P6, PT, R26, R0, RZ ;  /* 0x000000001a1c7210 */ /* 0x000fc60007fde0ff */
[----:B------:R1:W-:Y:S01]  /*95080*/  STL [R1+0x3fc], R24 ;  /* 0x0003fc1801007387 */ /* 0x0003e20000100800 */
[----:B0-----:R-:W-:Y:S02]  /*95090*/  F2FP.SATFINITE.E4M3.F32.PACK_AB_MERGE_C R27, R30, R29, RZ ;  /* 0x0000001d1e1b723e */ /* 0x001fe400048070ff */
[----:B-1----:R-:W-:-:S03]  /*950a0*/  SHF.R.S32.HI R24, RZ, 0x1f, R26 ;  /* 0x0000001fff187819 */ /* 0x002fc6000001141a */
[----:B------:R-:W-:Y:S02]  /*950b0*/  STL [R1+0x2e8], R27 ;  /* 0x0002e81b01007387 */ /* 0x000fe40000100800 */
[----:B------:R-:W-:Y:S01]  /*950c0*/  IMAD.X R29, R24, 0x1, R3, P6 ;  /* 0x00000001181d7824 */ /* 0x000fe200030e0603 */
[----:B------:R-:W-:Y:S02]  /*950d0*/  F2FP.SATFINITE.E4M3.F32.PACK_AB_MERGE_C R20, R20, R16, RZ ;  /* 0x000000101414723e */ /* 0x000fe400048070ff */
[----:B------:R-:W-:Y:S02]  /*950e0*/  F2FP.SATFINITE.E4M3.F32.PACK_AB_MERGE_C R16, R58, R61, RZ ;  /* 0x0000003d3a10723e */ /* 0x000fe400048070ff */
[----:B------:R-:W3:Y:S04]  /*950f0*/  LDL.LU R61, [R1+0x1400] ;  /* 0x00140000013d7983 */ /* 0x000ee80000300800 */
[----:B------:R0:W-:Y:S04]  /*95100*/  STL.64 [R1+0x1460], R28 ;  /* 0x0014601c01007387 */ /* 0x0001e80000100a00 */
[----:B------:R-:W-:Y:S04]  /*95110*/  STL [R1+0x2f8], R20 ;  /* 0x0002f81401007387 */ /* 0x000fe80000100800 */
[----:B------:R-:W3:Y:S01]  /*95120*/  LDL.LU R58, [R1+0x1404] ;  /* 0x00140400013a7983 */ /* 0x000ee20000300800 */
[----:B0-----:R-:W-:-:S03]  /*95130*/  IADD3 R28, P6, PT, R26, R2, RZ ;  /* 0x000000021a1c7210 */ /* 0x001fc60007fde0ff */
[----:B------:R0:W-:Y:S01]  /*95140*/  STL [R1+0x2b0], R16 ;  /* 0x0002b01001007387 */ /* 0x0001e20000100800 */
[----:B------:R-:W-:Y:S01]  /*95150*/  F2FP.SATFINITE.E4M3.F32.PACK_AB_MERGE_C R17, R17, R21, RZ ;  /* 0x000000151111723e */ /* 0x000fe200048070ff */
[----:B------:R-:W-:Y:S02]  /*95160*/  IMAD.X R29, R24, 0x1, R4, P6 ;  /* 0x00000001181d7824 */ /* 0x000fe400030e0604 */
[----:B0-----:R-:W3:Y:S04]  /*95170*/  LDL.LU R16, [R1+0x1408] ;  /* 0x0014080001107983 */ /* 0x001ee80000300800 */
[----:B------:R-:W3:Y:S04]  /*95180*/  LDL.LU R20, [R1+0x140c] ;  /* 0x00140c0001147983 */ /* 0x000ee80000300800 */
[----:B------:R-:W-:Y:S04]  /*95190*/  STL.64 [R1+0x1450], R28 ;  /* 0x0014501c01007387 */ /* 0x000fe80000100a00 */
[----:B------:R0:W-:Y:S04]  /*951a0*/  STL [R1+0x494], R17 ;  /* 0x0004941101007387 */ /* 0x0001e80000100800 */
[----:B------:R-:W3:Y:S04]  /*951b0*/  LDL.LU R21, [R1+0x13f0] ;  /* 0x0013f00001157983 */ /* 0x000ee80000300800 */
[----:B0-----:R-:W3:Y:S01]  /*951c0*/  LDL.LU R17, [R1+0x13f4] ;  /* 0x0013f40001117983 */ /* 0x001ee20000300800 */
[----:B------:R-:W-:-:S02]  /*951d0*/  IADD3 R28, P6, PT, R26, R5, RZ ;  /* 0x000000051a1c7210 */ /* 0x000fc40007fde0ff */
[----:B----4-:R-:W-:-:S03]  /*951e0*/  F2FP.SATFINITE.E4M3.F32.PACK_AB_MERGE_C R44, R44, R31, RZ ;  /* 0x0000001f2c2c723e */ /* 0x010fc600048070ff */
[----:B------:R-:W-:Y:S02]  /*951f0*/  IMAD.X R29, R24, 0x1, R6, P6 ;  /* 0x00000001181d7824 */ /* 0x000fe400030e0606 */
[----:B------:R-:W-:Y:S04]  /*95200*/  STL [R1+0x3be0], R44 ;  /* 0x003be02c01007387 */ /* 0x000fe80000100800 */
[----:B------:R-:W-:Y:S01]  /*95210*/  STL.64 [R1+0x1440], R28 ;  /* 0x0014401c01007387 */ /* 0x000fe20000100a00 */
[----:B------:R-:W-:-:S05]  /*95220*/  F2FP.SATFINITE.E4M3.F32.PACK_AB_MERGE_C R18, R19, R18, RZ ;  /* 0x000000121312723e */ /* 0x000fca00048070ff */
[----:B------:R0:W-:Y:S01]  /*95230*/  STL [R1+0x498], R18 ;  /* 0x0004981201007387 */ /* 0x0001e20000100800 */
[----:B------:R-:W-:Y:S02]  /*95240*/  F2FP.SATFINITE.E4M3.F32.PACK_AB_MERGE_C R43, R43, R22, RZ ;  /* 0x000000162b2b723e */ /* 0x000fe400048070ff */
[----:B0-----:R-:W-:-:S03]  /*95250*/  IADD3 R18, P6, PT, R26, R7, RZ ;  /* 0x000000071a127210 */ /* 0x001fc60007fde0ff */
[----:B------:R-:W-:Y:S02]  /*95260*/  STL [R1+0x3be8], R43 ;  /* 0x003be82b01007387 */ /* 0x000fe40000100800 */
[----:B------:R-:W-:Y:S01]  /*95270*/  IMAD.X R19, R24, 0x1, R8, P6 ;  /* 0x0000000118137824 */ /* 0x000fe200030e0608 */
[----:B------:R-:W-:-:S04]  /*95280*/  IADD3 R22, P6, PT, R26, R9, RZ ;  /* 0x000000091a167210 */ /* 0x000fc80007fde0ff */
[----:B------:R0:W-:Y:S02]  /*95290*/  STL.64 [R1+0x1430], R18 ;  /* 0x0014301201007387 */ /* 0x0001e40000100a00 */
[----:B0-----:R-:W-:Y:S02]  /*952a0*/  F2FP.SATFINITE.E4M3.F32.PACK_AB_MERGE_C R19, R45, R41, RZ ;  /* 0x000000292d13723e */ /* 0x001fe400048070ff */
[----:B------:R-:W-:Y:S01]  /*952b0*/  F2FP.SATFINITE.E4M3.F32.PACK_AB_MERGE_C R18, R40, R23, RZ ;  /* 0x000000172812723e */ /* 0x000fe200048070ff */
[----:B------:R-:W-:Y:S02]  /*952c0*/  IMAD.X R23, R24, 0x1, R10, P6 ;  /* 0x0000000118177824 */ /* 0x000fe400030e060a */
[----:B------:R-:W-:Y:S04]  /*952d0*/  STL [R1+0x3c04], R19 ;  /* 0x003c041301007387 */ /* 0x000fe80000100800 */
[----:B------:R-:W-:Y:S04]  /*952e0*/  STL [R1+0x240], R18 ;  /* 0x0002401201007387 */ /* 0x000fe80000100800 */
[----:B------:R-:W4:Y:S04]  /*952f0*/  LDL.LU R44, [R1+0x13f8] ;  /* 0x0013f800012c7983 */ /* 0x000f280000300800 */
[----:B------:R-:W4:Y:S04]  /*95300*/  LDL.LU R27, [R1+0x13fc] ;  /* 0x0013fc00011b7983 */ /* 0x000f280000300800 */
[----:B------:R0:W-:Y:S04]  /*95310*/  STL.64 [R1+0x1420], R22 ;  /* 0x0014201601007387 */ /* 0x0001e80000100a00 */
[----:B0-----:R-:W4:Y:S04]  /*95320*/  LDL.LU R23, [R1+0x13e0] ;  /* 0x0013e00001177983 */ /* 0x001f280000300800 */
[----:B------:R-:W4:Y:S01]  /*95330*/  LDL.LU R41, [R1+0x13e4] ;  /* 0x0013e40001297983 */ /* 0x000f220000300800 */
[----:B--2---:R-:W-:-:S03]  /*95340*/  F2FP.SATFINITE.E4M3.F32.PACK_AB_MERGE_C R18, R60, R46, RZ ;  /* 0x0000002e3c12723e */ /* 0x004fc600048070ff */
[----:B------:R-:W2:Y:S04]  /*95350*/  LDL.LU R46, [R1+0x13e8] ;  /* 0x0013e800012e7983 */ /* 0x000ea80000300800 */
[----:B------:R-:W2:Y:S04]  /*95360*/  LDL.LU R60, [R1+0x13ec] ;  /* 0x0013ec00013c7983 */ /* 0x000ea80000300800 */
[----:B------:R0:W-:Y:S02]  /*95370*/  STL [R1+0x3c00], R18 ;  /* 0x003c001201007387 */ /* 0x0001e40000100800 */
[----:B0-----:R-:W-:-:S05]  /*95380*/  IADD3 R18, P6, PT, R26, R11, RZ ;  /* 0x0000000b1a127210 */ /* 0x001fca0007fde0ff */
[----:B------:R-:W-:Y:S01]  /*95390*/  IMAD.X R19, R24, 0x1, R12, P6 ;  /* 0x0000000118137824 */ /* 0x000fe200030e060c */
[----:B---3--:R-:W-:-:S05]  /*953a0*/  F2FP.SATFINITE.E4M3.F32.PACK_AB_MERGE_C R40, R58, R61, RZ ;  /* 0x0000003d3a28723e */ /* 0x008fca00048070ff */
[----:B------:R-:W-:Y:S04]  /*953b0*/  STL [R1+0x3c20], R40 ;  /* 0x003c202801007387 */ /* 0x000fe80000100800 */
[----:B------:R-:W3:Y:S04]  /*953c0*/  LDL.LU R22, [R1+0x13d0] ;  /* 0x0013d00001167983 */ /* 0x000ee80000300800 */
[----:B------:R-:W3:Y:S04]  /*953d0*/  LDL.LU R45, [R1+0x13d4] ;  /* 0x0013d400012d7983 */ /* 0x000ee80000300800 */
[----:B------:R-:W3:Y:S04]  /*953e0*/  LDL.LU R61, [R1+0x13d8] ;  /* 0x0013d800013d7983 */ /* 0x000ee80000300800 */
[----:B------:R0:W-:Y:S04]  /*953f0*/  STL.64 [R1+0x1410], R18 ;  /* 0x0014101201007387 */ /* 0x0001e80000100a00 */
[----:B------:R-:W3:Y:S01]  /*95400*/  LDL.LU R58, [R1+0x13dc] ;  /* 0x0013dc00013a7983 */ /* 0x000ee20000300800 */
[----:B0-----:R-:W-:-:S02]  /*95410*/  F2FP.SATFINITE.E4M3.F32.PACK_AB_MERGE_C R19, R20, R16, RZ ;  /* 0x000000101413723e */ /* 0x001fc400048070ff */
[----:B------:R-:W-:Y:S02]  /*95420*/  IADD3 R16, P6, PT, R26, R13, RZ ;  /* 0x0000000d1a107210 */ /* 0x000fe40007fde0ff */
[----:B------:R-:W-:Y:S01]  /*95430*/  F2FP.SATFINITE.E4M3.F32.PACK_AB_MERGE_C R18, R17, R21, RZ ;  /* 0x000000151112723e */ /* 0x000fe200048070ff */
[----:B------:R-:W-:Y:S02]  /*95440*/  STL [R1+0x214], R19 ;  /* 0x0002141301007387 */ /* 0x000fe40000100800 */
[----:B------:R-:W-:Y:S02]  /*95450*/  IMAD.X R17, R24, 0x1, R14, P6 ;  /* 0x0000000118117824 */ /* 0x000fe400030e060e */
[----:B------:R0:W-:Y:S04]  /*95460*/  STL [R1+0x1fc], R18 ;  /* 0x0001fc1201007387 */ /* 0x0001e80000100800 */
[----:B------:R-:W3:Y:S04]  /*95470*/  LDL.LU R32, [R1+0x13c0] ;  /* 0x0013c00001207983 */ /* 0x000ee80000300800 */
[----:B------:R-:W3:Y:S04]  /*95480*/  LDL.LU R42, [R1+0x13c4] ;  /* 0x0013c400012a7983 */ /* 0x000ee80000300800 */
[----:B------:R-:W3:Y:S04]  /*95490*/  LDL.LU R33, [R1+0x13c8] ;  /* 0x0013c80001217983 */ /* 0x000ee80000300800 */
[----:B------:R1:W-:Y:S04]  /*954a0*/  STL.64 [R1+0x1400], R16 ;  /* 0x0014001001007387 */ /* 0x0003e80000100a00 */
[----:B------:R-:W3:Y:S04]  /*954b0*/  LDL.LU R37, [R1+0x13cc] ;  /* 0x0013cc0001257983 */ /* 0x000ee80000300800 */
[----:B------:R-:W3:Y:S04]  /*954c0*/  LDL.LU R28, [R1+0x13b0] ;  /* 0x0013b000011c7983 */ /* 0x000ee80000300800 */
[----:B------:R-:W3:Y:S04]  /*954d0*/  LDL.LU R29, [R1+0x13b4] ;  /* 0x0013b400011d7983 */ /* 0x000ee80000300800 */
[----:B------:R-:W3:Y:S04]  /*954e0*/  LDL.LU R30, [R1+0x13b8] ;  /* 0x0013b800011e7983 */ /* 0x000ee80000300800 */
[----:B------:R-:W3:Y:S01]  /*954f0*/  LDL.LU R31, [R1+0x13bc] ;  /* 0x0013bc00011f7983 */ /* 0x000ee20000300800 */
[----:B0-----:R-:W-:-:S03]  /*95500*/  IADD3 R18, P6, PT, R26, R15, RZ ;  /* 0x0000000f1a127210 */ /* 0x001fc60007fde0ff */
[----:B-1----:R-:W3:Y:S04]  /*95510*/  LDL.LU R16, [R1+0x13a0] ;  /* 0x0013a00001107983 */ /* 0x002ee80000300800 */
[----:B------:R-:W3:Y:S01]  /*95520*/  LDL.LU R20, [R1+0x13a4] ;  /* 0x0013a40001147983 */ /* 0x000ee20000300800 */
[----:B------:R-:W-:-:S03]  /*95530*/  IMAD.X R19, R24, 0x1, R57, P6 ;  /* 0x0000000118137824 */ /* 0x000fc600030e0639 */
[----:B------:R-:W3:Y:S04]  /*95540*/  LDL.LU R21, [R1+0x13a8] ;  /* 0x0013a80001157983 */ /* 0x000ee80000300800 */
[----:B------:R-:W3:Y:S04]  /*95550*/  LDL.LU R17, [R1+0x13ac] ;  /* 0x0013ac0001117983 */ /* 0x000ee80000300800 */
[----:B------:R0:W-:Y:S01]  /*95560*/  STL.64 [R1+0x13f0], R18 ;  /* 0x0013f01201007387 */ /* 0x0001e20000100a00 */
[----:B----4-:R-:W-:-:S05]  /*95570*/  F2FP.SATFINITE.E4M3.F32.PACK_AB_MERGE_C R24, R27, R44, RZ ;  /* 0x0000002c1b18723e */ /* 0x010fca00048070ff */
[----:B------:R1:W-:Y:S01]  /*95580*/  STL [R1+0xf4], R24 ;  /* 0x0000f41801007387 */ /* 0x0003e20000100800 */
[----:B0-----:R-:W-:-:S03]  /*95590*/  F2FP.SATFINITE.E4M3.F32.PACK_AB_MERGE_C R19, R41, R23, RZ ;  /* 0x000000172913723e */ /* 0x001fc600048070ff */
[----:B------:R-:W4:Y:S04]  /*955a0*/  LDL.LU R23, [R1+0xd20] ;  /* 0x000d200001177983 */ /* 0x000f280000300800 */
[----:B------:R-:W-:Y:S04]  /*955b0*/  STL [R1+0x2870], R19 ;  /* 0x0028701301007387 */ /* 0x000fe80000100800 */
[----:B------:R-:W4:Y:S01]  /*955c0*/  LDL.LU R41, [R1+0xd24] ;  /* 0x000d240001297983 */ /* 0x000f220000300800 */
[----:B-1----:R-:W-:Y:S02]  /*955d0*/  SHF.R.S32.HI R24, RZ, 0x1f, R25 ;  /* 0x0000001fff187819 */ /* 0x002fe40000011419 */
[----:B--2---:R-:W-:-:S05]  /*955e0*/  F2FP.SATFINITE.E4M3.F32.PACK_AB_MERGE_C R18, R60, R46, RZ ;  /* 0x0000002e3c12723e */ /* 0x004fca00048070ff */
[----:B------:R0:W-:Y:S04]  /*955f0*/  STL [R1+0x2878], R18 ;  /* 0x0028781201007387 */ /* 0x0001e80000100800 */
[----:B------:R-:W2:Y:S04]  /*95600*/  LDL.LU R46, [R1+0xd28] ;  /* 0x000d2800012e7983 */ /* 0x000ea80000300800 */
[----:B------:R-:W2:Y:S01]  /*95610*/  LDL.LU R60, [R1+0xd2c] ;  /* 0x000d2c00013c7983 */ /* 0x000ea20000300800 */
[----:B0-----:R-:W-:-:S05]  /*95620*/  IADD3 R18, P6, PT, R25, R0, RZ ;  /* 0x0000000019127210 */ /* 0x001fca0007fde0ff */
[----:B------:R-:W-:-:S05]  /*95630*/  IMAD.X R19, R24, 0x1, R3, P6 ;  /* 0x0000000118137824 */ /* 0x000fca00030e0603 */
[----:B------:R3:W-:Y:S02]  /*95640*/  STL.64 [R1+0x13e0], R18 ;  /* 0x0013e01201007387 */ /* 0x0007e40000100a00 */
[----:B---3--:R-:W-:Y:S02]  /*95650*/  F2FP.SATFINITE.E4M3.F32.PACK_AB_MERGE_C R19, R45, R22, RZ ;  /* 0x000000162d13723e */ /* 0x008fe400048070ff */
[----:B------:R-:W3:Y:S04]  /*95660*/  LDL.LU R22, [R1+0x1390] ;  /* 0x0013900001167983 */ /* 0x000ee80000300800 */
[----:B------:R-:W-:Y:S04]  /*95670*/  STL [R1+0x2824], R19 ;  /* 0x0028241301007387 */ /* 0x000fe80000100800 */
[----:B------:R-:W3:Y:S01]  /*95680*/  LDL.LU R45, [R1+0x1394] ;  /* 0x00139400012d7983 */ /* 0x000ee20000300800 */
[----:B------:R-:W-:-:S05]  /*95690*/  F2FP.SATFINITE.E4M3.F32.PACK_AB_MERGE_C R18, R58, R61, RZ ;  /* 0x0000003d3a12723e */ /* 0x000fca00048070ff */
[----:B------:R0:W-:Y:S04]  /*956a0*/  STL [R1+0x2828], R18 ;  /* 0x0028281201007387 */ /* 0x0001e80000100800 */
[----:B------:R-:W3:Y:S04]  /*956b0*/  LDL.LU R61, [R1+0x1398] ;  /* 0x00139800013d7983 */ /* 0x000ee80000300800 */
[----:B------:R-:W3:Y:S01]  /*956c0*/  LDL.LU R58, [R1+0x139c] ;  /* 0x00139c00013a7983 */ /* 0x000ee20000300800 */
[----:B0-----:R-:W-:-:S05]  /*956d0*/  IADD3 R18, P6, PT, R25, R2, RZ ;  /* 0x0000000219127210 */ /* 0x001fca0007fde0ff */
[----:B------:R-:W-:-:S05]  /*956e0*/  IMAD.X R19, R24, 0x1, R4, P6 ;  /* 0x0000000118137824 */ /* 0x000fca00030e0604 */
[----:B------:R0:W-:Y:S01]  /*956f0*/  STL.64 [R1+0x13d0], R18 ;  /* 0x0013d01201007387 */ /* 0x0001e20000100a00 */
[----:B------:R-:W-:Y:S02]  /*95700*/  F2FP.SATFINITE.E4M3.F32.PACK_AB_MERGE_C R27, R42, R32, RZ ;  /* 0x000000202a1b723e */ /* 0x000fe400048070ff */
[----:B0-----:R-:W-:Y:S02]  /*95710*/  IADD3 R18, P6, PT, R25, R5, RZ ;  /* 0x0000000519127210 */ /* 0x001fe40007fde0ff */
[----:B------:R-:W-:-:S03]  /*95720*/  F2FP.SATFINITE.E4M3.F32.PACK_AB_MERGE_C R26, R37, R33, RZ ;  /* 0x00000021251a723e */ /* 0x000fc600048070ff */
[----:B------:R-:W-:Y:S01]  /*95730*/  IMAD.X R19, R24, 0x1, R6, P6 ;  /* 0x0000000118137824 */ /* 0x000fe200030e0606 */
[----:B------:R0:W-:Y:S04]  /*95740*/  STL [R1+0x2800], R27 ;  /* 0x0028001b01007387 */ /* 0x0001e80000100800 */
[----:B------:R1:W-:Y:S04]  /*95750*/  STL [R1+0x28a4], R26 ;  /* 0x0028a41a01007387 */ /* 0x0003e80000100800 */
[----:B------:R1:W-:Y:S01]  /*95760*/  STL.64 [R1+0x13c0], R18 ;  /* 0x0013c01201007387 */ /* 0x0003e20000100a00 */
[----:B0-----:R-:W-:-:S02]  /*95770*/  F2FP.SATFINITE.E4M3.F32.PACK_AB_MERGE_C R27, R29, R28, RZ ;  /* 0x0000001c1d1b723e */ /* 0x001fc400048070ff */
[----:B-1----:R-:W-:Y:S02]  /*95780*/  F2FP.SATFINITE.E4M3.F32.PACK_AB_MERGE_C R26, R31, R30, RZ ;  /* 0x0000001e1f1a723e */ /* 0x002fe400048070ff */
[----:B------:R-:W-:Y:S01]  /*95790*/  IADD3 R18, P6, PT, R25, R7, RZ ;  /* 0x0000000719127210 */ /* 0x000fe20007fde0ff */
[----:B------:R-:W-:Y:S04]  /*957a0*/  STL [R1+0x27d4], R27 ;  /* 0x0027d41b01007387 */ /* 0x000fe80000100800 */
[----:B------:R-:W-:Y:S01]  /*957b0*/  IMAD.X R19, R24, 0x1, R8, P6 ;  /* 0x0000000118137824 */ /* 0x000fe200030e0608 */
[----:B------:R-:W-:Y:S04]  /*957c0*/  STL [R1+0x28b0], R26 ;  /* 0x0028b01a01007387 */ /* 0x000fe80000100800 */
[----:B------:R0:W-:Y:S04]  /*957d0*/  STL.64 [R1+0x13b0], R18 ;  /* 0x0013b01201007387 */ /* 0x0001e80000100a00 */
[----:B------:R-:W3:Y:S01]  /*957e0*/  LDL.LU R44, [R1+0x1380] ;  /* 0x00138000012c7983 */ /* 0x000ee20000300800 */
[----:B0-----:R-:W-:-:S02]  /*957f0*/  F2FP.SATFINITE.E4M3.F32.PACK_AB_MERGE_C R18, R20, R16, RZ ;  /* 0x000000101412723e */ /* 0x001fc400048070ff */
[----:B------:R-:W-:-:S03]  /*95800*/  F2FP.SATFINITE.E4M3.F32.PACK_AB_MERGE_C R16, R17, R21, RZ ;  /* 0x000000151110723e */ /* 0x000fc600048070ff */
[----:B------:R0:W-:Y:S04]  /*95810*/  STL [R1+0x27a4], R18 ;  /* 0x0027a41201007387 */ /* 0x0001e80000100800 */
[----:B------:R-:W3:Y:S04]  /*95820*/  LDL.LU R27, [R1+0x1384] ;  /* 0x00138400011b7983 */ /* 0x000ee80000300800 */
[----:B------:R1:W-:Y:S01]  /*95830*/  STL [R1+0x27ac], R16 ;  /* 0x0027ac1001007387 */ /* 0x0003e20000100800 */
[----:B0-----:R-:W-:-:S03]  /*95840*/  IADD3 R18, P6, PT, R25, R9, RZ ;  /* 0x0000000919127210 */ /* 0x001fc60007fde0ff */
[----:B------:R-:W3:Y:S04]  /*95850*/  LDL.LU R30, [R1+0x1388] ;  /* 0x00138800011e7983 */ /* 0x000ee80000300800 */
[----:B------:R-:W3:Y:S01]  /*95860*/  LDL.LU R31, [R1+0x138c] ;  /* 0x00138c00011f7983 */ /* 0x000ee20000300800 */
[----:B------:R-:W-:-:S03]  /*95870*/  IMAD.X R19, R24, 0x1, R10, P6 ;  /* 0x0000000118137824 */ /* 0x000fc600030e060a */
[----:B-1----:R-:W3:Y:S01]  /*95880*/  LDL.LU R16, [R1+0x1370] ;  /* 0x0013700001107983 */ /* 0x002ee20000300800 */
[----:B----4-:R-:W-:-:S03]  /*95890*/  F2FP.SATFINITE.E4M3.F32.PACK_AB_MERGE_C R17, R41, R23, RZ ;  /* 0x000000172911723e */ /* 0x010fc600048070ff */
[----:B------:R-:W4:Y:S04]  /*958a0*/  LDL.LU R20, [R1+0x1374] ;  /* 0x0013740001147983 */ /* 0x000f280000300800 */
[----:B------:R-:W4:Y:S04]  /*958b0*/  LDL.LU R23, [R1+0x1378] ;  /* 0x0013780001177983 */ /* 0x000f280000300800 */
[----:B------:R-:W4:Y:S04]  /*958c0*/  LDL.LU R41, [R1+0x137c] ;  /* 0x00137c0001297983 */ /* 0x000f280000300800 */
[----:B------:R0:W-:Y:S04]  /*958d0*/  STL.64 [R1+0x13a8], R18 ;  /* 0x0013a81201007387 */ /* 0x0001e80000100a00 */
[----:B------:R2:W-:Y:S01]  /*958e0*/  STL [R1+0x2778], R17 ;  /* 0x0027781101007387 */ /* 0x0005e20000100800 */
[----:B0-----:R-:W-:-:S05]  /*958f0*/  IADD3 R18, P6, PT, R25, R11, RZ ;  /* 0x0000000b19127210 */ /* 0x001fca0007fde0ff */
[----:B------:R-:W-:Y:S01]  /*95900*/  IMAD.X R19, R24, 0x1, R12, P6 ;  /* 0x0000000118137824 */ /* 0x000fe200030e060c */
[----:B--2---:R-:W-:-:S05]  /*95910*/  F2FP.SATFINITE.E4M3.F32.PACK_AB_MERGE_C R17, R60, R46, RZ ;  /* 0x0000002e3c11723e */ /* 0x004fca00048070ff */
[----:B------:R-:W-:Y:S04]  /*95920*/  STL [R1+0x2780], R17 ;  /* 0x0027801101007387 */ /* 0x000fe80000100800 */
[----:B------:R-:W2:Y:S04]  /*95930*/  LDL.LU R46, [R1+0x1360] ;  /* 0x00136000012e7983 */ /* 0x000ea80000300800 */
[----:B------:R-:W2:Y:S04]  /*95940*/  LDL.LU R60, [R1+0x1364] ;  /* 0x00136400013c7983 */ /* 0x000ea80000300800 */
[----:B------:R0:W-:Y:S02]  /*95950*/  STL.64 [R1+0x13a0], R18 ;  /* 0x0013a01201007387 */ /* 0x0001e40000100a00 */
[----:B0-----:R-:W-:-:S05]  /*95960*/  IADD3 R18, P6, PT, R25, R13, RZ ;  /* 0x0000000d19127210 */ /* 0x001fca0007fde0ff */
[----:B------:R-:W-:Y:S01]  /*95970*/  IMAD.X R19, R24, 0x1, R14, P6 ;  /* 0x0000000118137824 */ /* 0x000fe200030e060e */
[----:B---3--:R-:W-:-:S05]  /*95980*/  F2FP.SATFINITE.E4M3.F32.PACK_AB_MERGE_C R21, R45, R22, RZ ;  /* 0x000000162d15723e */ /* 0x008fca00048070ff */
[----:B------:R0:W-:Y:S01]  /*95990*/  STL [R1+0x400], R21 ;  /* 0x0004001501007387 */ /* 0x0001e20000100800 */
[----:B------:R-:W-:-:S05]  /*959a0*/  F2FP.SATFINITE.E4M3.F32.PACK_AB_MERGE_C R17, R58, R61, RZ ;  /* 0x0000003d3a11723e */ /* 0x000fca00048070ff */
        /* <DEDUP_REMOVED lines=8> */
[----:B0-----:R-:W3:Y:S04]  /*95a30*/  LDL.LU R21, [R1+0x1340] ;  /* 0x0013400001157983 */ /* 0x001ee80000300800 */
[----:B-1----:R-:W3:Y:S01]  /*95a40*/  LDL.LU R17, [R1+0x1344] ;  /* 0x0013440001117983 */ /* 0x002ee20000300800 */
[----:B------:R-:W-:-:S03]  /*95a50*/  IADD3 R18, P6, PT, R25, R15, RZ ;  /* 0x0000000f19127210 */ /* 0x000fc60007fde0ff */
[----:B------:R-:W3:Y:S02]  /*95a60*/  LDL.LU R22, [R1+0x1348] ;  /* 0x0013480001167983 */ /* 0x000ee40000300800 */
[----:B------:R-:W-:Y:S02]  /*95a70*/  IMAD.X R19, R24, 0x1, R57, P6 ;  /* 0x0000000118137824 */ /* 0x000fe400030e0639 */
[----:B------:R-:W3:Y:S01]  /*95a80*/  LDL.LU R45, [R1+0x134c] ;  /* 0x00134c00012d7983 */ /* 0x000ee20000300800 */
[----:B------:R-:W-:-:S03]  /*95a90*/  IMAD.MOV.U32 R61, RZ, RZ, R59 ;  /* 0x000000ffff3d7224 */ /* 0x000fc600078e003b */
[----:B------:R-:W3:Y:S04]  /*95aa0*/  LDL.LU R58, [R1+0x1330] ;  /* 0x00133000013a7983 */ /* 0x000ee80000300800 */
[----:B------:R0:W-:Y:S04]  /*95ab0*/  STL.64 [R1+0x1390], R18 ;  /* 0x0013901201007387 */ /* 0x0001e80000100a00 */
[----:B------:R-:W3:Y:S01]  /*95ac0*/  LDL.LU R59, [R1+0x1334] ;  /* 0x00133400013b7983 */ /* 0x000ee20000300800 */
[----:B------:R-:W-:Y:S02]  /*95ad0*/  SHF.R.S32.HI R24, RZ, 0x1f, R34 ;  /* 0x0000001fff187819 */ /* 0x000fe40000011422 */
[----:B0-----:R-:W-:-:S05]  /*95ae0*/  F2FP.SATFINITE.E4M3.F32.PACK_AB_MERGE_C R19, R27, R44, RZ ;  /* 0x0000002c1b13723e */ /* 0x001fca00048070ff */
[----:B------:R-:W-:Y:S01]  /*95af0*/  STL [R1+0x340], R19 ;  /* 0x0003401301007387 */ /* 0x000fe20000100800 */
[----:B------:R-:W-:-:S05]  /*95b00*/  F2FP.SATFINITE.E4M3.F32.PACK_AB_MERGE_C R18, R31, R30, RZ ;  /* 0x0000001e1f12723e */ /* 0x000fca00048070ff */
[----:B------:R0:W-:Y:S01]  /*95b10*/  STL [R1+0x354], R18 ;  /* 0x0003541201007387 */ /* 0x0001e20000100800 */
[----:B----4-:R-:W-:Y:S02]  /*95b20*/  F2FP.SATFINITE.E4M3.F32.PACK_AB_MERGE_C R16, R20, R16, RZ ;  /* 0x000000101410723e */ /* 0x010fe400048070ff */
[----:B0-----:R-:W-:-:S03]  /*95b30*/  IADD3 R18, P6, PT, R34, R0, RZ ;  /* 0x0000000022127210 */ /* 0x001fc60007fde0ff */
[----:B------:R0:W-:Y:S02]  /*95b40*/  STL [R1+0x2b4], R16 ;  /* 0x0002b41001007387 */ /* 0x0001e40000100800 */
[----:B------:R-:W-:Y:S02]  /*95b50*/  IMAD.X R19, R24, 0x1, R3, P6 ;  /* 0x0000000118137824 */ /* 0x000fe400030e0603 */
[----:B------:R-:W4:Y:S04]  /*95b60*/  LDL.LU R30, [R1+0x1338] ;  /* 0x00133800011e7983 */ /* 0x000f280000300800 */
[----:B------:R-:W4:Y:S01]  /*95b70*/  LDL.LU R31, [R1+0x133c] ;  /* 0x00133c00011f7983 */ /* 0x000f220000300800 */
[----:B0-----:R-:W-:-:S03]  /*95b80*/  F2FP.SATFINITE.E4M3.F32.PACK_AB_MERGE_C R16, R41, R23, RZ ;  /* 0x000000172910723e */ /* 0x001fc600048070ff */
[----:B------:R-:W-:Y:S04]  /*95b90*/  STL.64 [R1+0x1380], R18 ;  /* 0x0013801201007387 */ /* 0x000fe80000100a00 */
[----:B------:R0:W-:Y:S04]  /*95ba0*/  STL [R1+0x2c8], R16 ;  /* 0x0002c81001007387 */ /* 0x0001e80000100800 */
[----:B0-----:R-:W4:Y:S04]  /*95bb0*/  LDL.LU R16, [R1+0x1320] ;  /* 0x0013200001107983 */ /* 0x001f280000300800 */
[----:B------:R-:W4:Y:S04]  /*95bc0*/  LDL.LU R20, [R1+0x1324] ;  /* 0x0013240001147983 */ /* 0x000f280000300800 */
[----:B------:R-:W4:Y:S04]  /*95bd0*/  LDL.LU R23, [R1+0x1328] ;  /* 0x0013280001177983 */ /* 0x000f280000300800 */
[----:B------:R-:W4:Y:S01]  /*95be0*/  LDL.LU R41, [R1+0x132c] ;  /* 0x00132c0001297983 */ /* 0x000f220000300800 */
[----:B--2---:R-:W-:-:S05]  /*95bf0*/  F2FP.SATFINITE.E4M3.F32.PACK_AB_MERGE_C R18, R60, R46, RZ ;  /* 0x0000002e3c12723e */ /* 0x004fca00048070ff */
[----:B------:R0:W-:Y:S04]  /*95c00*/  STL [R1+0x278], R18 ;  /* 0x0002781201007387 */ /* 0x0001e80000100800 */
[----:B------:R-:W2:Y:S04]  /*95c10*/  LDL.LU R46, [R1+0x1310] ;  /* 0x00131000012e7983 */ /* 0x000ea80000300800 */
[----:B------:R-:W2:Y:S01]  /*95c20*/  LDL.LU R60, [R1+0x1314] ;  /* 0x00131400013c7983 */ /* 0x000ea20000300800 */
[----:B0-----:R-:W-:-:S05]  /*95c30*/  IADD3 R18, P6, PT, R34, R2, RZ ;  /* 0x0000000222127210 */ /* 0x001fca0007fde0ff */
[----:B------:R-:W-:-:S05]  /*95c40*/  IMAD.X R19, R24, 0x1, R4, P6 ;  /* 0x0000000118137824 */ /* 0x000fca00030e0604 */
[----:B------:R0:W-:Y:S02]  /*95c50*/  STL.64 [R1+0x1370], R18 ;  /* 0x0013701201007387 */ /* 0x0001e40000100a00 */
[----:B0-----:R-:W-:-:S05]  /*95c60*/  IADD3 R18, P6, PT, R34, R5, RZ ;  /* 0x0000000522127210 */ /* 0x001fca0007fde0ff */
[----:B------:R-:W-:Y:S01]  /*95c70*/  IMAD.X R19, R24, 0x1, R6, P6 ;  /* 0x0000000118137824 */ /* 0x000fe200030e0606 */
[----:B---3--:R-:W-:-:S05]  /*95c80*/  F2FP.SATFINITE.E4M3.F32.PACK_AB_MERGE_C R26, R42, R32, RZ ;  /* 0x000000202a1a723e */ /* 0x008fca00048070ff */
[----:B------:R-:W-:Y:S01]  /*95c90*/  STL [R1+0x27c], R26 ;  /* 0x00027c1a01007387 */ /* 0x000fe20000100800 */
[----:B------:R-:W-:-:S05]  /*95ca0*/  F2FP.SATFINITE.E4M3.F32.PACK_AB_MERGE_C R25, R37, R33, RZ ;  /* 0x000000212519723e */ /* 0x000fca00048070ff */
[----:B------:R-:W-:Y:S04]  /*95cb0*/  STL [R1+0x224], R25 ;  /* 0x0002241901007387 */ /* 0x000fe80000100800 */
[----:B------:R0:W-:Y:S01]  /*95cc0*/  STL.64 [R1+0x1360], R18 ;  /* 0x0013601201007387 */ /* 0x0001e20000100a00 */
[----:B------:R-:W-:Y:S02]  /*95cd0*/  F2FP.SATFINITE.E4M3.F32.PACK_AB_MERGE_C R42, R17, R21, RZ ;  /* 0x00000015112a723e */ /* 0x000fe400048070ff */
[----:B0-----:R-:W-:-:S03]  /*95ce0*/  F2FP.SATFINITE.E4M3.F32.PACK_AB_MERGE_C R18, R29, R28, RZ ;  /* 0x0000001c1d12723e */ /* 0x001fc600048070ff */
[----:B------:R-:W-:Y:S04]  /*95cf0*/  STL [R1+0x3bf4], R42 ;  /* 0x003bf42a01007387 */ /* 0x000fe80000100800 */
[----:B------:R0:W-:Y:S01]  /*95d00*/  STL [R1+0x228], R18 ;  /* 0x0002281201007387 */ /* 0x0001e20000100800 */
[----:B------:R-:W-:Y:S02]  /*95d10*/  F2FP.SATFINITE.E4M3.F32.PACK_AB_MERGE_C R43, R45, R22, RZ ;  /* 0x000000162d2b723e */ /* 0x000fe400048070ff */
[----:B0-----:R-:W-:-:S03]  /*95d20*/  IADD3 R18, P6, PT, R34, R7, RZ ;  /* 0x0000000722127210 */ /* 0x001fc60007fde0ff */
[----:B------:R-:W-:Y:S02]  /*95d30*/  STL [R1+0x3bf8], R43 ;  /* 0x003bf82b01007387 */ /* 0x000fe40000100800 */
[----:B------:R-:W-:-:S05]  /*95d40*/  IMAD.X R19, R24, 0x1, R8, P6 ;  /* 0x0000000118137824 */ /* 0x000fca00030e0608 */
        /* <DEDUP_REMOVED lines=9> */
[----:B0-----:R-:W-:-:S05]  /*95de0*/  IADD3 R18, P6, PT, R34, R9, RZ ;  /* 0x0000000922127210 */ /* 0x001fca0007fde0ff */
[----:B------:R-:W-:-:S05]  /*95df0*/  IMAD.X R19, R24, 0x1, R10, P6 ;  /* 0x0000000118137824 */ /* 0x000fca00030e060a */
[----:B------:R4:W-:Y:S02]  /*95e00*/  STL.64 [R1+0x1340], R18 ;  /* 0x0013401201007387 */ /* 0x0009e40000100a00 */
[----:B----4-:R-:W-:Y:S02]  /*95e10*/  F2FP.SATFINITE.E4M3.F32.PACK_AB_MERGE_C R19, R31, R30, RZ ;  /* 0x0000001e1f13723e */ /* 0x010fe400048070ff */
[----:B------:R-:W-:-:S03]  /*95e20*/  IADD3 R18, P6, PT, R34, R11, RZ ;  /* 0x0000000b22127210 */ /* 0x000fc60007fde0ff */
[----:B------:R0:W-:Y:S01]  /*95e30*/  STL [R1+0x3c08], R19 ;  /* 0x003c081301007387 */ /* 0x0001e20000100800 */
[----:B------:R-:W-:Y:S01]  /*95e40*/  F2FP.SATFINITE.E4M3.F32.PACK_AB_MERGE_C R40, R20, R16, RZ ;  /* 0x000000101428723e */ /* 0x000fe200048070ff */
[----:B0-----:R-:W-:-:S04]  /*95e50*/  IMAD.X R19, R24, 0x1, R12, P6 ;  /* 0x0000000118137824 */ /* 0x001fc800030e060c */
[----:B------:R-:W-:Y:S01]  /*95e60*/  STL [R1+0x3c24], R40 ;  /* 0x003c242801007387 */ /* 0x000fe20000100800 */
[----:B------:R-:W-:-:S03]  /*95e70*/  F2FP.SATFINITE.E4M3.F32.PACK_AB_MERGE_C R20, R41, R23, RZ ;  /* 0x000000172914723e */ /* 0x000fc600048070ff */
[----:B------:R0:W-:Y:S04]  /*95e80*/  STL.64 [R1+0x1330], R18 ;  /* 0x0013301201007387 */ /* 0x0001e80000100a00 */
[----:B------:R-:W-:Y:S01]  /*95e90*/  STL [R1+0x1ec], R20 ;  /* 0x0001ec1401007387 */ /* 0x000fe20000100800 */
[----:B0-----:R-:W-:-:S05]  /*95ea0*/  IADD3 R18, P6, PT, R34, R13, RZ ;  /* 0x0000000d22127210 */ /* 0x001fca0007fde0ff */
[----:B------:R-:W-:Y:S01]  /*95eb0*/  IMAD.X R19, R24, 0x1, R14, P6 ;  /* 0x0000000118137824 */ /* 0x000fe200030e060e */
[----:B------:R-:W-:-:S05]  /*95ec0*/  IADD3 R28, P6, PT, R34, R15, RZ ;  /* 0x0000000f221c7210 */ /* 0x000fca0007fde0ff */
[----:B------:R-:W-:Y:S01]  /*95ed0*/  IMAD.X R29, R24, 0x1, R57, P6 ;  /* 0x00000001181d7824 */ /* 0x000fe200030e0639 */
[----:B--2---:R-:W-:-:S05]  /*95ee0*/  F2FP.SATFINITE.E4M3.F32.PACK_AB_MERGE_C R16, R60, R46, RZ ;  /* 0x0000002e3c10723e */ /* 0x004fca00048070ff */
[----:B------:R-:W-:Y:S04]  /*95ef0*/  STL [R1+0xf0], R16 ;  /* 0x0000f01001007387 */ /* 0x000fe80000100800 */
[----:B------:R-:W2:Y:S04]  /*95f00*/  LDL.LU R43, [R1+0x12f0] ;  /* 0x0012f000012b7983 */ /* 0x000ea80000300800 */
[----:B------:R-:W2:Y:S04]  /*95f10*/  LDL.LU R42, [R1+0x12f4] ;  /* 0x0012f400012a7983 */ /* 0x000ea80000300800 */
[----:B------:R-:W4:Y:S04]  /*95f20*/  LDL.LU R25, [R1+0x12f8] ;  /* 0x0012f80001197983 */ /* 0x000f280000300800 */
[----:B------:R0:W-:Y:S04]  /*95f30*/  STL.64 [R1+0x1320], R18 ;  /* 0x0013201201007387 */ /* 0x0001e80000100a00 */
        /* <DEDUP_REMOVED lines=11> */
[----:B------:R0:W-:Y:S01]  /*95ff0*/  STL.64 [R1+0x1310], R28 ;  /* 0x0013101c01007387 */ /* 0x0001e20000100a00 */
[----:B---3--:R-:W-:-:S05]  /*96000*/  F2FP.SATFINITE.E4M3.F32.PACK_AB_MERGE_C R19, R17, R21, RZ ;  /* 0x000000151113723e */ /* 0x008fca00048070ff */
[----:B------:R-:W-:Y:S04]  /*96010*/  STL [R1+0xec], R19 ;  /* 0x0000ec1301007387 */ /* 0x000fe80000100800 */
[----:B------:R-:W3:Y:S01]  /*96020*/  LDL.LU R33, [R1+0x12c8] ;  /* 0x0012c80001217983 */ /* 0x000ee20000300800 */
[----:B------:R-:W-:-:S05]  /*96030*/  F2FP.SATFINITE.E4M3.F32.PACK_AB_MERGE_C R17, R45, R22, RZ ;  /* 0x000000162d11723e */ /* 0x000fca00048070ff */
[----:B------:R-:W-:Y:S04]  /*96040*/  STL [R1+0x282c], R17 ;  /* 0x00282c1101007387 */ /* 0x000fe80000100800 */
[----:B------:R-:W3:Y:S01]  /*96050*/  LDL.LU R37, [R1+0x12cc] ;  /* 0x0012cc0001257983 */ /* 0x000ee20000300800 */
[----:B------:R-:W-:-:S05]  /*96060*/  F2FP.SATFINITE.E4M3.F32.PACK_AB_MERGE_C R16, R59, R58, RZ ;  /* 0x0000003a3b10723e */ /* 0x000fca00048070ff */
[----:B------:R1:W-:Y:S04]  /*96070*/  STL [R1+0x2830], R16 ;  /* 0x0028301001007387 */ /* 0x0003e80000100800 */
[----:B0-----:R-:W3:Y:S04]  /*96080*/  LDL.LU R28, [R1+0xc30] ;  /* 0x000c3000011c7983 */ /* 0x001ee80000300800 */
[----:B------:R-:W3:Y:S04]  /*96090*/  LDL.LU R29, [R1+0xc34] ;  /* 0x000c3400011d7983 */ /* 0x000ee80000300800 */
[----:B-1----:R-:W3:Y:S04]  /*960a0*/  LDL.LU R16, [R1+0xc38] ;  /* 0x000c380001107983 */ /* 0x002ee80000300800 */
[----:B------:R-:W3:Y:S04]  /*960b0*/  LDL.LU R20, [R1+0xc3c] ;  /* 0x000c3c0001147983 */ /* 0x000ee80000300800 */
[----:B------:R-:W3:Y:S04]  /*960c0*/  LDL.LU R21, [R1+0x12b0] ;  /* 0x0012b00001157983 */ /* 0x000ee80000300800 */
[----:B------:R-:W3:Y:S04]  /*960d0*/  LDL.LU R17, [R1+0x12b4] ;  /* 0x0012b40001117983 */ /* 0x000ee80000300800 */
[----:B------:R-:W3:Y:S04]  /*960e0*/  LDL.LU R22, [R1+0x12b8] ;  /* 0x0012b80001167983 */ /* 0x000ee80000300800 */
[----:B------:R-:W3:Y:S01]  /*960f0*/  LDL.LU R45, [R1+0x12bc] ;  /* 0x0012bc00012d7983 */ /* 0x000ee20000300800 */
[----:B------:R-:W-:-:S02]  /*96100*/  SHF.R.S32.HI R24, RZ, 0x1f, R35 ;  /* 0x0000001fff187819 */ /* 0x000fc40000011423 */
[----:B------:R-:W-:-:S05]  /*96110*/  IADD3 R58, P6, PT, R35, R0, RZ ;  /* 0x00000000233a7210 */ /* 0x000fca0007fde0ff */
[----:B------:R-:W-:-:S05]  /*96120*/  IMAD.X R59, R24, 0x1, R3, P6 ;  /* 0x00000001183b7824 */ /* 0x000fca00030e0603 */
[----:B------:R0:W-:Y:S04]  /*96130*/  STL.64 [R1+0x1300], R58 ;  /* 0x0013003a01007387 */ /* 0x0001e80000100a00 */
[----:B0-----:R-:W3:Y:S01]  /*96140*/  LDL.LU.64 R58, [R1+0x3c98] ;  /* 0x003c9800013a7983 */ /* 0x001ee20000300a00 */
[----:B--2---:R-:W-:Y:S02]  /*96150*/  F2FP.SATFINITE.E4M3.F32.PACK_AB_MERGE_C R34, R42, R43, RZ ;  /* 0x0000002b2a22723e */ /* 0x004fe400048070ff */
[----:B------:R-:W-:-:S05]  /*96160*/  IADD3 R42, P6, PT, R35, R2, RZ ;  /* 0x00000002232a7210 */ /* 0x000fca0007fde0ff */
[----:B------:R-:W-:Y:S01]  /*96170*/  IMAD.X R43, R24, 0x1, R4, P6 ;  /* 0x00000001182b7824 */ /* 0x000fe200030e0604 */
[----:B----4-:R-:W-:Y:S01]  /*96180*/  F2FP.SATFINITE.E4M3.F32.PACK_AB_MERGE_C R19, R26, R25, RZ ;  /* 0x000000191a13723e */ /* 0x010fe200048070ff */
[----:B------:R-:W-:Y:S04]  /*96190*/  STL [R1+0x27fc], R34 ;  /* 0x0027fc2201007387 */ /* 0x000fe80000100800 */
[----:B------:R0:W-:Y:S01]  /*961a0*/  STL [R1+0x280c], R19 ;  /* 0x00280c1301007387 */ /* 0x0001e20000100800 */
[----:B------:R-:W-:Y:S02]  /*961b0*/  F2FP.SATFINITE.E4M3.F32.PACK_AB_MERGE_C R26, R44, R18, RZ ;  /* 0x000000122c1a723e */ /* 0x000fe400048070ff */
[----:B------:R-:W-:Y:S01]  /*961c0*/  IADD3 R18, P6, PT, R35, R5, RZ ;  /* 0x0000000523127210 */ /* 0x000fe20007fde0ff */
[----:B------:R-:W-:Y:S04]  /*961d0*/  STL.64 [R1+0x12f0], R42 ;  /* 0x0012f02a01007387 */ /* 0x000fe80000100a00 */
[----:B0-----:R-:W-:Y:S01]  /*961e0*/  IMAD.X R19, R24, 0x1, R6, P6 ;  /* 0x0000000118137824 */ /* 0x001fe200030e0606 */
[----:B------:R-:W-:Y:S01]  /*961f0*/  F2FP.SATFINITE.E4M3.F32.PACK_AB_MERGE_C R25, R32, R27, RZ ;  /* 0x0000001b2019723e */ /* 0x000fe200048070ff */
[----:B------:R-:W-:Y:S04]  /*96200*/  STL [R1+0x27d0], R26 ;  /* 0x0027d01a01007387 */ /* 0x000fe80000100800 */
[----:B------:R0:W-:Y:S04]  /*96210*/  STL [R1+0x27dc], R25 ;  /* 0x0027dc1901007387 */ /* 0x0001e80000100800 */
[----:B------:R1:W-:Y:S01]  /*96220*/  STL.64 [R1+0x12e0], R18 ;  /* 0x0012e01201007387 */ /* 0x0003e20000100a00 */
[----:B0-----:R-:W-:-:S02]  /*96230*/  F2FP.SATFINITE.E4M3.F32.PACK_AB_MERGE_C R25, R31, R30, RZ ;  /* 0x0000001e1f19723e */ /* 0x001fc400048070ff */
[----:B------:R-:W-:Y:S02]  /*96240*/  F2FP.SATFINITE.E4M3.F32.PACK_AB_MERGE_C R23, R41, R23, RZ ;  /* 0x000000172917723e */ /* 0x000fe400048070ff */
[----:B-1----:R-:W-:Y:S01]  /*96250*/  IADD3 R18, P6, PT, R35, R7, RZ ;  /* 0x0000000723127210 */ /* 0x002fe20007fde0ff */
[----:B------:R-:W-:Y:S04]  /*96260*/  STL [R1+0x27a8], R25 ;  /* 0x0027a81901007387 */ /* 0x000fe80000100800 */
[----:B------:R-:W-:Y:S01]  /*96270*/  IMAD.X R19, R24, 0x1, R8, P6 ;  /* 0x0000000118137824 */ /* 0x000fe200030e0608 */
[----:B------:R-:W-:Y:S04]  /*96280*/  STL [R1+0x27c4], R23 ;  /* 0x0027c41701007387 */ /* 0x000fe80000100800 */
[----:B------:R0:W-:Y:S04]  /*96290*/  STL.64 [R1+0x12d0], R18 ;  /* 0x0012d01201007387 */ /* 0x0001e80000100a00 */
[----:B------:R-:W2:Y:S04]  /*962a0*/  LDL.LU R30, [R1+0x12a0] ;  /* 0x0012a000011e7983 */ /* 0x000ea80000300800 */
[----:B------:R-:W2:Y:S01]  /*962b0*/  LDL.LU R31, [R1+0x12a4] ;  /* 0x0012a400011f7983 */ /* 0x000ea20000300800 */
[----:B0-----:R-:W-:-:S05]  /*962c0*/  F2FP.SATFINITE.E4M3.F32.PACK_AB_MERGE_C R18, R60, R46, RZ ;  /* 0x0000002e3c12723e */ /* 0x001fca00048070ff */
[----:B------:R0:W-:Y:S04]  /*962d0*/  STL [R1+0x277c], R18 ;  /* 0x00277c1201007387 */ /* 0x0001e80000100800 */
[----:B------:R-:W4:Y:S04]  /*962e0*/  LDL.LU R23, [R1+0x12a8] ;  /* 0x0012a80001177983 */ /* 0x000f280000300800 */
[----:B------:R-:W4:Y:S04]  /*962f0*/  LDL.LU R41, [R1+0x12ac] ;  /* 0x0012ac0001297983 */ /* 0x000f280000300800 */
[----:B------:R-:W4:Y:S04]  /*96300*/  LDL.LU R46, [R1+0x1290] ;  /* 0x00129000012e7983 */ /* 0x000f280000300800 */
[----:B------:R-:W4:Y:S01]  /*96310*/  LDL.LU R60, [R1+0x1294] ;  /* 0x00129400013c7983 */ /* 0x000f220000300800 */
[----:B0-----:R-:W-:-:S05]  /*96320*/  IADD3 R18, P6, PT, R35, R9, RZ ;  /* 0x0000000923127210 */ /* 0x001fca0007fde0ff */
[----:B------:R-:W-:Y:S01]  /*96330*/  IMAD.X R19, R24, 0x1, R10, P6 ;  /* 0x0000000118137824 */ /* 0x000fe200030e060a */
[----:B---3--:R-:W-:-:S05]  /*96340*/  F2FP.SATFINITE.E4M3.F32.PACK_AB_MERGE_C R25, R37, R33, RZ ;  /* 0x000000212519723e */ /* 0x008fca00048070ff */
[----:B------:R0:W-:Y:S04]  /*96350*/  STL [R1+0x278c], R25 ;  /* 0x00278c1901007387 */ /* 0x0001e80000100800 */
[----:B------:R1:W-:Y:S01]  /*96360*/  STL.64 [R1+0x12c8], R18 ;  /* 0x0012c81201007387 */ /* 0x0003e20000100a00 */
[----:B0-----:R-:W-:Y:S02]  /*96370*/  F2FP.SATFINITE.E4M3.F32.PACK_AB_MERGE_C R25, R29, R28, RZ ;  /* 0x0000001c1d19723e */ /* 0x001fe400048070ff */
[----:B-1----:R-:W-:Y:S02]  /*96380*/  IADD3 R18, P6, PT, R35, R11, RZ ;  /* 0x0000000b23127210 */ /* 0x002fe40007fde0ff */
[----:B------:R-:W-:-:S03]  /*96390*/  F2FP.SATFINITE.E4M3.F32.PACK_AB_MERGE_C R16, R20, R16, RZ ;  /* 0x000000101410723e */ /* 0x000fc600048070ff */
[----:B------:R-:W-:Y:S01]  /*963a0*/  IMAD.X R19, R24, 0x1, R12, P6 ;  /* 0x0000000118137824 */ /* 0x000fe200030e060c */
[----:B------:R-:W-:Y:S04]  /*963b0*/  STL [R1+0x2740], R25 ;  /* 0x0027401901007387 */ /* 0x000fe80000100800 */
[----:B------:R0:W-:Y:S04]  /*963c0*/  STL [R1+0x2750], R16 ;  /* 0x0027501001007387 */ /* 0x0001e80000100800 */
[----:B------:R1:W-:Y:S01]  /*963d0*/  STL.64 [R1+0x12c0], R18 ;  /* 0x0012c01201007387 */ /* 0x0003e20000100a00 */
[----:B0-----:R-:W-:-:S02]  /*963e0*/  IADD3 R16, P6, PT, R35, R13, RZ ;  /* 0x0000000d23107210 */ /* 0x001fc40007fde0ff */
[----:B-1----:R-:W-:Y:S02]  /*963f0*/  F2FP.SATFINITE.E4M3.F32.PACK_AB_MERGE_C R19, R17, R21, RZ ;  /* 0x000000151113723e */ /* 0x002fe400048070ff */
[----:B------:R-:W-:Y:S01]  /*96400*/  F2FP.SATFINITE.E4M3.F32.PACK_AB_MERGE_C R18, R45, R22, RZ ;  /* 0x000000162d12723e */ /* 0x000fe200048070ff */
[----:B------:R-:W-:Y:S02]  /*96410*/  IMAD.X R17, R24, 0x1, R14, P6 ;  /* 0x0000000118117824 */ /* 0x000fe400030e060e */
[----:B------:R-:W-:Y:S04]  /*96420*/  STL [R1+0x398], R19 ;  /* 0x0003981301007387 */ /* 0x000fe80000100800 */
[----:B------:R0:W-:Y:S04]  /*96430*/  STL [R1+0x404], R18 ;  /* 0x0004041201007387 */ /* 0x0001e80000100800 */
[----:B------:R-:W3:Y:S04]  /*96440*/  LDL.LU R43, [R1+0x1298] ;  /* 0x00129800012b7983 */ /* 0x000ee80000300800 */
[----:B------:R-:W3:Y:S04]  /*96450*/  LDL.LU R42, [R1+0x129c] ;  /* 0x00129c00012a7983 */ /* 0x000ee80000300800 */
[----:B------:R-:W3:Y:S04]  /*96460*/  LDL.LU R25, [R1+0x1280] ;  /* 0x0012800001197983 */ /* 0x000ee80000300800 */
[----:B------:R1:W-:Y:S04]  /*96470*/  STL.64 [R1+0x12b8], R16 ;  /* 0x0012b81001007387 */ /* 0x0003e80000100a00 */
[----:B------:R-:W3:Y:S04]  /*96480*/  LDL.LU R26, [R1+0x1284] ;  /* 0x00128400011a7983 */ /* 0x000ee80000300800 */
[----:B0-----:R-:W3:Y:S04]  /*96490*/  LDL.LU R18, [R1+0x1288] ;  /* 0x0012880001127983 */ /* 0x001ee80000300800 */
        /* <DEDUP_REMOVED lines=8> */
[----:B------:R-:W3:Y:S01]  /*96520*/  LDL.LU R45, [R1+0x126c] ;  /* 0x00126c00012d7983 */ /* 0x000ee20000300800 */
[----:B------:R-:W-:-:S05]  /*96530*/  IADD3 R28, P6, PT, R35, R15, RZ ;  /* 0x0000000f231c7210 */ /* 0x000fca0007fde0ff */
[----:B------:R-:W-:-:S05]  /*96540*/  IMAD.X R29, R24, 0x1, R57, P6 ;  /* 0x00000001181d7824 */ /* 0x000fca00030e0639 */
[----:B------:R0:W-:Y:S01]  /*96550*/  STL.64 [R1+0x12b0], R28 ;  /* 0x0012b01c01007387 */ /* 0x0001e20000100a00 */
[----:B------:R-:W-:Y:S02]  /*96560*/  IADD3 R34, P6, PT, R36, R0, RZ ;  /* 0x0000000024227210 */ /* 0x000fe40007fde0ff */
[----:B--2---:R-:W-:-:S05]  /*96570*/  F2FP.SATFINITE.E4M3.F32.PACK_AB_MERGE_C R24, R31, R30, RZ ;  /* 0x0000001e1f18723e */ /* 0x004fca00048070ff */
[----:B------:R-:W-:Y:S04]  /*96580*/  STL [R1+0x2ec], R24 ;  /* 0x0002ec1801007387 */ /* 0x000fe80000100800 */
[----:B------:R-:W2:Y:S01]  /*96590*/  LDL.LU R33, [R1+0x1250] ;  /* 0x0012500001217983 */ /* 0x000ea20000300800 */
[----:B----4-:R-:W-:-:S05]  /*965a0*/  F2FP.SATFINITE.E4M3.F32.PACK_AB_MERGE_C R23, R41, R23, RZ ;  /* 0x000000172917723e */ /* 0x010fca00048070ff */
[----:B------:R1:W-:Y:S01]  /*965b0*/  STL [R1+0x2f4], R23 ;  /* 0x0002f41701007387 */ /* 0x0003e20000100800 */
[----:B------:R-:W-:-:S03]  /*965c0*/  F2FP.SATFINITE.E4M3.F32.PACK_AB_MERGE_C R19, R60, R46, RZ ;  /* 0x0000002e3c13723e */ /* 0x000fc600048070ff */
[----:B------:R-:W2:Y:S04]  /*965d0*/  LDL.LU R37, [R1+0x1254] ;  /* 0x0012540001257983 */ /* 0x000ea80000300800 */
[----:B------:R-:W-:Y:S04]  /*965e0*/  STL [R1+0x298], R19 ;  /* 0x0002981301007387 */ /* 0x000fe80000100800 */
[----:B0-----:R-:W4:Y:S04]  /*965f0*/  LDL.LU R28, [R1+0x1258] ;  /* 0x00125800011c7983 */ /* 0x001f280000300800 */
[----:B------:R-:W4:Y:S04]  /*96600*/  LDL.LU R29, [R1+0x125c] ;  /* 0x00125c00011d7983 */ /* 0x000f280000300800 */
[----:B------:R-:W4:Y:S04]  /*96610*/  LDL.LU R30, [R1+0x1240] ;  /* 0x00124000011e7983 */ /* 0x000f280000300800 */
[----:B------:R-:W4:Y:S04]  /*96620*/  LDL.LU R31, [R1+0x1244] ;  /* 0x00124400011f7983 */ /* 0x000f280000300800 */
[----:B-1----:R-:W4:Y:S04]  /*96630*/  LDL.LU R23, [R1+0x1248] ;  /* 0x0012480001177983 */ /* 0x002f280000300800 */
[----:B------:R-:W4:Y:S04]  /*96640*/  LDL.LU R41, [R1+0x124c] ;  /* 0x00124c0001297983 */ /* 0x000f280000300800 */
[----:B------:R-:W4:Y:S04]  /*96650*/  LDL.LU R46, [R1+0x1230] ;  /* 0x00123000012e7983 */ /* 0x000f280000300800 */
[----:B------:R-:W4:Y:S01]  /*96660*/  LDL.LU R60, [R1+0x1234] ;  /* 0x00123400013c7983 */ /* 0x000f220000300800 */
[----:B------:R-:W-:-:S05]  /*96670*/  SHF.R.S32.HI R24, RZ, 0x1f, R36 ;  /* 0x0000001fff187819 */ /* 0x000fca0000011424 */
[----:B------:R-:W-:-:S05]  /*96680*/  IMAD.X R35, R24, 0x1, R3, P6 ;  /* 0x0000000118237824 */ /* 0x000fca00030e0603 */
[----:B------:R0:W-:Y:S02]  /*96690*/  STL.64 [R1+0x12a8], R34 ;  /* 0x0012a82201007387 */ /* 0x0001e40000100a00 */
[----:B0-----:R-:W-:-:S05]  /*966a0*/  IADD3 R34, P6, PT, R36, R2, RZ ;  /* 0x0000000224227210 */ /* 0x001fca0007fde0ff */
[----:B------:R-:W-:Y:S01]  /*966b0*/  IMAD.X R35, R24, 0x1, R4, P6 ;  /* 0x0000000118237824 */ /* 0x000fe200030e0604 */
[----:B---3--:R-:W-:-:S05]  /*966c0*/  F2FP.SATFINITE.E4M3.F32.PACK_AB_MERGE_C R40, R42, R43, RZ ;  /* 0x0000002b2a28723e */ /* 0x008fca00048070ff */
[----:B------:R-:W-:Y:S01]  /*966d0*/  STL [R1+0x2a4], R40 ;  /* 0x0002a42801007387 */ /* 0x000fe20000100800 */
[----:B------:R-:W-:-:S05]  /*966e0*/  F2FP.SATFINITE.E4M3.F32.PACK_AB_MERGE_C R19, R26, R25, RZ ;  /* 0x000000191a13723e */ /* 0x000fca00048070ff */
[----:B------:R-:W-:Y:S01]  /*966f0*/  STL [R1+0x218], R19 ;  /* 0x0002181301007387 */ /* 0x000fe20000100800 */
[----:B------:R-:W-:-:S03]  /*96700*/  F2FP.SATFINITE.E4M3.F32.PACK_AB_MERGE_C R18, R44, R18, RZ ;  /* 0x000000122c12723e */ /* 0x000fc600048070ff */
[----:B------:R-:W-:Y:S04]  /*96710*/  STL.64 [R1+0x12a0], R34 ;  /* 0x0012a02201007387 */ /* 0x000fe80000100a00 */
[----:B------:R0:W-:Y:S01]  /*96720*/  STL [R1+0x444], R18 ;  /* 0x0004441201007387 */ /* 0x0001e20000100800 */
[----:B------:R-:W-:Y:S02]  /*96730*/  F2FP.SATFINITE.E4M3.F32.PACK_AB_MERGE_C R25, R32, R27, RZ ;  /* 0x0000001b2019723e */ /* 0x000fe400048070ff */
[----:B0-----:R-:W-:-:S03]  /*96740*/  IADD3 R18, P6, PT, R36, R5, RZ ;  /* 0x0000000524127210 */ /* 0x001fc60007fde0ff */
[----:B------:R-:W-:Y:S02]  /*96750*/  STL [R1+0x204], R25 ;  /* 0x0002041901007387 */ /* 0x000fe40000100800 */
[----:B------:R-:W-:-:S05]  /*96760*/  IMAD.X R19, R24, 0x1, R6, P6 ;  /* 0x0000000118137824 */ /* 0x000fca00030e0606 */
[----:B------:R0:W-:Y:S02]  /*96770*/  STL.64 [R1+0x1298], R18 ;  /* 0x0012981201007387 */ /* 0x0001e40000100a00 */
[----:B0-----:R-:W-:Y:S02]  /*96780*/  F2FP.SATFINITE.E4M3.F32.PACK_AB_MERGE_C R19, R20, R16, RZ ;  /* 0x000000101413723e */ /* 0x001fe400048070ff */
[----:B------:R-:W-:Y:S02]  /*96790*/  IADD3 R16, P6, PT, R36, R7, RZ ;  /* 0x0000000724107210 */ /* 0x000fe40007fde0ff */
[----:B------:R-:W-:-:S03]  /*967a0*/  F2FP.SATFINITE.E4M3.F32.PACK_AB_MERGE_C R18, R17, R21, RZ ;  /* 0x000000151112723e */ /* 0x000fc600048070ff */
[----:B------:R-:W-:Y:S01]  /*967b0*/  IMAD.X R17, R24, 0x1, R8, P6 ;  /* 0x0000000118117824 */ /* 0x000fe200030e0608 */
[----:B------:R-:W-:Y:S04]  /*967c0*/  STL [R1+0x490], R19 ;  /* 0x0004901301007387 */ /* 0x000fe80000100800 */
[----:B------:R-:W-:Y:S04]  /*967d0*/  STL [R1+0x1f0], R18 ;  /* 0x0001f01201007387 */ /* 0x000fe80000100800 */
[----:B------:R0:W-:Y:S02]  /*967e0*/  STL.64 [R1+0x1290], R16 ;  /* 0x0012901001007387 */ /* 0x0001e40000100a00 */
[----:B0-----:R-:W-:-:S02]  /*967f0*/  F2FP.SATFINITE.E4M3.F32.PACK_AB_MERGE_C R17, R45, R22, RZ ;  /* 0x000000162d11723e */ /* 0x001fc400048070ff */
[----:B------:R-:W3:Y:S04]  /*96800*/  LDL.LU R16, [R1+0x1238] ;  /* 0x0012380001107983 */ /* 0x000ee80000300800 */
[----:B------:R-:W3:Y:S04]  /*96810*/  LDL.LU R20, [R1+0x123c] ;  /* 0x00123c0001147983 */ /* 0x000ee80000300800 */
[----:B------:R0:W-:Y:S04]  /*96820*/  STL [R1+0x1f4], R17 ;  /* 0x0001f41101007387 */ /* 0x0001e80000100800 */
[----:B------:R-:W3:Y:S04]  /*96830*/  LDL.LU R21, [R1+0x1220] ;  /* 0x0012200001157983 */ /* 0x000ee80000300800 */
[----:B0-----:R-:W3:Y:S04]  /*96840*/  LDL.LU R17, [R1+0x1224] ;  /* 0x0012240001117983 */ /* 0x001ee80000300800 */
[----:B------:R-:W3:Y:S04]  /*96850*/  LDL.LU R22, [R1+0x1228] ;  /* 0x0012280001167983 */ /* 0x000ee80000300800 */
[----:B------:R-:W3:Y:S01]  /*96860*/  LDL.LU R45, [R1+0x122c] ;  /* 0x00122c00012d7983 */ /* 0x000ee20000300800 */
[----:B------:R-:W-:-:S05]  /*96870*/  IADD3 R26, P6, PT, R36, R9, RZ ;  /* 0x00000009241a7210 */ /* 0x000fca0007fde0ff */
[----:B------:R-:W-:Y:S01]  /*96880*/  IMAD.X R27, R24, 0x1, R10, P6 ;  /* 0x00000001181b7824 */ /* 0x000fe200030e060a */
[----:B--2---:R-:W-:-:S05]  /*96890*/  F2FP.SATFINITE.E4M3.F32.PACK_AB_MERGE_C R18, R37, R33, RZ ;  /* 0x000000212512723e */ /* 0x004fca00048070ff */
[----:B------:R0:W-:Y:S04]  /*968a0*/  STL [R1+0x3c0c], R18 ;  /* 0x003c0c1201007387 */ /* 0x0001e80000100800 */
[----:B------:R1:W-:Y:S01]  /*968b0*/  STL.64 [R1+0x1288], R26 ;  /* 0x0012881a01007387 */ /* 0x0003e20000100a00 */
[----:B0-----:R-:W-:Y:S02]  /*968c0*/  IADD3 R18, P6, PT, R36, R11, RZ ;  /* 0x0000000b24127210 */ /* 0x001fe40007fde0ff */
[----:B----4-:R-:W-:Y:S02]  /*968d0*/  F2FP.SATFINITE.E4M3.F32.PACK_AB_MERGE_C R25, R31, R30, RZ ;  /* 0x0000001e1f19723e */ /* 0x010fe400048070ff */
[----:B-1----:R-:W-:Y:S01]  /*968e0*/  F2FP.SATFINITE.E4M3.F32.PACK_AB_MERGE_C R26, R29, R28, RZ ;  /* 0x0000001c1d1a723e */ /* 0x002fe200048070ff */
[----:B------:R-:W-:-:S04]  /*968f0*/  IMAD.X R19, R24, 0x1, R12, P6 ;  /* 0x0000000118137824 */ /* 0x000fc800030e060c */
[----:B------:R-:W-:Y:S04]  /*96900*/  STL [R1+0x1e0], R26 ;  /* 0x0001e01a01007387 */ /* 0x000fe80000100800 */
[----:B------:R0:W-:Y:S04]  /*96910*/  STL [R1+0xe8], R25 ;  /* 0x0000e81901007387 */ /* 0x0001e80000100800 */
[----:B------:R1:W-:Y:S01]  /*96920*/  STL.64 [R1+0x1280], R18 ;  /* 0x0012801201007387 */ /* 0x0003e20000100a00 */
[----:B0-----:R-:W-:Y:S02]  /*96930*/  F2FP.SATFINITE.E4M3.F32.PACK_AB_MERGE_C R25, R41, R23, RZ ;  /* 0x000000172919723e */ /* 0x001fe400048070ff */
[----:B------:R-:W-:-:S02]  /*96940*/  F2FP.SATFINITE.E4M3.F32.PACK_AB_MERGE_C R23, R60, R46, RZ ;  /* 0x0000002e3c17723e */ /* 0x000fc400048070ff */
[----:B-1----:R-:W-:Y:S01]  /*96950*/  IADD3 R18, P6, PT, R36, R13, RZ ;  /* 0x0000000d24127210 */ /* 0x002fe20007fde0ff */
[----:B------:R-:W-:Y:S04]  /*96960*/  STL [R1+0x1d4], R25 ;  /* 0x0001d41901007387 */ /* 0x000fe80000100800 */
[----:B------:R-:W-:Y:S01]  /*96970*/  IMAD.X R19, R24, 0x1, R14, P6 ;  /* 0x0000000118137824 */ /* 0x000fe200030e060e */
[----:B------:R-:W-:Y:S04]  /*96980*/  STL [R1+0xe4], R23 ;  /* 0x0000e41701007387 */ /* 0x000fe80000100800 */
[----:B------:R0:W-:Y:S04]  /*96990*/  STL.64 [R1+0x1278], R18 ;  /* 0x0012781201007387 */ /* 0x0001e80000100a00 */
[----:B0-----:R-:W2:Y:S04]  /*969a0*/  LDL.LU R19, [R1+0x1210] ;  /* 0x0012100001137983 */ /* 0x001ea80000300800 */
        /* <DEDUP_REMOVED lines=11> */
[----:B------:R-:W-:-:S03]  /*96a60*/  IMAD.MOV.U32 R46, RZ, RZ, R61 ;  /* 0x000000ffff2e7224 */ /* 0x000fc600078e003d */
[----:B------:R-:W4:Y:S04]  /*96a70*/  LDL.LU R23, [R1+0x11e0] ;  /* 0x0011e00001177983 */ /* 0x000f280000300800 */
[----:B------:R-:W4:Y:S04]  /*96a80*/  LDL.LU R41, [R1+0x11e4] ;  /* 0x0011e40001297983 */ /* 0x000f280000300800 */
[----:B------:R-:W4:Y:S04]  /*96a90*/  LDL.LU R60, [R1+0x11e8] ;  /* 0x0011e800013c7983 */ /* 0x000f280000300800 */
[----:B------:R-:W4:Y:S01]  /*96aa0*/  LDL.LU R61, [R1+0x11ec] ;  /* 0x0011ec00013d7983 */ /* 0x000f220000300800 */
[----:B------:R-:W-:-:S05]  /*96ab0*/  IADD3 R28, P6, PT, R36, R15, RZ ;  /* 0x0000000f241c7210 */ /* 0x000fca0007fde0ff */
[----:B------:R-:W-:-:S05]  /*96ac0*/  IMAD.X R29, R24, 0x1, R57, P6 ;  /* 0x00000001181d7824 */ /* 0x000fca00030e0639 */
[----:B------:R0:W-:Y:S01]  /*96ad0*/  STL.64 [R1+0x1270], R28 ;  /* 0x0012701c01007387 */ /* 0x0001e20000100a00 */
[----:B---3--:R-:W-:-:S05]  /*96ae0*/  F2FP.SATFINITE.E4M3.F32.PACK_AB_MERGE_C R18, R20, R16, RZ ;  /* 0x000000101412723e */ /* 0x008fca00048070ff */
[----:B------:R-:W-:Y:S04]  /*96af0*/  STL [R1+0xe0], R18 ;  /* 0x0000e01201007387 */ /* 0x000fe80000100800 */
[----:B0-----:R-:W3:Y:S01]  /*96b00*/  LDL.LU R28, [R1+0xb10] ;  /* 0x000b1000011c7983 */ /* 0x001ee20000300800 */
[----:B------:R-:W-:-:S05]  /*96b10*/  F2FP.SATFINITE.E4M3.F32.PACK_AB_MERGE_C R17, R17, R21, RZ ;  /* 0x000000151111723e */ /* 0x000fca00048070ff */
[----:B------:R-:W-:Y:S01]  /*96b20*/  STL [R1+0x281c], R17 ;  /* 0x00281c1101007387 */ /* 0x000fe20000100800 */
[----:B------:R-:W-:-:S03]  /*96b30*/  F2FP.SATFINITE.E4M3.F32.PACK_AB_MERGE_C R16, R45, R22, RZ ;  /* 0x000000162d10723e */ /* 0x000fc600048070ff */
[----:B------:R-:W3:Y:S04]  /*96b40*/  LDL.LU R29, [R1+0xb14] ;  /* 0x000b1400011d7983 */ /* 0x000ee80000300800 */
[----:B------:R0:W-:Y:S04]  /*96b50*/  STL [R1+0x2820], R16 ;  /* 0x0028201001007387 */ /* 0x0001e80000100800 */
[----:B0-----:R-:W3:Y:S04]  /*96b60*/  LDL.LU R16, [R1+0xb18] ;  /* 0x000b180001107983 */ /* 0x001ee80000300800 */
[----:B------:R-:W3:Y:S04]  /*96b70*/  LDL.LU R20, [R1+0xb1c] ;  /* 0x000b1c0001147983 */ /* 0x000ee80000300800 */
[----:B------:R-:W3:Y:S04]  /*96b80*/  LDL.LU R21, [R1+0x11d0] ;  /* 0x0011d00001157983 */ /* 0x000ee80000300800 */
[----:B------:R-:W3:Y:S04]  /*96b90*/  LDL.LU R17, [R1+0x11d4] ;  /* 0x0011d40001117983 */ /* 0x000ee80000300800 */
[----:B------:R-:W3:Y:S04]  /*96ba0*/  LDL.LU R22, [R1+0x11d8] ;  /* 0x0011d80001167983 */ /* 0x000ee80000300800 */
[----:B------:R-:W3:Y:S01]  /*96bb0*/  LDL.LU R45, [R1+0x11dc] ;  /* 0x0011dc00012d7983 */ /* 0x000ee20000300800 */
[----:B------:R-:W-:-:S02]  /*96bc0*/  SHF.R.S32.HI R24, RZ, 0x1f, R38 ;  /* 0x0000001fff187819 */ /* 0x000fc40000011426 */
[----:B------:R-:W-:-:S05]  /*96bd0*/  IADD3 R34, P6, PT, R38, R0, RZ ;  /* 0x0000000026227210 */ /* 0x000fca0007fde0ff */
[----:B------:R-:W-:Y:S01]  /*96be0*/  IMAD.X R35, R24, 0x1, R3, P6 ;  /* 0x0000000118237824 */ /* 0x000fe200030e0603 */
[----:B------:R-:W-:-:S04]  /*96bf0*/  IADD3 R18, P6, PT, R38, R2, RZ ;  /* 0x0000000226127210 */ /* 0x000fc80007fde0ff */
[----:B------:R2:W-:Y:S02]  /*96c00*/  STL.64 [R1+0x1260], R34 ;  /* 0x0012602201007387 */ /* 0x0005e40000100a00 */
[----:B--2---:R-:W-:Y:S01]  /*96c10*/  F2FP.SATFINITE.E4M3.F32.PACK_AB_MERGE_C R34, R43, R19, RZ ;  /* 0x000000132b22723e */ /* 0x004fe200048070ff */
[----:B------:R-:W-:Y:S01]  /*96c20*/  IMAD.X R19, R24, 0x1, R4, P6 ;  /* 0x0000000118137824 */ /* 0x000fe200030e0604 */
[----:B----4-:R-:W-:-:S03]  /*96c30*/  F2FP.SATFINITE.E4M3.F32.PACK_AB_MERGE_C R25, R25, R42, RZ ;  /* 0x0000002a1919723e */ /* 0x010fc600048070ff */
[----:B------:R-:W-:Y:S04]  /*96c40*/  STL [R1+0x27f4], R34 ;  /* 0x0027f42201007387 */ /* 0x000fe80000100800 */
[----:B------:R0:W-:Y:S04]  /*96c50*/  STL [R1+0x27f8], R25 ;  /* 0x0027f81901007387 */ /* 0x0001e80000100800 */
[----:B------:R1:W-:Y:S01]  /*96c60*/  STL.64 [R1+0x1250], R18 ;  /* 0x0012501201007387 */ /* 0x0003e20000100a00 */
[----:B------:R-:W-:Y:S02]  /*96c70*/  F2FP.SATFINITE.E4M3.F32.PACK_AB_MERGE_C R26, R44, R26, RZ ;  /* 0x0000001a2c1a723e */ /* 0x000fe400048070ff */
[----:B0-----:R-:W-:-:S02]  /*96c80*/  F2FP.SATFINITE.E4M3.F32.PACK_AB_MERGE_C R25, R32, R27, RZ ;  /* 0x0000001b2019723e */ /* 0x001fc400048070ff */
[----:B-1----:R-:W-:Y:S01]  /*96c90*/  IADD3 R18, P6, PT, R38, R5, RZ ;  /* 0x0000000526127210 */ /* 0x002fe20007fde0ff */
[----:B------:R0:W-:Y:S04]  /*96ca0*/  STL [R1+0x27cc], R26 ;  /* 0x0027cc1a01007387 */ /* 0x0001e80000100800 */
[----:B------:R-:W-:Y:S01]  /*96cb0*/  IMAD.X R19, R24, 0x1, R6, P6 ;  /* 0x0000000118137824 */ /* 0x000fe200030e0606 */
[----:B------:R1:W-:Y:S04]  /*96cc0*/  STL [R1+0x2844], R25 ;  /* 0x0028441901007387 */ /* 0x0003e80000100800 */
[----:B------:R2:W-:Y:S01]  /*96cd0*/  STL.64 [R1+0x1248], R18 ;  /* 0x0012481201007387 */ /* 0x0005e20000100a00 */
[----:B0-----:R-:W-:-:S02]  /*96ce0*/  F2FP.SATFINITE.E4M3.F32.PACK_AB_MERGE_C R26, R37, R33, RZ ;  /* 0x00000021251a723e */ /* 0x001fc400048070ff */
[----:B-1----:R-:W-:Y:S02]  /*96cf0*/  F2FP.SATFINITE.E4M3.F32.PACK_AB_MERGE_C R25, R31, R30, RZ ;  /* 0x0000001e1f19723e */ /* 0x002fe400048070ff */
[----:B--2---:R-:W-:Y:S01]  /*96d00*/  IADD3 R18, P6, PT, R38, R7, RZ ;  /* 0x0000000726127210 */ /* 0x004fe20007fde0ff */
[----:B------:R-:W-:Y:S04]  /*96d10*/  STL [R1+0x2798], R26 ;  /* 0x0027981a01007387 */ /* 0x000fe80000100800 */
[----:B------:R-:W-:Y:S01]  /*96d20*/  IMAD.X R19, R24, 0x1, R8, P6 ;  /* 0x0000000118137824 */ /* 0x000fe200030e0608 */
[----:B------:R-:W-:Y:S04]  /*96d30*/  STL [R1+0x284c], R25 ;  /* 0x00284c1901007387 */ /* 0x000fe80000100800 */
[----:B------:R0:W-:Y:S04]  /*96d40*/  STL.64 [R1+0x1240], R18 ;  /* 0x0012401201007387 */ /* 0x0001e80000100a00 */
[----:B------:R-:W2:Y:S01]  /*96d50*/  LDL.LU R30, [R1+0x11c0] ;  /* 0x0011c000011e7983 */ /* 0x000ea20000300800 */
[----:B0-----:R-:W-:-:S02]  /*96d60*/  F2FP.SATFINITE.E4M3.F32.PACK_AB_MERGE_C R19, R41, R23, RZ ;  /* 0x000000172913723e */ /* 0x001fc400048070ff */
[----:B------:R-:W-:-:S03]  /*96d70*/  F2FP.SATFINITE.E4M3.F32.PACK_AB_MERGE_C R18, R61, R60, RZ ;  /* 0x0000003c3d12723e */ /* 0x000fc600048070ff */
[----:B------:R-:W-:Y:S04]  /*96d80*/  STL [R1+0x2764], R19 ;  /* 0x0027641301007387 */ /* 0x000fe80000100800 */
[----:B------:R-:W2:Y:S04]  /*96d90*/  LDL.LU R31, [R1+0x11c4] ;  /* 0x0011c400011f7983 */ /* 0x000ea80000300800 */
[----:B------:R0:W-:Y:S04]  /*96da0*/  STL [R1+0x2770], R18 ;  /* 0x0027701201007387 */ /* 0x0001e80000100800 */
[----:B------:R-:W4:Y:S04]  /*96db0*/  LDL.LU R23, [R1+0x11c8] ;  /* 0x0011c80001177983 */ /* 0x000f280000300800 */
[----:B------:R-:W4:Y:S04]  /*96dc0*/  LDL.LU R41, [R1+0x11cc] ;  /* 0x0011cc0001297983 */ /* 0x000f280000300800 */
[----:B------:R-:W4:Y:S04]  /*96dd0*/  LDL.LU R60, [R1+0x11b0] ;  /* 0x0011b000013c7983 */ /* 0x000f280000300800 */
[----:B------:R-:W4:Y:S01]  /*96de0*/  LDL.LU R61, [R1+0x11b4] ;  /* 0x0011b400013d7983 */ /* 0x000f220000300800 */
        /* <DEDUP_REMOVED lines=8> */
[----:B------:R0:W-:Y:S04]  /*96e70*/  STL [R1+0x2738], R16 ;  /* 0x0027381001007387 */ /* 0x0001e80000100800 */
[----:B------:R1:W-:Y:S01]  /*96e80*/  STL.64 [R1+0x1230], R18 ;  /* 0x0012301201007387 */ /* 0x0003e20000100a00 */
[----:B0-----:R-:W-:Y:S02]  /*96e90*/  IADD3 R16, P6, PT, R38, R13, RZ ;  /* 0x0000000d26107210 */ /* 0x001fe40007fde0ff */
[----:B-1----:R-:W-:Y:S02]  /*96ea0*/  F2FP.SATFINITE.E4M3.F32.PACK_AB_MERGE_C R19, R17, R21, RZ ;  /* 0x000000151113723e */ /* 0x002fe400048070ff */
[----:B------:R-:W-:Y:S01]  /*96eb0*/  F2FP.SATFINITE.E4M3.F32.PACK_AB_MERGE_C R18, R45, R22, RZ ;  /* 0x000000162d12723e */ /* 0x000fe200048070ff */
[----:B------:R-:W-:-:S02]  /*96ec0*/  IMAD.X R17, R24, 0x1, R14, P6 ;  /* 0x0000000118117824 */ /* 0x000fc400030e060e */
[----:B------:R0:W-:Y:S04]  /*96ed0*/  STL [R1+0x1498], R19 ;  /* 0x0014981301007387 */ /* 0x0001e80000100800 */
[----:B------:R-:W-:Y:S04]  /*96ee0*/  STL [R1+0x14ac], R18 ;  /* 0x0014ac1201007387 */ /* 0x000fe80000100800 */
[----:B------:R-:W3:Y:S04]  /*96ef0*/  LDL.LU R34, [R1+0x11b8] ;  /* 0x0011b80001227983 */ /* 0x000ee80000300800 */
[----:B------:R-:W3:Y:S04]  /*96f00*/  LDL.LU R40, [R1+0x11bc] ;  /* 0x0011bc0001287983 */ /* 0x000ee80000300800 */
[----:B0-----:R-:W3:Y:S04]  /*96f10*/  LDL.LU R19, [R1+0x11a0] ;  /* 0x0011a00001137983 */ /* 0x001ee80000300800 */
[----:B------:R0:W-:Y:S04]  /*96f20*/  STL.64 [R1+0x1268], R16 ;  /* 0x0012681001007387 */ /* 0x0001e80000100a00 */
        /* <DEDUP_REMOVED lines=16> */
[----:B--2---:R-:W-:-:S05]  /*97030*/  F2FP.SATFINITE.E4M3.F32.PACK_AB_MERGE_C R24, R31, R30, RZ ;  /* 0x0000001e1f18723e */ /* 0x004fca00048070ff */
[----:B------:R-:W-:Y:S04]  /*97040*/  STL [R1+0x143c], R24 ;  /* 0x00143c1801007387 */ /* 0x000fe80000100800 */
[----:B------:R-:W2:Y:S01]  /*97050*/  LDL.LU R33, [R1+0x1178] ;  /* 0x0011780001217983 */ /* 0x000ea20000300800 */
[----:B----4-:R-:W-:-:S05]  /*97060*/  F2FP.SATFINITE.E4M3.F32.PACK_AB_MERGE_C R23, R41, R23, RZ ;  /* 0x000000172917723e */ /* 0x010fca00048070ff */
[----:B------:R1:W-:Y:S01]  /*97070*/  STL [R1+0x1438], R23 ;  /* 0x0014381701007387 */ /* 0x0003e20000100800 */
[----:B------:R-:W-:-:S03]  /*97080*/  F2FP.SATFINITE.E4M3.F32.PACK_AB_MERGE_C R18, R61, R60, RZ ;  /* 0x0000003c3d12723e */ /* 0x000fc600048070ff */
[----:B------:R-:W2:Y:S04]  /*97090*/  LDL.LU R37, [R1+0x117c] ;  /* 0x00117c0001257983 */ /* 0x000ea80000300800 */
[----:B------:R4:W-:Y:S04]  /*970a0*/  STL [R1+0x140c], R18 ;  /* 0x00140c1201007387 */ /* 0x0009e80000100800 */
[----:B0-----:R-:W2:Y:S04]  /*970b0*/  LDL.LU R28, [R1+0x1160] ;  /* 0x00116000011c7983 */ /* 0x001ea80000300800 */
[----:B------:R-:W2:Y:S04]  /*970c0*/  LDL.LU R29, [R1+0x1164] ;  /* 0x00116400011d7983 */ /* 0x000ea80000300800 */
[----:B------:R-:W2:Y:S04]  /*970d0*/  LDL.LU R30, [R1+0x1168] ;  /* 0x00116800011e7983 */ /* 0x000ea80000300800 */
[----:B------:R-:W2:Y:S04]  /*970e0*/  LDL.LU R31, [R1+0x116c] ;  /* 0x00116c00011f7983 */ /* 0x000ea80000300800 */
[----:B-1----:R-:W2:Y:S04]  /*970f0*/  LDL.LU R23, [R1+0x1150] ;  /* 0x0011500001177983 */ /* 0x002ea80000300800 */
[----:B------:R-:W2:Y:S01]  /*97100*/  LDL.LU R41, [R1+0x1154] ;  /* 0x0011540001297983 */ /* 0x000ea20000300800 */
[----:B------:R-:W-:-:S02]  /*97110*/  SHF.R.S32.HI R24, RZ, 0x1f, R39 ;  /* 0x0000001fff187819 */ /* 0x000fc40000011427 */
[----:B------:R-:W-:-:S05]  /*97120*/  IADD3 R60, P6, PT, R39, R0, RZ ;  /* 0x00000000273c7210 */ /* 0x000fca0007fde0ff */
[----:B------:R-:W-:Y:S01]  /*97130*/  IMAD.X R61, R24, 0x1, R3, P6 ;  /* 0x00000001183d7824 */ /* 0x000fe200030e0603 */
[----:B----4-:R-:W-:-:S04]  /*97140*/  IADD3 R18, P6, PT, R39, R2, RZ ;  /* 0x0000000227127210 */ /* 0x010fc80007fde0ff */
[----:B------:R0:W-:Y:S04]  /*97150*/  STL.64 [R1+0x1228], R60 ;  /* 0x0012283c01007387 */ /* 0x0001e80000100a00 */
[----:B0-----:R-:W4:Y:S01]  /*97160*/  LDL.LU.64 R60, [R1+0x3c90] ;  /* 0x003c9000013c7983 */ /* 0x001f220000300a00 */
[----:B---3--:R-:W-:-:S05]  /*97170*/  F2FP.SATFINITE.E4M3.F32.PACK_AB_MERGE_C R35, R40, R34, RZ ;  /* 0x000000222823723e */ /* 0x008fca00048070ff */
[----:B------:R-:W-:Y:S01]  /*97180*/  STL [R1+0x1408], R35 ;  /* 0x0014082301007387 */ /* 0x000fe20000100800 */
[----:B------:R-:W-:Y:S01]  /*97190*/  F2FP.SATFINITE.E4M3.F32.PACK_AB_MERGE_C R34, R43, R19, RZ ;  /* 0x000000132b22723e */ /* 0x000fe200048070ff */
[----:B------:R-:W-:-:S04]  /*971a0*/  IMAD.X R19, R24, 0x1, R4, P6 ;  /* 0x0000000118137824 */ /* 0x000fc800030e0604 */
[----:B------:R0:W-:Y:S04]  /*971b0*/  STL [R1+0x13d8], R34 ;  /* 0x0013d82201007387 */ /* 0x0001e80000100800 */
[----:B------:R1:W-:Y:S01]  /*971c0*/  STL.64 [R1+0x1220], R18 ;  /* 0x0012201201007387 */ /* 0x0003e20000100a00 */
[----:B0-----:R-:W-:Y:S02]  /*971d0*/  F2FP.SATFINITE.E4M3.F32.PACK_AB_MERGE_C R34, R25, R42, RZ ;  /* 0x0000002a1922723e */ /* 0x001fe400048070ff */
[----:B------:R-:W-:Y:S02]  /*971e0*/  F2FP.SATFINITE.E4M3.F32.PACK_AB_MERGE_C R25, R44, R26, RZ ;  /* 0x0000001a2c19723e */ /* 0x000fe400048070ff */
[----:B-1----:R-:W-:Y:S01]  /*971f0*/  IADD3 R18, P6, PT, R39, R5, RZ ;  /* 0x0000000527127210 */ /* 0x002fe20007fde0ff */
[----:B------:R-:W-:Y:S04]  /*97200*/  STL [R1+0x13cc], R34 ;  /* 0x0013cc2201007387 */ /* 0x000fe80000100800 */
[----:B------:R-:W-:Y:S01]  /*97210*/  IMAD.X R19, R24, 0x1, R6, P6 ;  /* 0x0000000118137824 */ /* 0x000fe200030e0606 */
[----:B------:R0:W-:Y:S04]  /*97220*/  STL [R1+0x137c], R25 ;  /* 0x00137c1901007387 */ /* 0x0001e80000100800 */
[----:B------:R1:W-:Y:S01]  /*97230*/  STL.64 [R1+0x1218], R18 ;  /* 0x0012181201007387 */ /* 0x0003e20000100a00 */
[----:B------:R-:W-:-:S02]  /*97240*/  F2FP.SATFINITE.E4M3.F32.PACK_AB_MERGE_C R16, R20, R16, RZ ;  /* 0x000000101410723e */ /* 0x000fc400048070ff */
[----:B0-----:R-:W-:Y:S02]  /*97250*/  F2FP.SATFINITE.E4M3.F32.PACK_AB_MERGE_C R25, R32, R27, RZ ;  /* 0x0000001b2019723e */ /* 0x001fe400048070ff */
[----:B-1----:R-:W-:-:S03]  /*97260*/  IADD3 R18, P6, PT, R39, R7, RZ ;  /* 0x0000000727127210 */ /* 0x002fc60007fde0ff */
[----:B------:R-:W-:Y:S02]  /*97270*/  STL [R1+0x138c], R25 ;  /* 0x00138c1901007387 */ /* 0x000fe40000100800 */
[----:B------:R-:W-:Y:S02]  /*97280*/  IMAD.X R19, R24, 0x1, R8, P6 ;  /* 0x0000000118137824 */ /* 0x000fe400030e0608 */
[----:B------:R0:W-:Y:S04]  /*97290*/  STL [R1+0x135c], R16 ;  /* 0x00135c1001007387 */ /* 0x0001e80000100800 */
[----:B------:R1:W-:Y:S04]  /*972a0*/  STL.64 [R1+0x1210], R18 ;  /* 0x0012101201007387 */ /* 0x0003e80000100a00 */
[----:B0-----:R-:W3:Y:S01]  /*972b0*/  LDL.LU R16, [R1+0x1158] ;  /* 0x0011580001107983 */ /* 0x001ee20000300800 */
[----:B-1----:R-:W-:-:S02]  /*972c0*/  F2FP.SATFINITE.E4M3.F32.PACK_AB_MERGE_C R18, R17, R21, RZ ;  /* 0x000000151112723e */ /* 0x002fc400048070ff */
[----:B------:R-:W-:-:S03]  /*972d0*/  F2FP.SATFINITE.E4M3.F32.PACK_AB_MERGE_C R17, R45, R22, RZ ;  /* 0x000000162d11723e */ /* 0x000fc600048070ff */
[----:B------:R-:W-:Y:S04]  /*972e0*/  STL [R1+0x136c], R18 ;  /* 0x00136c1201007387 */ /* 0x000fe80000100800 */
[----:B------:R-:W3:Y:S04]  /*972f0*/  LDL.LU R20, [R1+0x115c] ;  /* 0x00115c0001147983 */ /* 0x000ee80000300800 */
[----:B------:R0:W-:Y:S04]  /*97300*/  STL [R1+0x134c], R17 ;  /* 0x00134c1101007387 */ /* 0x0001e80000100800 */
[----:B------:R-:W4:Y:S04]  /*97310*/  LDL.LU R21, [R1+0x1140] ;  /* 0x0011400001157983 */ /* 0x000f280000300800 */
[----:B0-----:R-:W4:Y:S04]  /*97320*/  LDL.LU R17, [R1+0x1144] ;  /* 0x0011440001117983 */ /* 0x001f280000300800 */
[----:B------:R-:W4:Y:S04]  /*97330*/  LDL.LU R22, [R1+0x1148] ;  /* 0x0011480001167983 */ /* 0x000f280000300800 */
[----:B------:R-:W4:Y:S01]  /*97340*/  LDL.LU R45, [R1+0x114c] ;  /* 0x00114c00012d7983 */ /* 0x000f220000300800 */
[----:B------:R-:W-:-:S05]  /*97350*/  IADD3 R18, P6, PT, R39, R9, RZ ;  /* 0x0000000927127210 */ /* 0x000fca0007fde0ff */
[----:B------:R-:W-:-:S05]  /*97360*/  IMAD.X R19, R24, 0x1, R10, P6 ;  /* 0x0000000118137824 */ /* 0x000fca00030e060a */
[----:B------:R0:W-:Y:S02]  /*97370*/  STL.64 [R1+0x1208], R18 ;  /* 0x0012081201007387 */ /* 0x0001e40000100a00 */
[----:B0-----:R-:W-:-:S05]  /*97380*/  IADD3 R18, P6, PT, R39, R11, RZ ;  /* 0x0000000b27127210 */ /* 0x001fca0007fde0ff */
[----:B------:R-:W-:Y:S01]  /*97390*/  IMAD.X R19, R24, 0x1, R12, P6 ;  /* 0x0000000118137824 */ /* 0x000fe200030e060c */
[----:B--2---:R-:W-:-:S05]  /*973a0*/  F2FP.SATFINITE.E4M3.F32.PACK_AB_MERGE_C R26, R37, R33, RZ ;  /* 0x00000021251a723e */ /* 0x004fca00048070ff */
[----:B------:R-:W-:Y:S01]  /*973b0*/  STL [R1+0x1348], R26 ;  /* 0x0013481a01007387 */ /* 0x000fe20000100800 */
[----:B------:R-:W-:-:S05]  /*973c0*/  F2FP.SATFINITE.E4M3.F32.PACK_AB_MERGE_C R25, R29, R28, RZ ;  /* 0x0000001c1d19723e */ /* 0x000fca00048070ff */
[----:B------:R0:W-:Y:S04]  /*973d0*/  STL [R1+0x130c], R25 ;  /* 0x00130c1901007387 */ /* 0x0001e80000100800 */
[----:B------:R1:W-:Y:S01]  /*973e0*/  STL.64 [R1+0x11f0], R18 ;  /* 0x0011f01201007387 */ /* 0x0003e20000100a00 */
[----:B0-----:R-:W-:Y:S02]  /*973f0*/  F2FP.SATFINITE.E4M3.F32.PACK_AB_MERGE_C R25, R31, R30, RZ ;  /* 0x0000001e1f19723e */ /* 0x001fe400048070ff */
[----:B------:R-:W-:Y:S02]  /*97400*/  F2FP.SATFINITE.E4M3.F32.PACK_AB_MERGE_C R23, R41, R23, RZ ;  /* 0x000000172917723e */ /* 0x000fe400048070ff */
[C---:B-1----:R-:W-:Y:S01]  /*97410*/  IADD3 R18, P6, PT, R39.reuse, R13, RZ ;  /* 0x0000000d27127210 */ /* 0x042fe20007fde0ff */
[----:B------:R-:W-:Y:S04]  /*97420*/  STL [R1+0x1318], R25 ;  /* 0x0013181901007387 */ /* 0x000fe80000100800 */
[----:B------:R-:W-:Y:S01]  /*97430*/  IMAD.X R19, R24, 0x1, R14, P6 ;  /* 0x0000000118137824 */ /* 0x000fe200030e060e */
[----:B------:R-:W-:Y:S04]  /*97440*/  STL [R1+0xb1c], R23 ;  /* 0x000b1c1701007387 */ /* 0x000fe80000100800 */
[----:B------:R-:W2:Y:S04]  /*97450*/  LDL.LU R34, [R1+0x1130] ;  /* 0x0011300001227983 */ /* 0x000ea80000300800 */
[----:B------:R-:W2:Y:S04]  /*97460*/  LDL.LU R40, [R1+0x1134] ;  /* 0x0011340001287983 */ /* 0x000ea80000300800 */
[----:B------:R0:W-:Y:S04]  /*97470*/  STL.64 [R1+0x1200], R18 ;  /* 0x0012001201007387 */ /* 0x0001e80000100a00 */
        /* <DEDUP_REMOVED lines=14> */
[----:B------:R-:W-:-:S05]  /*97560*/  IADD3 R36, P6, PT, R39, R15, RZ ;  /* 0x0000000f27247210 */ /* 0x000fca0007fde0ff */
[----:B------:R-:W-:-:S05]  /*97570*/  IMAD.X R37, R24, 0x1, R57, P6 ;  /* 0x0000000118257824 */ /* 0x000fca00030e0639 */
[----:B------:R0:W-:Y:S01]  /*97580*/  STL.64 [R1+0x11f8], R36 ;  /* 0x0011f82401007387 */ /* 0x0001e20000100a00 */
[----:B---3--:R-:W-:-:S05]  /*97590*/  F2FP.SATFINITE.E4M3.F32.PACK_AB_MERGE_C R18, R20, R16, RZ ;  /* 0x000000101412723e */ /* 0x008fca00048070ff */
[----:B------:R-:W-:Y:S04]  /*975a0*/  STL [R1+0xc30], R18 ;  /* 0x000c301201007387 */ /* 0x000fe80000100800 */
[----:B------:R-:W3:Y:S01]  /*975b0*/  LDL.LU R33, [R1+0x900] ;  /* 0x0009000001217983 */ /* 0x000ee20000300800 */
[----:B----4-:R-:W-:-:S05]  /*975c0*/  F2FP.SATFINITE.E4M3.F32.PACK_AB_MERGE_C R17, R17, R21, RZ ;  /* 0x000000151111723e */ /* 0x010fca00048070ff */
[----:B------:R-:W-:Y:S01]  /*975d0*/  STL [R1+0x2860], R17 ;  /* 0x0028601101007387 */ /* 0x000fe20000100800 */
[----:B------:R-:W-:-:S03]  /*975e0*/  F2FP.SATFINITE.E4M3.F32.PACK_AB_MERGE_C R16, R45, R22, RZ ;  /* 0x000000162d10723e */ /* 0x000fc600048070ff */
[----:B0-----:R-:W3:Y:S04]  /*975f0*/  LDL.LU R37, [R1+0x904] ;  /* 0x0009040001257983 */ /* 0x001ee80000300800 */
[----:B------:R0:W-:Y:S04]  /*97600*/  STL [R1+0x285c], R16 ;  /* 0x00285c1001007387 */ /* 0x0001e80000100800 */
[----:B0-----:R-:W4:Y:S04]  /*97610*/  LDL.LU R16, [R1+0x908] ;  /* 0x0009080001107983 */ /* 0x001f280000300800 */
[----:B------:R-:W4:Y:S04]  /*97620*/  LDL.LU R20, [R1+0x90c] ;  /* 0x00090c0001147983 */ /* 0x000f280000300800 */
[----:B------:R-:W4:Y:S04]  /*97630*/  LDL.LU R21, [R1+0x10f0] ;  /* 0x0010f00001157983 */ /* 0x000f280000300800 */
[----:B------:R-:W4:Y:S04]  /*97640*/  LDL.LU R17, [R1+0x10f4] ;  /* 0x0010f40001117983 */ /* 0x000f280000300800 */
[----:B------:R-:W4:Y:S04]  /*97650*/  LDL.LU R22, [R1+0x10f8] ;  /* 0x0010f80001167983 */ /* 0x000f280000300800 */
[----:B------:R-:W4:Y:S01]  /*97660*/  LDL.LU R45, [R1+0x10fc] ;  /* 0x0010fc00012d7983 */ /* 0x000f220000300800 */
[----:B------:R-:W-:-:S02]  /*97670*/  SHF.R.S32.HI R24, RZ, 0x1f, R47 ;  /* 0x0000001fff187819 */ /* 0x000fc4000001142f */
[----:B------:R-:W-:-:S05]  /*97680*/  IADD3 R38, P6, PT, R47, R0, RZ ;  /* 0x000000002f267210 */ /* 0x000fca0007fde0ff */
[----:B------:R-:W-:Y:S01]  /*97690*/  IMAD.X R39, R24, 0x1, R3, P6 ;  /* 0x0000000118277824 */ /* 0x000fe200030e0603 */
[----:B------:R-:W-:-:S04]  /*976a0*/  IADD3 R18, P6, PT, R47, R2, RZ ;  /* 0x000000022f127210 */ /* 0x000fc80007fde0ff */
[----:B------:R-:W-:Y:S01]  /*976b0*/  STL.64 [R1+0x11e0], R38 ;  /* 0x0011e02601007387 */ /* 0x000fe20000100a00 */
[----:B--2---:R-:W-:-:S05]  /*976c0*/  F2FP.SATFINITE.E4M3.F32.PACK_AB_MERGE_C R35, R40, R34, RZ ;  /* 0x000000222823723e */ /* 0x004fca00048070ff */
        /* <DEDUP_REMOVED lines=14> */
[----:B-1----:R-:W-:Y:S01]  /*977b0*/  IADD3 R18, P6, PT, R47, R7, RZ ;  /* 0x000000072f127210 */ /* 0x002fe20007fde0ff */
        /* <DEDUP_REMOVED lines=10> */
[----:B------:R-:W2:Y:S04]  /*97860*/  LDL.LU R30, [R1+0x10e8] ;  /* 0x0010e800011e7983 */ /* 0x000ea80000300800 */
[----:B------:R-:W2:Y:S04]  /*97870*/  LDL.LU R31, [R1+0x10ec] ;  /* 0x0010ec00011f7983 */ /* 0x000ea80000300800 */
        /* <DEDUP_REMOVED lines=9> */
[----:B----4-:R-:W-:-:S05]  /*97910*/  F2FP.SATFINITE.E4M3.F32.PACK_AB_MERGE_C R16, R20, R16, RZ ;  /* 0x000000101410723e */ /* 0x010fca00048070ff */
        /* <DEDUP_REMOVED lines=10> */
[----:B0-----:R-:W4:Y:S04]  /*979c0*/  LDL.LU R19, [R1+0x10c0] ;  /* 0x0010c00001137983 */ /* 0x001f280000300800 */
        /* <DEDUP_REMOVED lines=13> */
[----:B------:R-:W4:Y:S01]  /*97aa0*/  LDL.LU R45, [R1+0x1094] ;  /* 0x00109400012d7983 */ /* 0x000f220000300800 */
[----:B------:R-:W-:-:S05]  /*97ab0*/  IADD3 R36, P6, PT, R47, R15, RZ ;  /* 0x0000000f2f247210 */ /* 0x000fca0007fde0ff */
[----:B------:R-:W-:-:S05]  /*97ac0*/  IMAD.X R37, R24, 0x1, R57, P6 ;  /* 0x0000000118257824 */ /* 0x000fca00030e0639 */
[----:B------:R0:W-:Y:S01]  /*97ad0*/  STL.64 [R1+0x11b0], R36 ;  /* 0x0011b02401007387 */ /* 0x0001e20000100a00 */
[----:B------:R-:W-:Y:S02]  /*97ae0*/  IADD3 R38, P6, PT, R48, R0, RZ ;  /* 0x0000000030267210 */ /* 0x000fe40007fde0ff */
[----:B--2---:R-:W-:-:S05]  /*97af0*/  F2FP.SATFINITE.E4M3.F32.PACK_AB_MERGE_C R28, R29, R28, RZ ;  /* 0x0000001c1d1c723e */ /* 0x004fca00048070ff */
[----:B------:R1:W-:Y:S04]  /*97b00*/  STL [R1+0x13e8], R28 ;  /* 0x0013e81c01007387 */ /* 0x0003e80000100800 */
[----:B------:R-:W2:Y:S01]  /*97b10*/  LDL.LU R33, [R1+0x1098] ;  /* 0x0010980001217983 */ /* 0x000ea20000300800 */
[----:B------:R-:W-:-:S05]  /*97b20*/  F2FP.SATFINITE.E4M3.F32.PACK_AB_MERGE_C R24, R31, R30, RZ ;  /* 0x0000001e1f18723e */ /* 0x000fca00048070ff */
[----:B------:R1:W-:Y:S01]  /*97b30*/  STL [R1+0x1448], R24 ;  /* 0x0014481801007387 */ /* 0x0003e20000100800 */
[----:B------:R-:W-:-:S03]  /*97b40*/  F2FP.SATFINITE.E4M3.F32.PACK_AB_MERGE_C R18, R41, R23, RZ ;  /* 0x000000172912723e */ /* 0x000fc600048070ff */
[----:B0-----:R-:W2:Y:S04]  /*97b50*/  LDL.LU R37, [R1+0x109c] ;  /* 0x00109c0001257983 */ /* 0x001ea80000300800 */
[----:B------:R0:W-:Y:S04]  /*97b60*/  STL [R1+0x1388], R18 ;  /* 0x0013881201007387 */ /* 0x0001e80000100800 */
[----:B-1----:R-:W2:Y:S04]  /*97b70*/  LDL.LU R28, [R1+0x1080] ;  /* 0x00108000011c7983 */ /* 0x002ea80000300800 */
[----:B------:R-:W2:Y:S04]  /*97b80*/  LDL.LU R29, [R1+0x1084] ;  /* 0x00108400011d7983 */ /* 0x000ea80000300800 */
[----:B------:R-:W2:Y:S04]  /*97b90*/  LDL.LU R30, [R1+0x1088] ;  /* 0x00108800011e7983 */ /* 0x000ea80000300800 */
[----:B------:R-:W2:Y:S04]  /*97ba0*/  LDL.LU R31, [R1+0x108c] ;  /* 0x00108c00011f7983 */ /* 0x000ea80000300800 */
[----:B------:R-:W2:Y:S04]  /*97bb0*/  LDL.LU R23, [R1+0x1070] ;  /* 0x0010700001177983 */ /* 0x000ea80000300800 */
[----:B------:R-:W2:Y:S01]  /*97bc0*/  LDL.LU R41, [R1+0x1074] ;  /* 0x0010740001297983 */ /* 0x000ea20000300800 */
[----:B------:R-:W-:-:S05]  /*97bd0*/  SHF.R.S32.HI R24, RZ, 0x1f, R48 ;  /* 0x0000001fff187819 */ /* 0x000fca0000011430 */
[----:B------:R-:W-:Y:S01]  /*97be0*/  IMAD.X R39, R24, 0x1, R3, P6 ;  /* 0x0000000118277824 */ /* 0x000fe200030e0603 */
[----:B0-----:R-:W-:-:S04]  /*97bf0*/  IADD3 R18, P6, PT, R48, R2, RZ ;  /* 0x0000000230127210 */ /* 0x001fc80007fde0ff */
[----:B------:R-:W-:Y:S01]  /*97c00*/  STL.64 [R1+0x11a8], R38 ;  /* 0x0011a82601007387 */ /* 0x000fe20000100a00 */
[----:B---3--:R-:W-:-:S05]  /*97c10*/  F2FP.SATFINITE.E4M3.F32.PACK_AB_MERGE_C R35, R40, R34, RZ ;  /* 0x000000222823723e */ /* 0x008fca00048070ff */
[----:B------:R-:W-:Y:S01]  /*97c20*/  STL [R1+0x1458], R35 ;  /* 0x0014582301007387 */ /* 0x000fe20000100800 */
[----:B----4-:R-:W-:Y:S01]  /*97c30*/  F2FP.SATFINITE.E4M3.F32.PACK_AB_MERGE_C R34, R43, R19, RZ ;  /* 0x000000132b22723e */ /* 0x010fe200048070ff */
        /* <DEDUP_REMOVED lines=39> */
[----:B-1----:R-:W-:Y:S01]  /*97eb0*/  IADD3 R18, P6, PT, R48, R13, RZ ;  /* 0x0000000d30127210 */ /* 0x002fe20007fde0ff */
        /* <DEDUP_REMOVED lines=158> */
[----:B------:R-:W-:Y:S01]  /*988a0*/  IMAD.X R19, R24, 0x1, R10, P6 ;  /* 0x0000000118137824 */ /* 0x000fe200030e060a */
[----:B------:R-:W-:-:S04]  /*988b0*/  IADD3 R26, P6, PT, R50, R11, RZ ;  /* 0x0000000b321a7210 */ /* 0x000fc80007fde0ff */
[----:B------:R2:W-:Y:S01]  /*988c0*/  STL.64 [R1+0x1108], R18 ;  /* 0x0011081201007387 */ /* 0x0005e20000100a00 */
[----:B------:R-:W-:Y:S01]  /*988d0*/  IMAD.X R27, R24, 0x1, R12, P6 ;  /* 0x00000001181b7824 */ /* 0x000fe200030e060c */
[----:B--2---:R-:W-:-:S05]  /*988e0*/  F2FP.SATFINITE.E4M3.F32.PACK_AB_MERGE_C R19, R37, R33, RZ ;  /* 0x000000212513723e */ /* 0x004fca00048070ff */
[----:B------:R-:W-:Y:S04]  /*988f0*/  STL [R1+0x170], R19 ;  /* 0x0001701301007387 */ /* 0x000fe80000100800 */
[----:B------:R0:W-:Y:S02]  /*98900*/  STL.64 [R1+0x1100], R26 ;  /* 0x0011001a01007387 */ /* 0x0001e40000100a00 */
[----:B0-----:R-:W-:Y:S02]  /*98910*/  IADD3 R26, P6, PT, R50, R13, RZ ;  /* 0x0000000d321a7210 */ /* 0x001fe40007fde0ff */
[----:B------:R-:W-:-:S03]  /*98920*/  F2FP.SATFINITE.E4M3.F32.PACK_AB_MERGE_C R19, R41, R31, RZ ;  /* 0x0000001f2913723e */ /* 0x000fc600048070ff */
[----:B------:R-:W-:Y:S02]  /*98930*/  IMAD.X R27, R24, 0x1, R14, P6 ;  /* 0x00000001181b7824 */ /* 0x000fe400030e060e */
[----:B------:R0:W-:Y:S04]  /*98940*/  STL [R1+0xc4], R19 ;  /* 0x0000c41301007387 */ /* 0x0001e80000100800 */
[----:B------:R-:W2:Y:S04]  /*98950*/  LDL.LU R35, [R1+0xf50] ;  /* 0x000f500001237983 */ /* 0x000ea80000300800 */
[----:B------:R-:W2:Y:S04]  /*98960*/  LDL.LU R34, [R1+0xf54] ;  /* 0x000f540001227983 */ /* 0x000ea80000300800 */
[----:B------:R-:W2:Y:S04]  /*98970*/  LDL.LU R40, [R1+0xf58] ;  /* 0x000f580001287983 */ /* 0x000ea80000300800 */
[----:B------:R1:W-:Y:S04]  /*98980*/  STL.64 [R1+0x10f8], R26 ;  /* 0x0010f81a01007387 */ /* 0x0003e80000100a00 */
[----:B0-----:R-:W2:Y:S04]  /*98990*/  LDL.LU R19, [R1+0xf5c] ;  /* 0x000f5c0001137983 */ /* 0x001ea80000300800 */
[----:B------:R-:W2:Y:S04]  /*989a0*/  LDL.LU R43, [R1+0xf20] ;  /* 0x000f2000012b7983 */ /* 0x000ea80000300800 */
[----:B------:R-:W2:Y:S04]  /*989b0*/  LDL.LU R42, [R1+0xf24] ;  /* 0x000f2400012a7983 */ /* 0x000ea80000300800 */
[----:B------:R-:W2:Y:S04]  /*989c0*/  LDL.LU R25, [R1+0xf28] ;  /* 0x000f280001197983 */ /* 0x000ea80000300800 */
[----:B-1----:R-:W2:Y:S04]  /*989d0*/  LDL.LU R26, [R1+0xf2c] ;  /* 0x000f2c00011a7983 */ /* 0x002ea80000300800 */
[----:B------:R-:W2:Y:S04]  /*989e0*/  LDL.LU R44, [R1+0xf10] ;  /* 0x000f1000012c7983 */ /* 0x000ea80000300800 */
[----:B------:R-:W2:Y:S04]  /*989f0*/  LDL.LU R27, [R1+0xf14] ;  /* 0x000f1400011b7983 */ /* 0x000ea80000300800 */
[----:B------:R-:W2:Y:S04]  /*98a00*/  LDL.LU R33, [R1+0xf18] ;  /* 0x000f180001217983 */ /* 0x000ea80000300800 */
[----:B------:R-:W2:Y:S01]  /*98a10*/  LDL.LU R37, [R1+0xf1c] ;  /* 0x000f1c0001257983 */ /* 0x000ea20000300800 */
[----:B------:R-:W-:-:S02]  /*98a20*/  F2FP.SATFINITE.E4M3.F32.PACK_AB_MERGE_C R18, R29, R28, RZ ;  /* 0x0000001c1d12723e */ /* 0x000fc400048070ff */
[----:B------:R-:W-:Y:S01]  /*98a30*/  F2FP.SATFINITE.E4M3.F32.PACK_AB_MERGE_C R23, R23, R30, RZ ;  /* 0x0000001e1717723e */ /* 0x000fe200048070ff */
[----:B------:R-:W2:Y:S04]  /*98a40*/  LDL.LU R28, [R1+0xf00] ;  /* 0x000f0000011c7983 */ /* 0x000ea80000300800 */
[----:B------:R-:W2:Y:S04]  /*98a50*/  LDL.LU R29, [R1+0xf04] ;  /* 0x000f0400011d7983 */ /* 0x000ea80000300800 */
[----:B------:R-:W2:Y:S04]  /*98a60*/  LDL.LU R30, [R1+0xf08] ;  /* 0x000f0800011e7983 */ /* 0x000ea80000300800 */
[----:B------:R-:W2:Y:S01]  /*98a70*/  LDL.LU R41, [R1+0xf0c] ;  /* 0x000f0c0001297983 */ /* 0x000ea20000300800 */
[----:B------:R-:W-:-:S05]  /*98a80*/  IADD3 R38, P6, PT, R50, R15, RZ ;  /* 0x0000000f32267210 */ /* 0x000fca0007fde0ff */
[----:B------:R-:W-:-:S05]  /*98a90*/  IMAD.X R39, R24, 0x1, R57, P6 ;  /* 0x0000000118277824 */ /* 0x000fca00030e0639 */
[----:B------:R-:W-:Y:S01]  /*98aa0*/  STL.64 [R1+0x10f0], R38 ;  /* 0x0010f02601007387 */ /* 0x000fe20000100a00 */
[----:B---3--:R-:W-:-:S05]  /*98ab0*/  F2FP.SATFINITE.E4M3.F32.PACK_AB_MERGE_C R20, R20, R16, RZ ;  /* 0x000000101414723e */ /* 0x008fca00048070ff */
[----:B------:R-:W-:Y:S04]  /*98ac0*/  STL [R1+0xc0], R20 ;  /* 0x0000c01401007387 */ /* 0x000fe80000100800 */
[----:B------:R-:W3:Y:S01]  /*98ad0*/  LDL.LU R32, [R1+0xef0] ;  /* 0x000ef00001207983 */ /* 0x000ee20000300800 */
[----:B----4-:R-:W-:-:S05]  /*98ae0*/  F2FP.SATFINITE.E4M3.F32.PACK_AB_MERGE_C R17, R17, R21, RZ ;  /* 0x000000151111723e */ /* 0x010fca00048070ff */
[----:B------:R-:W-:Y:S01]  /*98af0*/  STL [R1+0x1428], R17 ;  /* 0x0014281101007387 */ /* 0x000fe20000100800 */
[----:B------:R-:W-:-:S03]  /*98b00*/  F2FP.SATFINITE.E4M3.F32.PACK_AB_MERGE_C R16, R45, R22, RZ ;  /* 0x000000162d10723e */ /* 0x000fc600048070ff */
[----:B------:R-:W3:Y:S04]  /*98b10*/  LDL.LU R31, [R1+0xef4] ;  /* 0x000ef400011f7983 */ /* 0x000ee80000300800 */
        /* <DEDUP_REMOVED lines=9> */
[----:B------:R-:W-:-:S05]  /*98bb0*/  IMAD.X R39, R24, 0x1, R3, P6 ;  /* 0x0000000118277824 */ /* 0x000fca00030e0603 */
[----:B------:R-:W-:Y:S01]  /*98bc0*/  STL.64 [R1+0x10e8], R38 ;  /* 0x0010e82601007387 */ /* 0x000fe20000100a00 */
[----:B--2---:R-:W-:Y:S02]  /*98bd0*/  F2FP.SATFINITE.E4M3.F32.PACK_AB_MERGE_C R36, R34, R35, RZ ;  /* 0x000000232224723e */ /* 0x004fe400048070ff */
[----:B------:R-:W-:-:S05]  /*98be0*/  IADD3 R34, P6, PT, R51, R2, RZ ;  /* 0x0000000233227210 */ /* 0x000fca0007fde0ff */
[----:B------:R-:W-:Y:S01]  /*98bf0*/  IMAD.X R35, R24, 0x1, R4, P6 ;  /* 0x0000000118237824 */ /* 0x000fe200030e0604 */
[----:B------:R-:W-:Y:S01]  /*98c00*/  STL [R1+0x27b0], R36 ;  /* 0x0027b02401007387 */ /* 0x000fe20000100800 */
[----:B------:R-:W-:-:S05]  /*98c10*/  F2FP.SATFINITE.E4M3.F32.PACK_AB_MERGE_C R19, R19, R40, RZ ;  /* 0x000000281313723e */ /* 0x000fca00048070ff */
[----:B------:R-:W-:Y:S04]  /*98c20*/  STL [R1+0x27b4], R19 ;  /* 0x0027b41301007387 */ /* 0x000fe80000100800 */
[----:B------:R0:W-:Y:S02]  /*98c30*/  STL.64 [R1+0x10d8], R34 ;  /* 0x0010d82201007387 */ /* 0x0001e40000100a00 */
[----:B0-----:R-:W-:-:S05]  /*98c40*/  F2FP.SATFINITE.E4M3.F32.PACK_AB_MERGE_C R34, R42, R43, RZ ;  /* 0x0000002b2a22723e */ /* 0x001fca00048070ff */
[----:B------:R0:W-:Y:S01]  /*98c50*/  STL [R1+0x2784], R34 ;  /* 0x0027842201007387 */ /* 0x0001e20000100800 */
[----:B------:R-:W-:Y:S02]  /*98c60*/  F2FP.SATFINITE.E4M3.F32.PACK_AB_MERGE_C R19, R26, R25, RZ ;  /* 0x000000191a13723e */ /* 0x000fe400048070ff */
[----:B0-----:R-:W-:-:S03]  /*98c70*/  IADD3 R34, P6, PT, R51, R5, RZ ;  /* 0x0000000533227210 */ /* 0x001fc60007fde0ff */
[----:B------:R0:W-:Y:S02]  /*98c80*/  STL [R1+0x2790], R19 ;  /* 0x0027901301007387 */ /* 0x0001e40000100800 */
[C---:B------:R-:W-:Y:S01]  /*98c90*/  IMAD.X R35, R24.reuse, 0x1, R6, P6 ;  /* 0x0000000118237824 */ /* 0x040fe200030e0606 */
[----:B------:R-:W-:Y:S02]  /*98ca0*/  IADD3 R26, P6, PT, R51, R7, RZ ;  /* 0x00000007331a7210 */ /* 0x000fe40007fde0ff */
[----:B------:R-:W-:Y:S02]  /*98cb0*/  F2FP.SATFINITE.E4M3.F32.PACK_AB_MERGE_C R25, R27, R44, RZ ;  /* 0x0000002c1b19723e */ /* 0x000fe400048070ff */
[----:B0-----:R-:W-:Y:S01]  /*98cc0*/  F2FP.SATFINITE.E4M3.F32.PACK_AB_MERGE_C R19, R37, R33, RZ ;  /* 0x000000212513723e */ /* 0x001fe200048070ff */
[----:B------:R-:W-:Y:S01]  /*98cd0*/  IMAD.X R27, R24, 0x1, R8, P6 ;  /* 0x00000001181b7824 */ /* 0x000fe200030e0608 */
[----:B------:R-:W-:Y:S04]  /*98ce0*/  STL.64 [R1+0x10e0], R34 ;  /* 0x0010e02201007387 */ /* 0x000fe80000100a00 */
[----:B------:R0:W-:Y:S04]  /*98cf0*/  STL [R1+0x2754], R25 ;  /* 0x0027541901007387 */ /* 0x0001e80000100800 */
[----:B------:R1:W-:Y:S04]  /*98d00*/  STL [R1+0x274c], R19 ;  /* 0x00274c1301007387 */ /* 0x0003e80000100800 */
[----:B------:R2:W-:Y:S01]  /*98d10*/  STL.64 [R1+0x10d0], R26 ;  /* 0x0010d01a01007387 */ /* 0x0005e20000100a00 */
[----:B0-----:R-:W-:-:S02]  /*98d20*/  F2FP.SATFINITE.E4M3.F32.PACK_AB_MERGE_C R25, R29, R28, RZ ;  /* 0x0000001c1d19723e */ /* 0x001fc400048070ff */
[----:B-1----:R-:W-:-:S03]  /*98d30*/  F2FP.SATFINITE.E4M3.F32.PACK_AB_MERGE_C R19, R41, R30, RZ ;  /* 0x0000001e2913723e */ /* 0x002fc600048070ff */
[----:B------:R-:W-:Y:S01]  /*98d40*/  STL [R1+0x15f8], R25 ;  /* 0x0015f81901007387 */ /* 0x000fe20000100800 */
[----:B--2---:R-:W-:-:S03]  /*98d50*/  IADD3 R26, P6, PT, R51, R9, RZ ;  /* 0x00000009331a7210 */ /* 0x004fc60007fde0ff */
[----:B------:R-:W-:Y:S02]  /*98d60*/  STL [R1+0x15fc], R19 ;  /* 0x0015fc1301007387 */ /* 0x000fe40000100800 */
[----:B------:R-:W-:Y:S02]  /*98d70*/  IMAD.X R27, R24, 0x1, R10, P6 ;  /* 0x00000001181b7824 */ /* 0x000fe400030e060a */
[----:B------:R-:W2:Y:S04]  /*98d80*/  LDL.LU R33, [R1+0x9b0] ;  /* 0x0009b00001217983 */ /* 0x000ea80000300800 */
[----:B------:R-:W2:Y:S04]  /*98d90*/  LDL.LU R37, [R1+0x9b4] ;  /* 0x0009b40001257983 */ /* 0x000ea80000300800 */
[----:B------:R-:W2:Y:S04]  /*98da0*/  LDL.LU R28, [R1+0x9b8] ;  /* 0x0009b800011c7983 */ /* 0x000ea80000300800 */
[----:B------:R0:W-:Y:S04]  /*98db0*/  STL.64 [R1+0x10c8], R26 ;  /* 0x0010c81a01007387 */ /* 0x0001e80000100a00 */
[----:B------:R-:W2:Y:S04]  /*98dc0*/  LDL.LU R29, [R1+0x9bc] ;  /* 0x0009bc00011d7983 */ /* 0x000ea80000300800 */
[----:B------:R-:W2:Y:S04]  /*98dd0*/  LDL.LU R30, [R1+0x9a0] ;  /* 0x0009a000011e7983 */ /* 0x000ea80000300800 */
[----:B------:R-:W2:Y:S01]  /*98de0*/  LDL.LU R41, [R1+0x9a4] ;  /* 0x0009a40001297983 */ /* 0x000ea20000300800 */
[----:B0-----:R-:W-:-:S05]  /*98df0*/  IADD3 R26, P6, PT, R51, R11, RZ ;  /* 0x0000000b331a7210 */ /* 0x001fca0007fde0ff */
[----:B------:R-:W-:Y:S01]  /*98e00*/  IMAD.X R27, R24, 0x1, R12, P6 ;  /* 0x00000001181b7824 */ /* 0x000fe200030e060c */
[----:B---3--:R-:W-:-:S05]  /*98e10*/  F2FP.SATFINITE.E4M3.F32.PACK_AB_MERGE_C R19, R31, R32, RZ ;  /* 0x000000201f13723e */ /* 0x008fca00048070ff */
[----:B------:R-:W-:Y:S01]  /*98e20*/  STL [R1+0x158c], R19 ;  /* 0x00158c1301007387 */ /* 0x000fe20000100800 */
[----:B----4-:R-:W-:-:S05]  /*98e30*/  F2FP.SATFINITE.E4M3.F32.PACK_AB_MERGE_C R16, R20, R16, RZ ;  /* 0x000000101410723e */ /* 0x010fca00048070ff */
[----:B------:R0:W-:Y:S02]  /*98e40*/  STL [R1+0x1598], R16 ;  /* 0x0015981001007387 */ /* 0x0001e40000100800 */
[----:B0-----:R-:W-:Y:S02]  /*98e50*/  F2FP.SATFINITE.E4M3.F32.PACK_AB_MERGE_C R16, R17, R21, RZ ;  /* 0x000000151110723e */ /* 0x001fe400048070ff */
[----:B------:R-:W-:-:S03]  /*98e60*/  F2FP.SATFINITE.E4M3.F32.PACK_AB_MERGE_C R19, R45, R22, RZ ;  /* 0x000000162d13723e */ /* 0x000fc600048070ff */
[----:B------:R0:W-:Y:S04]  /*98e70*/  STL [R1+0x3c50], R16 ;  /* 0x003c501001007387 */ /* 0x0001e80000100800 */
[----:B------:R-:W-:Y:S01]  /*98e80*/  STL.64 [R1+0x10c0], R26 ;  /* 0x0010c01a01007387 */ /* 0x000fe20000100a00 */
[----:B0-----:R-:W-:-:S03]  /*98e90*/  IADD3 R16, P6, PT, R51, R13, RZ ;  /* 0x0000000d33107210 */ /* 0x001fc60007fde0ff */
[----:B------:R0:W-:Y:S02]  /*98ea0*/  STL [R1+0x150c], R19 ;  /* 0x00150c1301007387 */ /* 0x0001e40000100800 */
[----:B------:R-:W-:Y:S02]  /*98eb0*/  IMAD.X R17, R24, 0x1, R14, P6 ;  /* 0x0000000118117824 */ /* 0x000fe400030e060e */
[----:B------:R-:W3:Y:S04]  /*98ec0*/  LDL.LU R36, [R1+0x9a8] ;  /* 0x0009a80001247983 */ /* 0x000ee80000300800 */
[----:B------:R-:W3:Y:S04]  /*98ed0*/  LDL.LU R35, [R1+0x9ac] ;  /* 0x0009ac0001237983 */ /* 0x000ee80000300800 */
        /* <DEDUP_REMOVED lines=14> */
[----:B------:R-:W4:Y:S01]  /*98fc0*/  LDL.LU R45, [R1+0x964] ;  /* 0x00096400012d7983 */ /* 0x000f220000300800 */
[----:B------:R-:W-:-:S05]  /*98fd0*/  IADD3 R38, P6, PT, R51, R15, RZ ;  /* 0x0000000f33267210 */ /* 0x000fca0007fde0ff */
[----:B------:R-:W-:-:S05]  /*98fe0*/  IMAD.X R39, R24, 0x1, R57, P6 ;  /* 0x0000000118277824 */ /* 0x000fca00030e0639 */
[----:B------:R-:W-:Y:S01]  /*98ff0*/  STL.64 [R1+0x10b0], R38 ;  /* 0x0010b02601007387 */ /* 0x000fe20000100a00 */
[----:B--2---:R-:W-:-:S05]  /*99000*/  F2FP.SATFINITE.E4M3.F32.PACK_AB_MERGE_C R27, R37, R33, RZ ;  /* 0x00000021251b723e */ /* 0x004fca00048070ff */
[----:B------:R0:W-:Y:S01]  /*99010*/  STL [R1+0x2cc], R27 ;  /* 0x0002cc1b01007387 */ /* 0x0001e20000100800 */
[----:B------:R-:W-:-:S03]  /*99020*/  F2FP.SATFINITE.E4M3.F32.PACK_AB_MERGE_C R24, R29, R28, RZ ;  /* 0x0000001c1d18723e */ /* 0x000fc600048070ff */
[----:B0-----:R-:W2:Y:S01]  /*99030*/  LDL.LU R27, [R1+0x968] ;  /* 0x00096800011b7983 */ /* 0x001ea20000300800 */
[----:B------:R-:W-:-:S03]  /*99040*/  IADD3 R28, P6, PT, R52, R0, RZ ;  /* 0x00000000341c7210 */ /* 0x000fc60007fde0ff */
[----:B------:R0:W-:Y:S01]  /*99050*/  STL [R1+0x2d8], R24 ;  /* 0x0002d81801007387 */ /* 0x0001e20000100800 */
[----:B------:R-:W-:-:S03]  /*99060*/  F2FP.SATFINITE.E4M3.F32.PACK_AB_MERGE_C R16, R41, R30, RZ ;  /* 0x0000001e2910723e */ /* 0x000fc600048070ff */
[----:B------:R-:W2:Y:S01]  /*99070*/  LDL.LU R32, [R1+0x96c] ;  /* 0x00096c0001207983 */ /* 0x000ea20000300800 */
[----:B0-----:R-:W-:-:S03]  /*99080*/  SHF.R.S32.HI R24, RZ, 0x1f, R52 ;  /* 0x0000001fff187819 */ /* 0x001fc60000011434 */
[----:B------:R-:W-:Y:S02]  /*99090*/  STL [R1+0x1c4], R16 ;  /* 0x0001c41001007387 */ /* 0x000fe40000100800 */
[----:B------:R-:W-:Y:S02]  /*990a0*/  IMAD.X R29, R24, 0x1, R3, P6 ;  /* 0x00000001181d7824 */ /* 0x000fe400030e0603 */
[----:B------:R-:W2:Y:S04]  /*990b0*/  LDL.LU R33, [R1+0x950] ;  /* 0x0009500001217983 */ /* 0x000ea80000300800 */
[----:B------:R-:W2:Y:S04]  /*990c0*/  LDL.LU R37, [R1+0x954] ;  /* 0x0009540001257983 */ /* 0x000ea80000300800 */
[----:B------:R0:W-:Y:S04]  /*990d0*/  STL.64 [R1+0x10a8], R28 ;  /* 0x0010a81c01007387 */ /* 0x0001e80000100a00 */
[----:B0-----:R-:W2:Y:S04]  /*990e0*/  LDL.LU R28, [R1+0x958] ;  /* 0x00095800011c7983 */ /* 0x001ea80000300800 */
[----:B------:R-:W2:Y:S04]  /*990f0*/  LDL.LU R29, [R1+0x95c] ;  /* 0x00095c00011d7983 */ /* 0x000ea80000300800 */
[----:B------:R-:W2:Y:S04]  /*99100*/  LDL.LU R30, [R1+0x940] ;  /* 0x00094000011e7983 */ /* 0x000ea80000300800 */
[----:B------:R-:W2:Y:S01]  /*99110*/  LDL.LU R41, [R1+0x944] ;  /* 0x0009440001297983 */ /* 0x000ea20000300800 */
[----:B---3--:R-:W-:-:S05]  /*99120*/  F2FP.SATFINITE.E4M3.F32.PACK_AB_MERGE_C R35, R35, R36, RZ ;  /* 0x000000242323723e */ /* 0x008fca00048070ff */
[----:B------:R0:W-:Y:S01]  /*99130*/  STL [R1+0x1c8], R35 ;  /* 0x0001c82301007387 */ /* 0x0001e20000100800 */
[----:B----4-:R-:W-:Y:S02]  /*99140*/  F2FP.SATFINITE.E4M3.F32.PACK_AB_MERGE_C R16, R40, R34, RZ ;  /* 0x000000222810723e */ /* 0x010fe400048070ff */
[----:B------:R-:W-:-:S05]  /*99150*/  IADD3 R34, P6, PT, R52, R2, RZ ;  /* 0x0000000234227210 */ /* 0x000fca0007fde0ff */
[----:B0-----:R-:W-:Y:S01]  /*99160*/  IMAD.X R35, R24, 0x1, R4, P6 ;  /* 0x0000000118237824 */ /* 0x001fe200030e0604 */
[----:B------:R0:W-:Y:S04]  /*99170*/  STL [R1+0x1b4], R16 ;  /* 0x0001b41001007387 */ /* 0x0001e80000100800 */
[----:B------:R1:W-:Y:S01]  /*99180*/  STL.64 [R1+0x10a0], R34 ;  /* 0x0010a02201007387 */ /* 0x0003e20000100a00 */
[----:B------:R-:W-:Y:S02]  /*99190*/  F2FP.SATFINITE.E4M3.F32.PACK_AB_MERGE_C R19, R43, R19, RZ ;  /* 0x000000132b13723e */ /* 0x000fe400048070ff */
[----:B0-----:R-:W-:Y:S02]  /*991a0*/  F2FP.SATFINITE.E4M3.F32.PACK_AB_MERGE_C R16, R25, R42, RZ ;  /* 0x0000002a1910723e */ /* 0x001fe400048070ff */
[----:B-1----:R-:W-:Y:S01]  /*991b0*/  IADD3 R34, P6, PT, R52, R5, RZ ;  /* 0x0000000534227210 */ /* 0x002fe20007fde0ff */
[----:B------:R0:W-:Y:S04]  /*991c0*/  STL [R1+0x1b8], R19 ;  /* 0x0001b81301007387 */ /* 0x0001e80000100800 */
[----:B------:R-:W-:Y:S01]  /*991d0*/  IMAD.X R35, R24, 0x1, R6, P6 ;  /* 0x0000000118237824 */ /* 0x000fe200030e0606 */
[----:B------:R1:W-:Y:S04]  /*991e0*/  STL [R1+0x19c], R16 ;  /* 0x00019c1001007387 */ /* 0x0003e80000100800 */
[----:B------:R3:W-:Y:S01]  /*991f0*/  STL.64 [R1+0x1098], R34 ;  /* 0x0010982201007387 */ /* 0x0007e20000100a00 */
[----:B0-----:R-:W-:-:S02]  /*99200*/  F2FP.SATFINITE.E4M3.F32.PACK_AB_MERGE_C R19, R44, R26, RZ ;  /* 0x0000001a2c13723e */ /* 0x001fc400048070ff */
[----:B-1----:R-:W-:Y:S02]  /*99210*/  F2FP.SATFINITE.E4M3.F32.PACK_AB_MERGE_C R16, R20, R31, RZ ;  /* 0x0000001f1410723e */ /* 0x002fe400048070ff */
[----:B---3--:R-:W-:Y:S01]  /*99220*/  IADD3 R34, P6, PT, R52, R7, RZ ;  /* 0x0000000734227210 */ /* 0x008fe20007fde0ff */
[----:B------:R-:W-:Y:S01]  /*99230*/  STL [R1+0x1a0], R19 ;  /* 0x0001a01301007387 */ /* 0x000fe20000100800 */
[----:B------:R-:W-:-:S03]  /*99240*/  F2FP.SATFINITE.E4M3.F32.PACK_AB_MERGE_C R17, R17, R21, RZ ;  /* 0x000000151111723e */ /* 0x000fc600048070ff */
[----:B------:R-:W-:Y:S01]  /*99250*/  IMAD.X R35, R24, 0x1, R8, P6 ;  /* 0x0000000118237824 */ /* 0x000fe200030e0608 */
[----:B------:R0:W-:Y:S04]  /*99260*/  STL [R1+0x17c], R16 ;  /* 0x00017c1001007387 */ /* 0x0001e80000100800 */
[----:B------:R-:W3:Y:S04]  /*99270*/  LDL.LU R31, [R1+0x948] ;  /* 0x00094800011f7983 */ /* 0x000ee80000300800 */
[----:B------:R-:W-:Y:S01]  /*99280*/  STL.64 [R1+0x1090], R34 ;  /* 0x0010902201007387 */ /* 0x000fe20000100a00 */
[----:B0-----:R-:W-:-:S03]  /*99290*/  F2FP.SATFINITE.E4M3.F32.PACK_AB_MERGE_C R16, R45, R22, RZ ;  /* 0x000000162d10723e */ /* 0x001fc600048070ff */
[----:B------:R0:W-:Y:S04]  /*992a0*/  STL [R1+0x184], R17 ;  /* 0x0001841101007387 */ /* 0x0001e80000100800 */
        /* <DEDUP_REMOVED lines=8> */
[----:B------:R-:W-:Y:S02]  /*99330*/  IADD3 R26, P6, PT, R52, R11, RZ ;  /* 0x0000000b341a7210 */ /* 0x000fe40007fde0ff */
[----:B--2---:R-:W-:-:S03]  /*99340*/  F2FP.SATFINITE.E4M3.F32.PACK_AB_MERGE_C R44, R32, R27, RZ ;  /* 0x0000001b202c723e */ /* 0x004fc600048070ff */
[----:B------:R-:W-:Y:S02]  /*99350*/  IMAD.X R27, R24, 0x1, R12, P6 ;  /* 0x00000001181b7824 */ /* 0x000fe400030e060c */
[----:B------:R-:W-:Y:S04]  /*99360*/  STL [R1+0x3be4], R44 ;  /* 0x003be42c01007387 */ /* 0x000fe80000100800 */
[----:B------:R-:W-:Y:S01]  /*99370*/  STL.64 [R1+0x1088], R34 ;  /* 0x0010882201007387 */ /* 0x000fe20000100a00 */
[----:B------:R-:W-:-:S05]  /*99380*/  F2FP.SATFINITE.E4M3.F32.PACK_AB_MERGE_C R43, R37, R33, RZ ;  /* 0x00000021252b723e */ /* 0x000fca00048070ff */
[----:B------:R-:W-:Y:S01]  /*99390*/  STL [R1+0x3bfc], R43 ;  /* 0x003bfc2b01007387 */ /* 0x000fe20000100800 */
[----:B------:R-:W-:-:S05]  /*993a0*/  F2FP.SATFINITE.E4M3.F32.PACK_AB_MERGE_C R41, R41, R30, RZ ;  /* 0x0000001e2929723e */ /* 0x000fca00048070ff */
[----:B------:R-:W-:Y:S01]  /*993b0*/  STL [R1+0x3c28], R41 ;  /* 0x003c282901007387 */ /* 0x000fe20000100800 */
[----:B-1----:R-:W-:-:S03]  /*993c0*/  F2FP.SATFINITE.E4M3.F32.PACK_AB_MERGE_C R16, R29, R28, RZ ;  /* 0x0000001c1d10723e */ /* 0x002fc600048070ff */
[----:B------:R0:W-:Y:S04]  /*993d0*/  STL.64 [R1+0x1080], R26 ;  /* 0x0010801a01007387 */ /* 0x0001e80000100a00 */
[----:B------:R-:W-:Y:S04]  /*993e0*/  STL [R1+0xcc], R16 ;  /* 0x0000cc1001007387 */ /* 0x000fe80000100800 */
[----:B------:R-:W2:Y:S01]  /*993f0*/  LDL.LU R49, [R1+0x920] ;  /* 0x0009200001317983 */ /* 0x000ea20000300800 */
[----:B0-----:R-:W-:-:S03]  /*99400*/  IADD3 R26, P6, PT, R52, R13, RZ ;  /* 0x0000000d341a7210 */ /* 0x001fc60007fde0ff */
[----:B------:R-:W2:Y:S02]  /*99410*/  LDL.LU R48, [R1+0x924] ;  /* 0x0009240001307983 */ /* 0x000ea40000300800 */
[----:B------:R-:W-:-:S05]  /*99420*/  IMAD.X R27, R24, 0x1, R14, P6 ;  /* 0x00000001181b7824 */ /* 0x000fca00030e060e */
[----:B------:R0:W-:Y:S04]  /*99430*/  STL.64 [R1+0x1070], R26 ;  /* 0x0010701a01007387 */ /* 0x0001e80000100a00 */
[----:B------:R-:W2:Y:S04]  /*99440*/  LDL.LU R47, [R1+0x928] ;  /* 0x00092800012f7983 */ /* 0x000ea80000300800 */
[----:B------:R-:W2:Y:S04]  /*99450*/  LDL.LU R39, [R1+0x92c] ;  /* 0x00092c0001277983 */ /* 0x000ea80000300800 */
[----:B------:R-:W2:Y:S04]  /*99460*/  LDL.LU R38, [R1+0x910] ;  /* 0x0009100001267983 */ /* 0x000ea80000300800 */
[----:B------:R-:W2:Y:S04]  /*99470*/  LDL.LU R36, [R1+0x914] ;  /* 0x0009140001247983 */ /* 0x000ea80000300800 */
[----:B0-----:R-:W2:Y:S04]  /*99480*/  LDL.LU R27, [R1+0x918] ;  /* 0x00091800011b7983 */ /* 0x001ea80000300800 */
[----:B------:R-:W2:Y:S04]  /*99490*/  LDL.LU R32, [R1+0x91c] ;  /* 0x00091c0001207983 */ /* 0x000ea80000300800 */
[----:B------:R-:W2:Y:S04]  /*994a0*/  LDL.LU R33, [R1+0xee0] ;  /* 0x000ee00001217983 */ /* 0x000ea80000300800 */
[----:B------:R-:W2:Y:S04]  /*994b0*/  LDL.LU R37, [R1+0xee4] ;  /* 0x000ee40001257983 */ /* 0x000ea80000300800 */
[----:B------:R-:W2:Y:S04]  /*994c0*/  LDL.LU R28, [R1+0xee8] ;  /* 0x000ee800011c7983 */ /* 0x000ea80000300800 */
[----:B------:R-:W2:Y:S01]  /*994d0*/  LDL.LU R29, [R1+0xeec] ;  /* 0x000eec00011d7983 */ /* 0x000ea20000300800 */
[----:B------:R-:W-:-:S05]  /*994e0*/  IADD3 R34, P6, PT, R52, R15, RZ ;  /* 0x0000000f34227210 */ /* 0x000fca0007fde0ff */
[----:B------:R-:W-:-:S05]  /*994f0*/  IMAD.X R35, R24, 0x1, R57, P6 ;  /* 0x0000000118237824 */ /* 0x000fca00030e0639 */
        /* <DEDUP_REMOVED lines=8> */
[----:B---3--:R-:W-:-:S03]  /*99580*/  F2FP.SATFINITE.E4M3.F32.PACK_AB_MERGE_C R20, R20, R31, RZ ;  /* 0x0000001f1414723e */ /* 0x008fc600048070ff */
[----:B------:R-:W3:Y:S01]  /*99590*/  LDL.LU R31, [R1+0x8ec] ;  /* 0x0008ec00011f7983 */ /* 0x000ee20000300800 */
[----:B----4-:R-:W-:-:S03]  /*995a0*/  F2FP.SATFINITE.E4M3.F32.PACK_AB_MERGE_C R41, R17, R21, RZ ;  /* 0x000000151129723e */ /* 0x010fc600048070ff */
[----:B------:R-:W4:Y:S04]  /*995b0*/  LDL.LU R21, [R1+0xed0] ;  /* 0x000ed00001157983 */ /* 0x000f280000300800 */
[----:B------:R-:W4:Y:S01]  /*995c0*/  LDL.LU R17, [R1+0xed4] ;  /* 0x000ed40001117983 */ /* 0x000f220000300800 */
[----:B------:R-:W-:-:S03]  /*995d0*/  F2FP.SATFINITE.E4M3.F32.PACK_AB_MERGE_C R40, R45, R22, RZ ;  /* 0x000000162d28723e */ /* 0x000fc600048070ff */
[----:B------:R-:W4:Y:S04]  /*995e0*/  LDL.LU R22, [R1+0xed8] ;  /* 0x000ed80001167983 */ /* 0x000f280000300800 */
[----:B------:R-:W4:Y:S01]  /*995f0*/  LDL.LU R45, [R1+0xedc] ;  /* 0x000edc00012d7983 */ /* 0x000f220000300800 */
[----:B------:R-:W-:Y:S02]  /*99600*/  SHF.R.S32.HI R24, RZ, 0x1f, R53 ;  /* 0x0000001fff187819 */ /* 0x000fe40000011435 */
[C---:B------:R-:W-:Y:S01]  /*99610*/  IADD3 R50, P6, PT, R53.reuse, R0, RZ ;  /* 0x0000000035327210 */ /* 0x040fe20007fde0ff */
[----:B------:R0:W-:Y:S04]  /*99620*/  STL.64 [R1+0x3c30], R40 ;  /* 0x003c302801007387 */ /* 0x0001e80000100a00 */
[----:B------:R-:W-:Y:S01]  /*99630*/  IMAD.X R51, R24, 0x1, R3, P6 ;  /* 0x0000000118337824 */ /* 0x000fe200030e0603 */
[----:B0-----:R-:W-:-:S04]  /*99640*/  IADD3 R40, P6, PT, R53, R2, RZ ;  /* 0x0000000235287210 */ /* 0x001fc80007fde0ff */
[----:B------:R-:W-:Y:S01]  /*99650*/  STL.64 [R1+0x1058], R50 ;  /* 0x0010583201007387 */ /* 0x000fe20000100a00 */
[----:B------:R-:W-:Y:S01]  /*99660*/  IMAD.X R41, R24, 0x1, R4, P6 ;  /* 0x0000000118297824 */ /* 0x000fe200030e0604 */
[----:B--2---:R-:W-:-:S05]  /*99670*/  F2FP.SATFINITE.E4M3.F32.PACK_AB_MERGE_C R43, R48, R49, RZ ;  /* 0x00000031302b723e */ /* 0x004fca00048070ff */
[----:B------:R-:W-:Y:S01]  /*99680*/  STL [R1+0x13bc], R43 ;  /* 0x0013bc2b01007387 */ /* 0x000fe20000100800 */
[----:B------:R-:W-:-:S05]  /*99690*/  F2FP.SATFINITE.E4M3.F32.PACK_AB_MERGE_C R16, R39, R47, RZ ;  /* 0x0000002f2710723e */ /* 0x000fca00048070ff */
[----:B------:R0:W-:Y:S01]  /*996a0*/  STL [R1+0x13b8], R16 ;  /* 0x0013b81001007387 */ /* 0x0001e20000100800 */
[----:B------:R-:W-:Y:S02]  /*996b0*/  F2FP.SATFINITE.E4M3.F32.PACK_AB_MERGE_C R36, R36, R38, RZ ;  /* 0x000000262424723e */ /* 0x000fe400048070ff */
[----:B------:R-:W-:Y:S01]  /*996c0*/  IADD3 R38, P6, PT, R53, R5, RZ ;  /* 0x0000000535267210 */ /* 0x000fe20007fde0ff */
[----:B------:R-:W-:Y:S01]  /*996d0*/  STL.64 [R1+0x1050], R40 ;  /* 0x0010502801007387 */ /* 0x000fe20000100a00 */
[----:B0-----:R-:W-:-:S03]  /*996e0*/  F2FP.SATFINITE.E4M3.F32.PACK_AB_MERGE_C R16, R32, R27, RZ ;  /* 0x0000001b2010723e */ /* 0x001fc600048070ff */
[----:B------:R-:W-:Y:S01]  /*996f0*/  IMAD.X R39, R24, 0x1, R6, P6 ;  /* 0x0000000118277824 */ /* 0x000fe200030e0606 */
[----:B------:R-:W-:Y:S04]  /*99700*/  STL [R1+0x279c], R36 ;  /* 0x00279c2401007387 */ /* 0x000fe80000100800 */
[----:B------:R0:W-:Y:S01]  /*99710*/  STL [R1+0x27a0], R16 ;  /* 0x0027a01001007387 */ /* 0x0001e20000100800 */
[----:B------:R-:W-:-:S03]  /*99720*/  F2FP.SATFINITE.E4M3.F32.PACK_AB_MERGE_C R32, R37, R33, RZ ;  /* 0x000000212520723e */ /* 0x000fc600048070ff */
[----:B------:R-:W2:Y:S04]  /*99730*/  LDL.LU R27, [R1+0x7c0] ;  /* 0x0007c000011b7983 */ /* 0x000ea80000300800 */
[----:B------:R-:W-:Y:S01]  /*99740*/  STL.64 [R1+0x1038], R38 ;  /* 0x0010382601007387 */ /* 0x000fe20000100a00 */
[----:B0-----:R-:W-:-:S03]  /*99750*/  F2FP.SATFINITE.E4M3.F32.PACK_AB_MERGE_C R16, R29, R28, RZ ;  /* 0x0000001c1d10723e */ /* 0x001fc600048070ff */
[----:B------:R0:W-:Y:S04]  /*99760*/  STL [R1+0x2760], R32 ;  /* 0x0027602001007387 */ /* 0x0001e80000100800 */
[----:B0-----:R-:W2:Y:S04]  /*99770*/  LDL.LU R32, [R1+0x7c4] ;  /* 0x0007c40001207983 */ /* 0x001ea80000300800 */
[----:B------:R0:W-:Y:S04]  /*99780*/  STL [R1+0x2774], R16 ;  /* 0x0027741001007387 */ /* 0x0001e80000100800 */
[----:B------:R-:W2:Y:S04]  /*99790*/  LDL.LU R33, [R1+0x7c8] ;  /* 0x0007c80001217983 */ /* 0x000ea80000300800 */
[----:B------:R-:W2:Y:S04]  /*997a0*/  LDL.LU R37, [R1+0x7cc] ;  /* 0x0007cc0001257983 */ /* 0x000ea80000300800 */
[----:B------:R-:W2:Y:S04]  /*997b0*/  LDL.LU R28, [R1+0xab0] ;  /* 0x000ab000011c7983 */ /* 0x000ea80000300800 */
[----:B------:R-:W2:Y:S01]  /*997c0*/  LDL.LU R29, [R1+0xab4] ;  /* 0x000ab400011d7983 */ /* 0x000ea20000300800 */
[----:B------:R-:W-:-:S02]  /*997d0*/  IADD3 R38, P6, PT, R53, R7, RZ ;  /* 0x0000000735267210 */ /* 0x000fc40007fde0ff */
[----:B------:R-:W-:-:S03]  /*997e0*/  F2FP.SATFINITE.E4M3.F32.PACK_AB_MERGE_C R36, R34, R35, RZ ;  /* 0x000000232224723e */ /* 0x000fc600048070ff */
[----:B------:R-:W-:Y:S01]  /*997f0*/  IMAD.X R39, R24, 0x1, R8, P6 ;  /* 0x0000000118277824 */ /* 0x000fe200030e0608 */
[----:B0-----:R-:W-:Y:S02]  /*99800*/  F2FP.SATFINITE.E4M3.F32.PACK_AB_MERGE_C R16, R42, R19, RZ ;  /* 0x000000132a10723e */ /* 0x001fe400048070ff */
[----:B------:R-:W-:Y:S02]  /*99810*/  IADD3 R34, P6, PT, R53, R9, RZ ;  /* 0x0000000935227210 */ /* 0x000fe40007fde0ff */
[----:B------:R-:W-:Y:S01]  /*99820*/  STL.64 [R1+0x1068], R38 ;  /* 0x0010682601007387 */ /* 0x000fe20000100a00 */
[----:B------:R-:W-:Y:S02]  /*99830*/  F2FP.SATFINITE.E4M3.F32.PACK_AB_MERGE_C R19, R26, R25, RZ ;  /* 0x000000191a13723e */ /* 0x000fe400048070ff */
[----:B------:R-:W-:Y:S01]  /*99840*/  IMAD.X R35, R24, 0x1, R10, P6 ;  /* 0x0000000118237824 */ /* 0x000fe200030e060a */
[----:B------:R-:W-:Y:S04]  /*99850*/  STL [R1+0x273c], R36 ;  /* 0x00273c2401007387 */ /* 0x000fe80000100800 */
[----:B------:R3:W-:Y:S04]  /*99860*/  STL [R1+0x2748], R16 ;  /* 0x0027481001007387 */ /* 0x0007e80000100800 */
[----:B------:R-:W-:Y:S04]  /*99870*/  STL.64 [R1+0x1060], R34 ;  /* 0x0010602201007387 */ /* 0x000fe80000100a00 */
[----:B------:R-:W-:Y:S01]  /*99880*/  STL [R1+0x15c8], R19 ;  /* 0x0015c81301007387 */ /* 0x000fe20000100800 */
[----:B---3--:R-:W-:-:S02]  /*99890*/  F2FP.SATFINITE.E4M3.F32.PACK_AB_MERGE_C R16, R31, R30, RZ ;  /* 0x0000001e1f10723e */ /* 0x008fc400048070ff */
[----:B------:R-:W-:-:S03]  /*998a0*/  IADD3 R30, P6, PT, R53, R11, RZ ;  /* 0x0000000b351e7210 */ /* 0x000fc60007fde0ff */
[----:B------:R0:W-:Y:S02]  /*998b0*/  STL [R1+0x15dc], R16 ;  /* 0x0015dc1001007387 */ /* 0x0001e40000100800 */
[C---:B------:R-:W-:Y:S01]  /*998c0*/  IMAD.X R31, R24.reuse, 0x1, R12, P6 ;  /* 0x00000001181f7824 */ /* 0x040fe200030e060c */
[----:B0-----:R-:W-:Y:S02]  /*998d0*/  IADD3 R16, P6, PT, R53, R13, RZ ;  /* 0x0000000d35107210 */ /* 0x001fe40007fde0ff */
[----:B----4-:R-:W-:Y:S02]  /*998e0*/  F2FP.SATFINITE.E4M3.F32.PACK_AB_MERGE_C R21, R17, R21, RZ ;  /* 0x000000151115723e */ /* 0x010fe400048070ff */
[----:B------:R0:W-:Y:S01]  /*998f0*/  STL.64 [R1+0x1048], R30 ;  /* 0x0010481e01007387 */ /* 0x0001e20000100a00 */
[----:B------:R-:W-:Y:S01]  /*99900*/  IMAD.X R17, R24, 0x1, R14, P6 ;  /* 0x0000000118117824 */ /* 0x000fe200030e060e */
[----:B------:R-:W-:Y:S02]  /*99910*/  F2FP.SATFINITE.E4M3.F32.PACK_AB_MERGE_C R19, R45, R22, RZ ;  /* 0x000000162d13723e */ /* 0x000fe400048070ff */
[----:B------:R-:W-:Y:S04]  /*99920*/  STL [R1+0x153c], R21 ;  /* 0x00153c1501007387 */ /* 0x000fe80000100800 */
[----:B------:R-:W-:Y:S04]  /*99930*/  STL [R1+0x157c], R19 ;  /* 0x00157c1301007387 */ /* 0x000fe80000100800 */
[----:B0-----:R-:W3:Y:S04]  /*99940*/  LDL.LU R31, [R1+0xab8] ;  /* 0x000ab800011f7983 */ /* 0x001ee80000300800 */
[----:B------:R0:W-:Y:S04]  /*99950*/  STL.64 [R1+0x1040], R16 ;  /* 0x0010401001007387 */ /* 0x0001e80000100a00 */
[----:B0-----:R-:W3:Y:S01]  /*99960*/  LDL.LU R17, [R1+0xabc] ;  /* 0x000abc0001117983 */ /* 0x001ee20000300800 */
[----:B------:R-:W-:-:S03]  /*99970*/  IADD3 R34, P6, PT, R53, R15, RZ ;  /* 0x0000000f35227210 */ /* 0x000fc60007fde0ff */
[----:B------:R-:W4:Y:S02]  /*99980*/  LDL.LU R49, [R1+0xaa0] ;  /* 0x000aa00001317983 */ /* 0x000f240000300800 */
[----:B------:R-:W-:Y:S02]  /*99990*/  IMAD.X R35, R24, 0x1, R57, P6 ;  /* 0x0000000118237824 */ /* 0x000fe400030e0639 */
[----:B------:R-:W4:Y:S04]  /*999a0*/  LDL.LU R48, [R1+0xaa4] ;  /* 0x000aa40001307983 */ /* 0x000f280000300800 */
        /* <DEDUP_REMOVED lines=9> */
[----:B--2---:R-:W-:-:S05]  /*99a40*/  F2FP.SATFINITE.E4M3.F32.PACK_AB_MERGE_C R24, R32, R27, RZ ;  /* 0x0000001b2018723e */ /* 0x004fca00048070ff */
[----:B------:R-:W-:Y:S04]  /*99a50*/  STL [R1+0x14e8], R24 ;  /* 0x0014e81801007387 */ /* 0x000fe80000100800 */
[----:B0-----:R-:W2:Y:S01]  /*99a60*/  LDL.LU R35, [R1+0xa88] ;  /* 0x000a880001237983 */ /* 0x001ea20000300800 */
[----:B------:R-:W-:-:S05]  /*99a70*/  F2FP.SATFINITE.E4M3.F32.PACK_AB_MERGE_C R19, R37, R33, RZ ;  /* 0x000000212513723e */ /* 0x000fca00048070ff */
        /* <DEDUP_REMOVED lines=14> */
[----:B---3--:R-:W-:-:S03]  /*99b60*/  F2FP.SATFINITE.E4M3.F32.PACK_AB_MERGE_C R16, R17, R31, RZ ;  /* 0x0000001f1110723e */ /* 0x008fc600048070ff */
[----:B------:R-:W3:Y:S04]  /*99b70*/  LDL.LU R31, [R1+0xa58] ;  /* 0x000a5800011f7983 */ /* 0x000ee80000300800 */
[----:B------:R-:W3:Y:S01]  /*99b80*/  LDL.LU R17, [R1+0xa5c] ;  /* 0x000a5c0001117983 */ /* 0x000ee20000300800 */
[----:B------:R-:W-:Y:S02]  /*99b90*/  SHF.R.S32.HI R24, RZ, 0x1f, R54 ;  /* 0x0000001fff187819 */ /* 0x000fe40000011436 */
[----:B------:R-:W-:-:S05]  /*99ba0*/  IADD3 R40, P6, PT, R54, R0, RZ ;  /* 0x0000000036287210 */ /* 0x000fca0007fde0ff */
[----:B------:R-:W-:-:S05]  /*99bb0*/  IMAD.X R41, R24, 0x1, R3, P6 ;  /* 0x0000000118297824 */ /* 0x000fca00030e0603 */
[----:B------:R0:W-:Y:S04]  /*99bc0*/  STL.64 [R1+0x1028], R40 ;  /* 0x0010282801007387 */ /* 0x0001e80000100a00 */
[----:B------:R1:W-:Y:S01]  /*99bd0*/  STL [R1+0x1a8], R16 ;  /* 0x0001a81001007387 */ /* 0x0003e20000100800 */
[----:B----4-:R-:W-:Y:S02]  /*99be0*/  F2FP.SATFINITE.E4M3.F32.PACK_AB_MERGE_C R39, R39, R47, RZ ;  /* 0x0000002f2727723e */ /* 0x010fe400048070ff */
[----:B0-----:R-:W-:Y:S02]  /*99bf0*/  IADD3 R40, P6, PT, R54, R2, RZ ;  /* 0x0000000236287210 */ /* 0x001fe40007fde0ff */
[----:B-1----:R-:W-:-:S03]  /*99c00*/  F2FP.SATFINITE.E4M3.F32.PACK_AB_MERGE_C R16, R48, R49, RZ ;  /* 0x000000313010723e */ /* 0x002fc600048070ff */
[----:B------:R-:W-:Y:S02]  /*99c10*/  IMAD.X R41, R24, 0x1, R4, P6 ;  /* 0x0000000118297824 */ /* 0x000fe400030e0604 */
[----:B------:R0:W-:Y:S01]  /*99c20*/  STL [R1+0x18c], R16 ;  /* 0x00018c1001007387 */ /* 0x0001e20000100800 */
[----:B------:R-:W-:-:S03]  /*99c30*/  F2FP.SATFINITE.E4M3.F32.PACK_AB_MERGE_C R21, R21, R30, RZ ;  /* 0x0000001e1515723e */ /* 0x000fc600048070ff */
[----:B------:R-:W-:Y:S01]  /*99c40*/  STL.64 [R1+0x1020], R40 ;  /* 0x0010202801007387 */ /* 0x000fe20000100a00 */
[----:B0-----:R-:W-:Y:S02]  /*99c50*/  F2FP.SATFINITE.E4M3.F32.PACK_AB_MERGE_C R16, R36, R38, RZ ;  /* 0x000000262410723e */ /* 0x001fe400048070ff */
[----:B------:R-:W-:Y:S01]  /*99c60*/  IADD3 R38, P6, PT, R54, R5, RZ ;  /* 0x0000000536267210 */ /* 0x000fe20007fde0ff */
[----:B------:R0:W-:Y:S04]  /*99c70*/  STL [R1+0x190], R39 ;  /* 0x0001902701007387 */ /* 0x0001e80000100800 */
[----:B------:R-:W-:Y:S04]  /*99c80*/  STL [R1+0x16c], R16 ;  /* 0x00016c1001007387 */ /* 0x000fe80000100800 */
[----:B------:R-:W4:Y:S01]  /*99c90*/  LDL.LU R30, [R1+0xa40] ;  /* 0x000a4000011e7983 */ /* 0x000f220000300800 */
[----:B0-----:R-:W-:-:S05]  /*99ca0*/  IMAD.X R39, R24, 0x1, R6, P6 ;  /* 0x0000000118277824 */ /* 0x001fca00030e0606 */
[----:B------:R-:W-:Y:S04]  /*99cb0*/  STL.64 [R1+0x1018], R38 ;  /* 0x0010182601007387 */ /* 0x000fe80000100a00 */
[----:B------:R0:W-:Y:S04]  /*99cc0*/  STL [R1+0x174], R21 ;  /* 0x0001741501007387 */ /* 0x0001e80000100800 */
[----:B0-----:R-:W4:Y:S01]  /*99cd0*/  LDL.LU R21, [R1+0xa44] ;  /* 0x000a440001157983 */ /* 0x001f220000300800 */
[----:B------:R-:W-:Y:S02]  /*99ce0*/  F2FP.SATFINITE.E4M3.F32.PACK_AB_MERGE_C R16, R45, R22, RZ ;  /* 0x000000162d10723e */ /* 0x000fe400048070ff */
[----:B------:R-:W-:-:S03]  /*99cf0*/  IADD3 R38, P6, PT, R54, R7, RZ ;  /* 0x0000000736267210 */ /* 0x000fc60007fde0ff */
[----:B------:R0:W-:Y:S02]  /*99d00*/  STL [R1+0x144], R16 ;  /* 0x0001441001007387 */ /* 0x0001e40000100800 */
[----:B------:R-:W-:Y:S02]  /*99d10*/  IMAD.X R39, R24, 0x1, R8, P6 ;  /* 0x0000000118277824 */ /* 0x000fe400030e0608 */
[----:B------:R-:W4:Y:S04]  /*99d20*/  LDL.LU R22, [R1+0xa48] ;  /* 0x000a480001167983 */ /* 0x000f280000300800 */
[----:B------:R-:W4:Y:S04]  /*99d30*/  LDL.LU R45, [R1+0xa4c] ;  /* 0x000a4c00012d7983 */ /* 0x000f280000300800 */
[----:B------:R-:W-:Y:S01]  /*99d40*/  STL.64 [R1+0x1010], R38 ;  /* 0x0010102601007387 */ /* 0x000fe20000100a00 */
[----:B--2---:R-:W-:-:S02]  /*99d50*/  F2FP.SATFINITE.E4M3.F32.PACK_AB_MERGE_C R36, R34, R35, RZ ;  /* 0x000000232224723e */ /* 0x004fc400048070ff */
[----:B------:R-:W-:-:S05]  /*99d60*/  IADD3 R34, P6, PT, R54, R9, RZ ;  /* 0x0000000936227210 */ /* 0x000fca0007fde0ff */
[----:B------:R-:W-:Y:S01]  /*99d70*/  IMAD.X R35, R24, 0x1, R10, P6 ;  /* 0x0000000118237824 */ /* 0x000fe200030e060a */
[----:B------:R-:W-:Y:S01]  /*99d80*/  STL [R1+0x158], R36 ;  /* 0x0001582401007387 */ /* 0x000fe20000100800 */
[----:B0-----:R-:W-:Y:S02]  /*99d90*/  F2FP.SATFINITE.E4M3.F32.PACK_AB_MERGE_C R16, R42, R19, RZ ;  /* 0x000000132a10723e */ /* 0x001fe400048070ff */
[----:B------:R-:W-:Y:S02]  /*99da0*/  F2FP.SATFINITE.E4M3.F32.PACK_AB_MERGE_C R19, R26, R25, RZ ;  /* 0x000000191a13723e */ /* 0x000fe400048070ff */
[----:B------:R-:W-:Y:S01]  /*99db0*/  IADD3 R26, P6, PT, R54, R11, RZ ;  /* 0x0000000b361a7210 */ /* 0x000fe20007fde0ff */
[----:B------:R0:W-:Y:S04]  /*99dc0*/  STL [R1+0x138], R16 ;  /* 0x0001381001007387 */ /* 0x0001e80000100800 */
[----:B------:R-:W-:Y:S01]  /*99dd0*/  STL.64 [R1+0x1008], R34 ;  /* 0x0010082201007387 */ /* 0x000fe20000100a00 */
[----:B0-----:R-:W-:Y:S01]  /*99de0*/  F2FP.SATFINITE.E4M3.F32.PACK_AB_MERGE_C R16, R32, R27, RZ ;  /* 0x0000001b2010723e */ /* 0x001fe200048070ff */
[----:B------:R-:W-:-:S02]  /*99df0*/  IMAD.X R27, R24, 0x1, R12, P6 ;  /* 0x00000001181b7824 */ /* 0x000fc400030e060c */
[----:B------:R0:W-:Y:S04]  /*99e00*/  STL [R1+0x134], R19 ;  /* 0x0001341301007387 */ /* 0x0001e80000100800 */
[----:B------:R1:W-:Y:S04]  /*99e10*/  STL [R1+0xb0], R16 ;  /* 0x0000b01001007387 */ /* 0x0003e80000100800 */
[----:B------:R2:W-:Y:S01]  /*99e20*/  STL.64 [R1+0xff0], R26 ;  /* 0x000ff01a01007387 */ /* 0x0005e20000100a00 */
[----:B0-----:R-:W-:Y:S02]  /*99e30*/  F2FP.SATFINITE.E4M3.F32.PACK_AB_MERGE_C R19, R37, R33, RZ ;  /* 0x000000212513723e */ /* 0x001fe400048070ff */
[----:B-1----:R-:W-:-:S02]  /*99e40*/  F2FP.SATFINITE.E4M3.F32.PACK_AB_MERGE_C R16, R29, R28, RZ ;  /* 0x0000001c1d10723e */ /* 0x002fc400048070ff */
[----:B--2---:R-:W-:Y:S01]  /*99e50*/  IADD3 R26, P6, PT, R54, R13, RZ ;  /* 0x0000000d361a7210 */ /* 0x004fe20007fde0ff */
[----:B------:R-:W-:Y:S04]  /*99e60*/  STL [R1+0xb8], R19 ;  /* 0x0000b81301007387 */ /* 0x000fe80000100800 */
[----:B------:R-:W-:Y:S01]  /*99e70*/  IMAD.X R27, R24, 0x1, R14, P6 ;  /* 0x00000001181b7824 */ /* 0x000fe200030e060e */
[----:B------:R0:W-:Y:S04]  /*99e80*/  STL [R1+0x9c], R16 ;  /* 0x00009c1001007387 */ /* 0x0001e80000100800 */
[----:B------:R1:W-:Y:S04]  /*99e90*/  STL.64 [R1+0x1000], R26 ;  /* 0x0010001a01007387 */ /* 0x0003e80000100a00 */
[----:B0-----:R-:W2:Y:S04]  /*99ea0*/  LDL.LU R16, [R1+0xa30] ;  /* 0x000a300001107983 */ /* 0x001ea80000300800 */
[----:B------:R-:W2:Y:S01]  /*99eb0*/  LDL.LU R50, [R1+0xa34] ;  /* 0x000a340001327983 */ /* 0x000ea20000300800 */
[----:B-1----:R-:W-:-:S05]  /*99ec0*/  IADD3 R26, P6, PT, R54, R15, RZ ;  /* 0x0000000f361a7210 */ /* 0x002fca0007fde0ff */
[----:B------:R-:W-:-:S05]  /*99ed0*/  IMAD.X R27, R24, 0x1, R57, P6 ;  /* 0x00000001181b7824 */ /* 0x000fca00030e0639 */
[----:B------:R0:W-:Y:S04]  /*99ee0*/  STL.64 [R1+0xff8], R26 ;  /* 0x000ff81a01007387 */ /* 0x0001e80000100a00 */
        /* <DEDUP_REMOVED lines=9> */
[----:B----4-:R-:W-:-:S05]  /*99f80*/  F2FP.SATFINITE.E4M3.F32.PACK_AB_MERGE_C R19, R21, R30, RZ ;  /* 0x0000001e1513723e */ /* 0x010fca00048070ff */
[----:B------:R1:W-:Y:S04]  /*99f90*/  STL.64 [R1+0x3c10], R18 ;  /* 0x003c101201007387 */ /* 0x0003e80000100a00 */
        /* <DEDUP_REMOVED lines=12> */
[----:B------:R-:W-:-:S03]  /*9a060*/  F2FP.SATFINITE.E4M3.F32.PACK_AB_MERGE_C R22, R45, R22, RZ ;  /* 0x000000162d16723e */ /* 0x000fc600048070ff */
[----:B------:R-:W4:Y:S04]  /*9a070*/  LDL.LU R21, [R1+0x9e8] ;  /* 0x0009e80001157983 */ /* 0x000f280000300800 */
[----:B------:R-:W4:Y:S01]  /*9a080*/  LDL.LU R45, [R1+0x9ec] ;  /* 0x0009ec00012d7983 */ /* 0x000f220000300800 */
[----:B------:R-:W-:Y:S02]  /*9a090*/  SHF.R.S32.HI R24, RZ, 0x1f, R55 ;  /* 0x0000001fff187819 */ /* 0x000fe40000011437 */
[----:B-1----:R-:W-:Y:S01]  /*9a0a0*/  IADD3 R18, P6, PT, R55, R0, RZ ;  /* 0x0000000037127210 */ /* 0x002fe20007fde0ff */
[----:B------:R2:W-:Y:S04]  /*9a0b0*/  STL.64 [R1+0x3c18], R22 ;  /* 0x003c181601007387 */ /* 0x0005e80000100a00 */
[----:B------:R-:W-:Y:S01]  /*9a0c0*/  IMAD.X R19, R24, 0x1, R3, P6 ;  /* 0x0000000118137824 */ /* 0x000fe200030e0603 */
[----:B--2---:R-:W-:-:S05]  /*9a0d0*/  F2FP.SATFINITE.E4M3.F32.PACK_AB_MERGE_C R22, R50, R16, RZ ;  /* 0x000000103216723e */ /* 0x004fca00048070ff */
[----:B------:R0:W-:Y:S04]  /*9a0e0*/  STL [R1+0x3c54], R22 ;  /* 0x003c541601007387 */ /* 0x0001e80000100800 */
[----:B------:R1:W-:Y:S01]  /*9a0f0*/  STL.64 [R1+0xfe0], R18 ;  /* 0x000fe01201007387 */ /* 0x0003e20000100a00 */
[----:B0-----:R-:W-:-:S05]  /*9a100*/  IADD3 R22, P6, PT, R55, R2, RZ ;  /* 0x0000000237167210 */ /* 0x001fca0007fde0ff */
[----:B------:R-:W-:Y:S01]  /*9a110*/  IMAD.X R23, R24, 0x1, R4, P6 ;  /* 0x0000000118177824 */ /* 0x000fe200030e0604 */
[----:B-1----:R-:W-:-:S05]  /*9a120*/  F2FP.SATFINITE.E4M3.F32.PACK_AB_MERGE_C R18, R48, R49, RZ ;  /* 0x000000313012723e */ /* 0x002fca00048070ff */
[----:B------:R0:W-:Y:S04]  /*9a130*/  STL [R1+0x3c68], R18 ;  /* 0x003c681201007387 */ /* 0x0001e80000100800 */
[----:B------:R1:W-:Y:S01]  /*9a140*/  STL.64 [R1+0xfe8], R22 ;  /* 0x000fe81601007387 */ /* 0x0003e20000100a00 */
[----:B------:R-:W-:Y:S02]  /*9a150*/  F2FP.SATFINITE.E4M3.F32.PACK_AB_MERGE_C R16, R36, R38, RZ ;  /* 0x000000262410723e */ /* 0x000fe400048070ff */
[----:B0-----:R-:W-:Y:S02]  /*9a160*/  IADD3 R18, P6, PT, R55, R5, RZ ;  /* 0x0000000537127210 */ /* 0x001fe40007fde0ff */
[----:B-1----:R-:W-:-:S03]  /*9a170*/  F2FP.SATFINITE.E4M3.F32.PACK_AB_MERGE_C R22, R39, R47, RZ ;  /* 0x0000002f2716723e */ /* 0x002fc600048070ff */
[----:B------:R-:W-:Y:S02]  /*9a180*/  IMAD.X R19, R24, 0x1, R6, P6 ;  /* 0x0000000118137824 */ /* 0x000fe400030e0606 */
[----:B------:R-:W-:Y:S04]  /*9a190*/  STL [R1+0x1338], R22 ;  /* 0x0013381601007387 */ /* 0x000fe80000100800 */
[----:B------:R3:W-:Y:S02]  /*9a1a0*/  STL [R1+0x132c], R16 ;  /* 0x00132c1001007387 */ /* 0x0007e40000100800 */
[----:B---3--:R-:W-:Y:S02]  /*9a1b0*/  F2FP.SATFINITE.E4M3.F32.PACK_AB_MERGE_C R16, R17, R31, RZ ;  /* 0x0000001f1110723e */ /* 0x008fe400048070ff */
[----:B------:R-:W2:Y:S04]  /*9a1c0*/  LDL.LU R31, [R1+0x9d0] ;  /* 0x0009d000011f7983 */ /* 0x000ea80000300800 */
[----:B------:R0:W-:Y:S04]  /*9a1d0*/  STL.64 [R1+0xfd8], R18 ;  /* 0x000fd81201007387 */ /* 0x0001e80000100a00 */
[----:B------:R4:W-:Y:S04]  /*9a1e0*/  STL [R1+0x2768], R16 ;  /* 0x0027681001007387 */ /* 0x0009e80000100800 */
[----:B------:R-:W2:Y:S01]  /*9a1f0*/  LDL.LU R17, [R1+0x9d4] ;  /* 0x0009d40001117983 */ /* 0x000ea20000300800 */
[----:B0-----:R-:W-:-:S05]  /*9a200*/  IADD3 R18, P6, PT, R55, R7, RZ ;  /* 0x0000000737127210 */ /* 0x001fca0007fde0ff */
[----:B------:R-:W-:Y:S01]  /*9a210*/  IMAD.X R19, R24, 0x1, R8, P6 ;  /* 0x0000000118137824 */ /* 0x000fe200030e0608 */
[----:B----4-:R-:W-:Y:S02]  /*9a220*/  F2FP.SATFINITE.E4M3.F32.PACK_AB_MERGE_C R16, R28, R37, RZ ;  /* 0x000000251c10723e */ /* 0x010fe400048070ff */
[----:B------:R-:W3:Y:S04]  /*9a230*/  LDL.LU R37, [R1+0x9d8] ;  /* 0x0009d80001257983 */ /* 0x000ee80000300800 */
[----:B------:R-:W3:Y:S04]  /*9a240*/  LDL.LU R28, [R1+0x9dc] ;  /* 0x0009dc00011c7983 */ /* 0x000ee80000300800 */
[----:B------:R0:W-:Y:S04]  /*9a250*/  STL [R1+0x276c], R16 ;  /* 0x00276c1001007387 */ /* 0x0001e80000100800 */
[----:B------:R1:W-:Y:S01]  /*9a260*/  STL.64 [R1+0xfa8], R18 ;  /* 0x000fa81201007387 */ /* 0x0003e20000100a00 */
[----:B------:R-:W-:-:S02]  /*9a270*/  F2FP.SATFINITE.E4M3.F32.PACK_AB_MERGE_C R22, R34, R35, RZ ;  /* 0x000000232216723e */ /* 0x000fc400048070ff */
        /* <DEDUP_REMOVED lines=8> */
[----:B----4-:R-:W-:Y:S01]  /*9a300*/  IADD3 R18, P6, PT, R55, R11, RZ ;  /* 0x0000000b37127210 */ /* 0x010fe20007fde0ff */
[----:B------:R-:W-:Y:S04]  /*9a310*/  STL [R1+0x15d8], R22 ;  /* 0x0015d81601007387 */ /* 0x000fe80000100800 */
[----:B------:R-:W-:Y:S01]  /*9a320*/  IMAD.X R19, R24, 0x1, R12, P6 ;  /* 0x0000000118137824 */ /* 0x000fe200030e060c */
[----:B------:R-:W-:Y:S04]  /*9a330*/  STL [R1+0x15cc], R16 ;  /* 0x0015cc1001007387 */ /* 0x000fe80000100800 */
[----:B------:R0:W-:Y:S04]  /*9a340*/  STL.64 [R1+0xfa0], R18 ;  /* 0x000fa01201007387 */ /* 0x0001e80000100a00 */
[----:B------:R-:W4:Y:S01]  /*9a350*/  LDL.LU R44, [R1+0x8c0] ;  /* 0x0008c000012c7983 */ /* 0x000f220000300800 */
[----:B0-----:R-:W-:-:S02]  /*9a360*/  F2FP.SATFINITE.E4M3.F32.PACK_AB_MERGE_C R18, R30, R29, RZ ;  /* 0x0000001d1e12723e */ /* 0x001fc400048070ff */
[----:B------:R-:W-:-:S03]  /*9a370*/  F2FP.SATFINITE.E4M3.F32.PACK_AB_MERGE_C R16, R45, R21, RZ ;  /* 0x000000152d10723e */ /* 0x000fc600048070ff */
[----:B------:R0:W-:Y:S04]  /*9a380*/  STL [R1+0x154c], R18 ;  /* 0x00154c1201007387 */ /* 0x0001e80000100800 */
[----:B------:R-:W4:Y:S01]  /*9a390*/  LDL.LU R51, [R1+0x8c4] ;  /* 0x0008c40001337983 */ /* 0x000f220000300800 */
[----:B0-----:R-:W-:-:S03]  /*9a3a0*/  IADD3 R18, P6, PT, R55, R13, RZ ;  /* 0x0000000d37127210 */ /* 0x001fc60007fde0ff */
[----:B------:R0:W-:Y:S02]  /*9a3b0*/  STL [R1+0x1588], R16 ;  /* 0x0015881001007387 */ /* 0x0001e40000100800 */
[----:B------:R-:W-:Y:S02]  /*9a3c0*/  IMAD.X R19, R24, 0x1, R14, P6 ;  /* 0x0000000118137824 */ /* 0x000fe400030e060e */
[----:B0-----:R-:W4:Y:S04]  /*9a3d0*/  LDL.LU R16, [R1+0x8c8] ;  /* 0x0008c80001107983 */ /* 0x001f280000300800 */
[----:B------:R-:W4:Y:S04]  /*9a3e0*/  LDL.LU R50, [R1+0x8cc] ;  /* 0x0008cc0001327983 */ /* 0x000f280000300800 */
[----:B------:R-:W4:Y:S04]  /*9a3f0*/  LDL.LU R21, [R1+0xbb0] ;  /* 0x000bb00001157983 */ /* 0x000f280000300800 */
[----:B------:R0:W-:Y:S04]  /*9a400*/  STL.64 [R1+0xf98], R18 ;  /* 0x000f981201007387 */ /* 0x0001e80000100a00 */
[----:B------:R-:W4:Y:S04]  /*9a410*/  LDL.LU R45, [R1+0xbb4] ;  /* 0x000bb400012d7983 */ /* 0x000f280000300800 */
[----:B------:R-:W4:Y:S01]  /*9a420*/  LDL.LU R49, [R1+0xbb8] ;  /* 0x000bb80001317983 */ /* 0x000f220000300800 */
[----:B0-----:R-:W-:-:S03]  /*9a430*/  IADD3 R18, P6, PT, R55, R15, RZ ;  /* 0x0000000f37127210 */ /* 0x001fc60007fde0ff */
[----:B------:R-:W4:Y:S02]  /*9a440*/  LDL.LU R48, [R1+0xbbc] ;  /* 0x000bbc0001307983 */ /* 0x000f240000300800 */
[----:B------:R-:W-:Y:S02]  /*9a450*/  IMAD.X R19, R24, 0x1, R57, P6 ;  /* 0x0000000118137824 */ /* 0x000fe400030e0639 */
[----:B------:R-:W4:Y:S04]  /*9a460*/  LDL.LU R29, [R1+0xba0] ;  /* 0x000ba000011d7983 */ /* 0x000f280000300800 */
[----:B------:R2:W-:Y:S04]  /*9a470*/  STL.64 [R1+0xf90], R18 ;  /* 0x000f901201007387 */ /* 0x0005e80000100a00 */
[----:B------:R-:W4:Y:S01]  /*9a480*/  LDL.LU R30, [R1+0xba4] ;  /* 0x000ba400011e7983 */ /* 0x000f220000300800 */
[----:B--2---:R-:W-:-:S03]  /*9a490*/  F2FP.SATFINITE.E4M3.F32.PACK_AB_MERGE_C R18, R17, R31, RZ ;  /* 0x0000001f1112723e */ /* 0x004fc600048070ff */
[----:B------:R-:W2:Y:S04]  /*9a4a0*/  LDL.LU R31, [R1+0xba8] ;  /* 0x000ba800011f7983 */ /* 0x000ea80000300800 */
[----:B------:R-:W2:Y:S04]  /*9a4b0*/  LDL.LU R17, [R1+0xbac] ;  /* 0x000bac0001117983 */ /* 0x000ea80000300800 */
[----:B------:R3:W-:Y:S04]  /*9a4c0*/  STL [R1+0x14f8], R18 ;  /* 0x0014f81201007387 */ /* 0x0007e80000100800 */
[----:B------:R-:W2:Y:S04]  /*9a4d0*/  LDL.LU R47, [R1+0xb90] ;  /* 0x000b9000012f7983 */ /* 0x000ea80000300800 */
[----:B------:R-:W2:Y:S01]  /*9a4e0*/  LDL.LU R39, [R1+0xb94] ;  /* 0x000b940001277983 */ /* 0x000ea20000300800 */
[----:B---3--:R-:W-:-:S05]  /*9a4f0*/  F2FP.SATFINITE.E4M3.F32.PACK_AB_MERGE_C R18, R28, R37, RZ ;  /* 0x000000251c12723e */ /* 0x008fca00048070ff */
        /* <DEDUP_REMOVED lines=13> */
[----:B------:R-:W-:-:S02]  /*9a5d0*/  SHF.R.S32.HI R24, RZ, 0x1f, R56 ;  /* 0x0000001fff187819 */ /* 0x000fc40000011438 */
[----:B0-----:R-:W-:-:S05]  /*9a5e0*/  IADD3 R18, P6, PT, R56, R0, RZ ;  /* 0x0000000038127210 */ /* 0x001fca0007fde0ff */
[----:B------:R-:W-:-:S05]  /*9a5f0*/  IMAD.X R19, R24, 0x1, R3, P6 ;  /* 0x0000000118137824 */ /* 0x000fca00030e0603 */
[----:B------:R4:W-:Y:S02]  /*9a600*/  STL.64 [R1+0xf88], R18 ;  /* 0x000f881201007387 */ /* 0x0009e40000100a00 */
[----:B----4-:R-:W-:Y:S02]  /*9a610*/  F2FP.SATFINITE.E4M3.F32.PACK_AB_MERGE_C R18, R50, R16, RZ ;  /* 0x000000103212723e */ /* 0x010fe400048070ff */
[----:B------:R-:W-:Y:S02]  /*9a620*/  F2FP.SATFINITE.E4M3.F32.PACK_AB_MERGE_C R16, R45, R21, RZ ;  /* 0x000000152d10723e */ /* 0x000fe400048070ff */
[----:B------:R-:W4:Y:S04]  /*9a630*/  LDL.LU R21, [R1+0xb68] ;  /* 0x000b680001157983 */ /* 0x000f280000300800 */
[----:B------:R0:W-:Y:S04]  /*9a640*/  STL [R1+0x142c], R18 ;  /* 0x00142c1201007387 */ /* 0x0001e80000100800 */
[----:B------:R-:W4:Y:S01]  /*9a650*/  LDL.LU R45, [R1+0xb6c] ;  /* 0x000b6c00012d7983 */ /* 0x000f220000300800 */
[----:B0-----:R-:W-:-:S03]  /*9a660*/  IADD3 R18, P6, PT, R56, R2, RZ ;  /* 0x0000000238127210 */ /* 0x001fc60007fde0ff */
[----:B------:R0:W-:Y:S02]  /*9a670*/  STL [R1+0x180], R16 ;  /* 0x0001801001007387 */ /* 0x0001e40000100800 */
[----:B------:R-:W-:-:S05]  /*9a680*/  IMAD.X R19, R24, 0x1, R4, P6 ;  /* 0x0000000118137824 */ /* 0x000fca00030e0604 */
[----:B------:R1:W-:Y:S01]  /*9a690*/  STL.64 [R1+0xf80], R18 ;  /* 0x000f801201007387 */ /* 0x0003e20000100a00 */
[----:B0-----:R-:W-:Y:S02]  /*9a6a0*/  F2FP.SATFINITE.E4M3.F32.PACK_AB_MERGE_C R16, R30, R29, RZ ;  /* 0x0000001d1e10723e */ /* 0x001fe400048070ff */
[----:B-1----:R-:W-:-:S05]  /*9a6b0*/  F2FP.SATFINITE.E4M3.F32.PACK_AB_MERGE_C R18, R48, R49, RZ ;  /* 0x000000313012723e */ /* 0x002fca00048070ff */
[----:B------:R0:W-:Y:S04]  /*9a6c0*/  STL [R1+0x188], R18 ;  /* 0x0001881201007387 */ /* 0x0001e80000100800 */
[----:B------:R2:W-:Y:S04]  /*9a6d0*/  STL [R1+0x15c], R16 ;  /* 0x00015c1001007387 */ /* 0x0005e80000100800 */
[----:B------:R-:W4:Y:S04]  /*9a6e0*/  LDL.LU R29, [R1+0xb50] ;  /* 0x000b5000011d7983 */ /* 0x000f280000300800 */
[----:B------:R-:W4:Y:S01]  /*9a6f0*/  LDL.LU R30, [R1+0xb54] ;  /* 0x000b5400011e7983 */ /* 0x000f220000300800 */
[----:B0-----:R-:W-:-:S05]  /*9a700*/  IADD3 R18, P6, PT, R56, R5, RZ ;  /* 0x0000000538127210 */ /* 0x001fca0007fde0ff */
[----:B------:R-:W-:-:S05]  /*9a710*/  IMAD.X R19, R24, 0x1, R6, P6 ;  /* 0x0000000118137824 */ /* 0x000fca00030e0606 */
[----:B------:R0:W-:Y:S01]  /*9a720*/  STL.64 [R1+0xf78], R18 ;  /* 0x000f781201007387 */ /* 0x0001e20000100a00 */
[----:B--2---:R-:W-:-:S05]  /*9a730*/  F2FP.SATFINITE.E4M3.F32.PACK_AB_MERGE_C R16, R17, R31, RZ ;  /* 0x0000001f1110723e */ /* 0x004fca00048070ff */
[----:B------:R1:W-:Y:S04]  /*9a740*/  STL [R1+0x164], R16 ;  /* 0x0001641001007387 */ /* 0x0003e80000100800 */
[----:B------:R-:W2:Y:S04]  /*9a750*/  LDL.LU R31, [R1+0xb58] ;  /* 0x000b5800011f7983 */ /* 0x000ea80000300800 */
[----:B------:R-:W2:Y:S01]  /*9a760*/  LDL.LU R17, [R1+0xb5c] ;  /* 0x000b5c0001117983 */ /* 0x000ea20000300800 */
[----:B0-----:R-:W-:Y:S02]  /*9a770*/  IADD3 R18, P6, PT, R56, R7, RZ ;  /* 0x0000000738127210 */ /* 0x001fe40007fde0ff */
[----:B-1----:R-:W-:-:S03]  /*9a780*/  F2FP.SATFINITE.E4M3.F32.PACK_AB_MERGE_C R16, R39, R47, RZ ;  /* 0x0000002f2710723e */ /* 0x002fc600048070ff */
[----:B------:R-:W-:Y:S02]  /*9a790*/  IMAD.X R19, R24, 0x1, R8, P6 ;  /* 0x0000000118137824 */ /* 0x000fe400030e0608 */
[----:B------:R-:W-:Y:S04]  /*9a7a0*/  STL [R1+0x13c], R16 ;  /* 0x00013c1001007387 */ /* 0x000fe80000100800 */
[----:B------:R0:W-:Y:S02]  /*9a7b0*/  STL.64 [R1+0xf70], R18 ;  /* 0x000f701201007387 */ /* 0x0001e40000100a00 */
[----:B0-----:R-:W-:-:S05]  /*9a7c0*/  IADD3 R18, P6, PT, R56, R9, RZ ;  /* 0x0000000938127210 */ /* 0x001fca0007fde0ff */
[----:B------:R-:W-:Y:S01]  /*9a7d0*/  IMAD.X R19, R24, 0x1, R10, P6 ;  /* 0x0000000118137824 */ /* 0x000fe200030e060a */
[----:B---3--:R-:W-:Y:S02]  /*9a7e0*/  F2FP.SATFINITE.E4M3.F32.PACK_AB_MERGE_C R22, R36, R38, RZ ;  /* 0x000000262416723e */ /* 0x008fe400048070ff */
[----:B------:R-:W-:-:S03]  /*9a7f0*/  F2FP.SATFINITE.E4M3.F32.PACK_AB_MERGE_C R16, R34, R35, RZ ;  /* 0x000000232210723e */ /* 0x000fc600048070ff */
[----:B------:R0:W-:Y:S04]  /*9a800*/  STL [R1+0x140], R22 ;  /* 0x0001401601007387 */ /* 0x0001e80000100800 */
[----:B------:R1:W-:Y:S04]  /*9a810*/  STL [R1+0x124], R16 ;  /* 0x0001241001007387 */ /* 0x0003e80000100800 */
[----:B------:R3:W-:Y:S01]  /*9a820*/  STL.64 [R1+0xf68], R18 ;  /* 0x000f681201007387 */ /* 0x0007e20000100a00 */
[----:B------:R-:W-:Y:S02]  /*9a830*/  F2FP.SATFINITE.E4M3.F32.PACK_AB_MERGE_C R51, R51, R44, RZ ;  /* 0x0000002c3333723e */ /* 0x000fe400048070ff */
[----:B0-----:R-:W-:-:S02]  /*9a840*/  F2FP.SATFINITE.E4M3.F32.PACK_AB_MERGE_C R22, R25, R42, RZ ;  /* 0x0000002a1916723e */ /* 0x001fc400048070ff */
[----:B-1----:R-:W-:Y:S02]  /*9a850*/  F2FP.SATFINITE.E4M3.F32.PACK_AB_MERGE_C R16, R27, R26, RZ ;  /* 0x0000001a1b10723e */ /* 0x002fe400048070ff */
[----:B---3--:R-:W-:Y:S01]  /*9a860*/  IADD3 R18, P6, PT, R56, R11, RZ ;  /* 0x0000000b38127210 */ /* 0x008fe20007fde0ff */
[----:B------:R-:W-:Y:S04]  /*9a870*/  STL [R1+0x128], R22 ;  /* 0x0001281601007387 */ /* 0x000fe80000100800 */
[----:B------:R-:W-:Y:S01]  /*9a880*/  IMAD.X R19, R24, 0x1, R12, P6 ;  /* 0x0000000118137824 */ /* 0x000fe200030e060c */
[----:B------:R0:W-:Y:S01]  /*9a890*/  STL [R1+0xa0], R16 ;  /* 0x0000a01001007387 */ /* 0x0001e20000100800 */
[----:B------:R-:W-:-:S05]  /*9a8a0*/  F2FP.SATFINITE.E4M3.F32.PACK_AB_MERGE_C R44, R28, R37, RZ ;  /* 0x000000251c2c723e */ /* 0x000fca00048070ff */
[----:B------:R-:W-:Y:S04]  /*9a8b0*/  STL [R1+0x3bec], R44 ;  /* 0x003bec2c01007387 */ /* 0x000fe80000100800 */
[----:B------:R1:W-:Y:S01]  /*9a8c0*/  STL.64 [R1+0xf60], R18 ;  /* 0x000f601201007387 */ /* 0x0003e20000100a00 */
[----:B0-----:R-:W-:Y:S02]  /*9a8d0*/  F2FP.SATFINITE.E4M3.F32.PACK_AB_MERGE_C R16, R33, R32, RZ ;  /* 0x000000202110723e */ /* 0x001fe400048070ff */
[----:B-1----:R-:W-:-:S03]  /*9a8e0*/  IADD3 R18, P6, PT, R56, R13, RZ ;  /* 0x0000000d38127210 */ /* 0x002fc60007fde0ff */
[----:B------:R-:W-:Y:S02]  /*9a8f0*/  STL [R1+0xa8], R16 ;  /* 0x0000a81001007387 */ /* 0x000fe40000100800 */
[----:B------:R-:W-:-:S05]  /*9a900*/  IMAD.X R19, R24, 0x1, R14, P6 ;  /* 0x0000000118137824 */ /* 0x000fca00030e060e */
[----:B------:R0:W-:Y:S04]  /*9a910*/  STL.64 [R1+0xf50], R18 ;  /* 0x000f501201007387 */ /* 0x0001e80000100a00 */
[----:B------:R-:W3:Y:S01]  /*9a920*/  LDL.LU R41, [R1+0xb40] ;  /* 0x000b400001297983 */ /* 0x000ee20000300800 */
[----:B0-----:R-:W-:-:S05]  /*9a930*/  IADD3 R18, P6, PT, R56, R15, RZ ;  /* 0x0000000f38127210 */ /* 0x001fca0007fde0ff */
[----:B------:R-:W-:Y:S01]  /*9a940*/  IMAD.X R19, R24, 0x1, R57, P6 ;  /* 0x0000000118137824 */ /* 0x000fe200030e0639 */
[----:B----4-:R-:W-:Y:S02]  /*9a950*/  F2FP.SATFINITE.E4M3.F32.PACK_AB_MERGE_C R45, R45, R21, RZ ;  /* 0x000000152d2d723e */ /* 0x010fe400048070ff */
[----:B------:R-:W3:Y:S04]  /*9a960*/  LDL.LU R21, [R1+0xb44] ;  /* 0x000b440001157983 */ /* 0x000ee80000300800 */
[----:B------:R0:W-:Y:S04]  /*9a970*/  STL.64 [R1+0xf58], R18 ;  /* 0x000f581201007387 */ /* 0x0001e80000100a00 */
[----:B------:R-:W4:Y:S04]  /*9a980*/  LDL.LU R52, [R1+0xb48] ;  /* 0x000b480001347983 */ /* 0x000f280000300800 */
[----:B------:R-:W4:Y:S04]  /*9a990*/  LDL.LU R16, [R1+0xb4c] ;  /* 0x000b4c0001107983 */ /* 0x000f280000300800 */
[----:B------:R-:W4:Y:S04]  /*9a9a0*/  LDL.LU R50, [R1+0xb30] ;  /* 0x000b300001327983 */ /* 0x000f280000300800 */
[----:B------:R-:W4:Y:S04]  /*9a9b0*/  LDL.LU R47, [R1+0xb34] ;  /* 0x000b3400012f7983 */ /* 0x000f280000300800 */
[----:B------:R-:W4:Y:S04]  /*9a9c0*/  LDL.LU R49, [R1+0xb38] ;  /* 0x000b380001317983 */ /* 0x000f280000300800 */
[----:B------:R-:W4:Y:S01]  /*9a9d0*/  LDL.LU R48, [R1+0xb3c] ;  /* 0x000b3c0001307983 */ /* 0x000f220000300800 */
[----:B------:R-:W-:-:S05]  /*9a9e0*/  F2FP.SATFINITE.E4M3.F32.PACK_AB_MERGE_C R42, R30, R29, RZ ;  /* 0x0000001d1e2a723e */ /* 0x000fca00048070ff */
[----:B------:R-:W-:Y:S04]  /*9a9f0*/  STL.64 [R1+0x3c38], R42 ;  /* 0x003c382a01007387 */ /* 0x000fe80000100a00 */
        /* <DEDUP_REMOVED lines=12> */
[----:B------:R-:W-:-:S02]  /*9aac0*/  SHF.R.S32.HI R24, RZ, 0x1f, R58 ;  /* 0x0000001fff187819 */ /* 0x000fc4000001143a */
[----:B0-----:R-:W-:-:S05]  /*9aad0*/  IADD3 R18, P6, PT, R58, R0, RZ ;  /* 0x000000003a127210 */ /* 0x001fca0007fde0ff */
[----:B------:R-:W-:Y:S01]  /*9aae0*/  IMAD.X R19, R24, 0x1, R3, P6 ;  /* 0x0000000118137824 */ /* 0x000fe200030e0603 */
[----:B--2---:R-:W-:-:S05]  /*9aaf0*/  F2FP.SATFINITE.E4M3.F32.PACK_AB_MERGE_C R44, R17, R31, RZ ;  /* 0x0000001f112c723e */ /* 0x004fca00048070ff */
[----:B------:R-:W-:Y:S04]  /*9ab00*/  STL.64 [R1+0x3c40], R44 ;  /* 0x003c402c01007387 */ /* 0x000fe80000100a00 */
[----:B------:R-:W2:Y:S04]  /*9ab10*/  LDL.LU R32, [R1+0xaf0] ;  /* 0x000af00001207983 */ /* 0x000ea80000300800 */
[----:B------:R-:W2:Y:S04]  /*9ab20*/  LDL.LU R37, [R1+0xaf4] ;  /* 0x000af40001257983 */ /* 0x000ea80000300800 */
[----:B------:R-:W2:Y:S04]  /*9ab30*/  LDL.LU R31, [R1+0xaf8] ;  /* 0x000af800011f7983 */ /* 0x000ea80000300800 */
[----:B------:R0:W-:Y:S04]  /*9ab40*/  STL.64 [R1+0xf48], R18 ;  /* 0x000f481201007387 */ /* 0x0001e80000100a00 */
[----:B------:R-:W2:Y:S01]  /*9ab50*/  LDL.LU R17, [R1+0xafc] ;  /* 0x000afc0001117983 */ /* 0x000ea20000300800 */
[----:B0-----:R-:W-:-:S05]  /*9ab60*/  IADD3 R18, P6, PT, R58, R2, RZ ;  /* 0x000000023a127210 */ /* 0x001fca0007fde0ff */
[----:B------:R-:W-:Y:S01]  /*9ab70*/  IMAD.X R19, R24, 0x1, R4, P6 ;  /* 0x0000000118137824 */ /* 0x000fe200030e0604 */
[----:B---3--:R-:W-:-:S05]  /*9ab80*/  F2FP.SATFINITE.E4M3.F32.PACK_AB_MERGE_C R21, R21, R41, RZ ;  /* 0x000000291515723e */ /* 0x008fca00048070ff */
[----:B------:R-:W-:Y:S01]  /*9ab90*/  STL.64 [R1+0x3c48], R20 ;  /* 0x003c481401007387 */ /* 0x000fe20000100a00 */
[----:B----4-:R-:W-:Y:S02]  /*9aba0*/  F2FP.SATFINITE.E4M3.F32.PACK_AB_MERGE_C R56, R16, R52, RZ ;  /* 0x000000341038723e */ /* 0x010fe400048070ff */
[----:B------:R-:W-:-:S03]  /*9abb0*/  F2FP.SATFINITE.E4M3.F32.PACK_AB_MERGE_C R47, R47, R50, RZ ;  /* 0x000000322f2f723e */ /* 0x000fc600048070ff */
[----:B------:R-:W-:Y:S04]  /*9abc0*/  STL [R1+0x3c6c], R56 ;  /* 0x003c6c3801007387 */ /* 0x000fe80000100800 */
[----:B------:R-:W-:Y:S04]  /*9abd0*/  STL [R1+0x3c74], R47 ;  /* 0x003c742f01007387 */ /* 0x000fe80000100800 */
[----:B------:R0:W-:Y:S01]  /*9abe0*/  STL.64 [R1+0xf40], R18 ;  /* 0x000f401201007387 */ /* 0x0001e20000100a00 */
[----:B------:R-:W-:Y:S02]  /*9abf0*/  F2FP.SATFINITE.E4M3.F32.PACK_AB_MERGE_C R50, R48, R49, RZ ;  /* 0x000000313032723e */ /* 0x000fe400048070ff */
[----:B0-----:R-:W-:-:S03]  /*9ac00*/  IADD3 R18, P6, PT, R58, R5, RZ ;  /* 0x000000053a127210 */ /* 0x001fc60007fde0ff */
[----:B------:R-:W-:Y:S02]  /*9ac10*/  STL.64 [R1+0x3c58], R50 ;  /* 0x003c583201007387 */ /* 0x000fe40000100a00 */
        /* <DEDUP_REMOVED lines=11> */
[----:B---3--:R-:W-:Y:S01]  /*9acd0*/  IADD3 R18, P6, PT, R58, R9, RZ ;  /* 0x000000093a127210 */ /* 0x008fe20007fde0ff */
[----:B------:R-:W-:Y:S04]  /*9ace0*/  STL [R1+0x2758], R20 ;  /* 0x0027581401007387 */ /* 0x000fe80000100800 */
[----:B------:R-:W-:Y:S01]  /*9acf0*/  IMAD.X R19, R24, 0x1, R10, P6 ;  /* 0x0000000118137824 */ /* 0x000fe200030e060a */
[----:B------:R0:W-:Y:S04]  /*9ad00*/  STL [R1+0x275c], R16 ;  /* 0x00275c1001007387 */ /* 0x0001e80000100800 */
[----:B------:R1:W-:Y:S04]  /*9ad10*/  STL.64 [R1+0xf18], R18 ;  /* 0x000f181201007387 */ /* 0x0003e80000100a00 */
[----:B------:R-:W3:Y:S01]  /*9ad20*/  LDL.LU R23, [R1+0xae0] ;  /* 0x000ae00001177983 */ /* 0x000ee20000300800 */
[----:B0-----:R-:W-:-:S02]  /*9ad30*/  F2FP.SATFINITE.E4M3.F32.PACK_AB_MERGE_C R16, R30, R29, RZ ;  /* 0x0000001d1e10723e */ /* 0x001fc400048070ff */
[----:B-1----:R-:W-:-:S05]  /*9ad40*/  F2FP.SATFINITE.E4M3.F32.PACK_AB_MERGE_C R18, R28, R33, RZ ;  /* 0x000000211c12723e */ /* 0x002fca00048070ff */
[----:B------:R-:W-:Y:S01]  /*9ad50*/  STL [R1+0x1890], R18 ;  /* 0x0018901201007387 */ /* 0x000fe20000100800 */
[----:B------:R-:W-:-:S03]  /*9ad60*/  IADD3 R20, P6, PT, R58, R11, RZ ;  /* 0x0000000b3a147210 */ /* 0x000fc60007fde0ff */
[----:B------:R-:W3:Y:S04]  /*9ad70*/  LDL.LU R19, [R1+0xae4] ;  /* 0x000ae40001137983 */ /* 0x000ee80000300800 */
[----:B------:R0:W-:Y:S04]  /*9ad80*/  STL [R1+0x272c], R16 ;  /* 0x00272c1001007387 */ /* 0x0001e80000100800 */
[----:B------:R-:W4:Y:S04]  /*9ad90*/  LDL.LU R33, [R1+0xae8] ;  /* 0x000ae80001217983 */ /* 0x000f280000300800 */
[----:B------:R-:W4:Y:S04]  /*9ada0*/  LDL.LU R28, [R1+0xaec] ;  /* 0x000aec00011c7983 */ /* 0x000f280000300800 */
[----:B------:R-:W4:Y:S01]  /*9adb0*/  LDL.LU R29, [R1+0xad0] ;  /* 0x000ad000011d7983 */ /* 0x000f220000300800 */
[----:B------:R-:W-:-:S03]  /*9adc0*/  IMAD.X R21, R24, 0x1, R12, P6 ;  /* 0x0000000118157824 */ /* 0x000fc600030e060c */
[----:B------:R-:W4:Y:S01]  /*9add0*/  LDL.LU R30, [R1+0xad4] ;  /* 0x000ad400011e7983 */ /* 0x000f220000300800 */
[----:B0-----:R-:W-:-:S03]  /*9ade0*/  IADD3 R16, P6, PT, R58, R13, RZ ;  /* 0x0000000d3a107210 */ /* 0x001fc60007fde0ff */
[----:B------:R2:W-:Y:S02]  /*9adf0*/  STL.64 [R1+0xf10], R20 ;  /* 0x000f101401007387 */ /* 0x0005e40000100a00 */
[----:B--2---:R-:W-:-:S05]  /*9ae00*/  F2FP.SATFINITE.E4M3.F32.PACK_AB_MERGE_C R20, R37, R32, RZ ;  /* 0x000000202514723e */ /* 0x004fca00048070ff */
[----:B------:R-:W-:Y:S01]  /*9ae10*/  STL [R1+0x15ac], R20 ;  /* 0x0015ac1401007387 */ /* 0x000fe20000100800 */
[----:B------:R-:W-:Y:S01]  /*9ae20*/  F2FP.SATFINITE.E4M3.F32.PACK_AB_MERGE_C R18, R17, R31, RZ ;  /* 0x0000001f1112723e */ /* 0x000fe200048070ff */
[----:B------:R-:W-:-:S04]  /*9ae30*/  IMAD.X R17, R24, 0x1, R14, P6 ;  /* 0x0000000118117824 */ /* 0x000fc800030e060e */
[----:B------:R-:W-:Y:S04]  /*9ae40*/  STL [R1+0x15bc], R18 ;  /* 0x0015bc1201007387 */ /* 0x000fe80000100800 */
[----:B------:R-:W2:Y:S04]  /*9ae50*/  LDL.LU R54, [R1+0xad8] ;  /* 0x000ad80001367983 */ /* 0x000ea80000300800 */
[----:B------:R-:W2:Y:S04]  /*9ae60*/  LDL.LU R53, [R1+0xadc] ;  /* 0x000adc0001357983 */ /* 0x000ea80000300800 */
[----:B------:R-:W2:Y:S04]  /*9ae70*/  LDL.LU R40, [R1+0x9c0] ;  /* 0x0009c00001287983 */ /* 0x000ea80000300800 */
[----:B------:R0:W-:Y:S04]  /*9ae80*/  STL.64 [R1+0xf00], R16 ;  /* 0x000f001001007387 */ /* 0x0001e80000100a00 */
[----:B------:R-:W2:Y:S04]  /*9ae90*/  LDL.LU R41, [R1+0x9c4] ;  /* 0x0009c40001297983 */ /* 0x000ea80000300800 */
[----:B------:R-:W2:Y:S04]  /*9aea0*/  LDL.LU R31, [R1+0x9c8] ;  /* 0x0009c800011f7983 */ /* 0x000ea80000300800 */
[----:B0-----:R-:W2:Y:S01]  /*9aeb0*/  LDL.LU R17, [R1+0x9cc] ;  /* 0x0009cc0001117983 */ /* 0x001ea20000300800 */
[----:B------:R-:W-:-:S03]  /*9aec0*/  IADD3 R20, P6, PT, R58, R15, RZ ;  /* 0x0000000f3a147210 */ /* 0x000fc60007fde0ff */
[----:B------:R-:W2:Y:S04]  /*9aed0*/  LDL.LU R52, [R1+0xcb0] ;  /* 0x000cb00001347983 */ /* 0x000ea80000300800 */
[----:B------:R-:W2:Y:S01]  /*9aee0*/  LDL.LU R16, [R1+0xcb4] ;  /* 0x000cb40001107983 */ /* 0x000ea20000300800 */
[----:B------:R-:W-:-:S03]  /*9aef0*/  IMAD.X R21, R24, 0x1, R57, P6 ;  /* 0x0000000118157824 */ /* 0x000fc600030e0639 */
[----:B------:R-:W2:Y:S04]  /*9af00*/  LDL.LU R49, [R1+0xcb8] ;  /* 0x000cb80001317983 */ /* 0x000ea80000300800 */
        /* <DEDUP_REMOVED lines=12> */
[----:B------:R-:W-:-:S02]  /*9afd0*/  SHF.R.S32.HI R24, RZ, 0x1f, R59 ;  /* 0x0000001fff187819 */ /* 0x000fc4000001143b */
[----:B---3--:R-:W-:-:S05]  /*9afe0*/  F2FP.SATFINITE.E4M3.F32.PACK_AB_MERGE_C R20, R19, R23, RZ ;  /* 0x000000171314723e */ /* 0x008fca00048070ff */
[----:B------:R-:W-:Y:S01]  /*9aff0*/  STL [R1+0x1528], R20 ;  /* 0x0015281401007387 */ /* 0x000fe20000100800 */
[----:B----4-:R-:W-:-:S03]  /*9b000*/  F2FP.SATFINITE.E4M3.F32.PACK_AB_MERGE_C R19, R28, R33, RZ ;  /* 0x000000211c13723e */ /* 0x010fc600048070ff */
[----:B------:R-:W3:Y:S01]  /*9b010*/  LDL.LU R33, [R1+0xc88] ;  /* 0x000c880001217983 */ /* 0x000ee20000300800 */
[----:B------:R-:W-:-:S03]  /*9b020*/  F2FP.SATFINITE.E4M3.F32.PACK_AB_MERGE_C R18, R30, R29, RZ ;  /* 0x0000001d1e12723e */ /* 0x000fc600048070ff */
[----:B------:R-:W-:Y:S04]  /*9b030*/  STL [R1+0x1548], R19 ;  /* 0x0015481301007387 */ /* 0x000fe80000100800 */
[----:B------:R-:W3:Y:S04]  /*9b040*/  LDL.LU R28, [R1+0xc8c] ;  /* 0x000c8c00011c7983 */ /* 0x000ee80000300800 */
[----:B------:R0:W-:Y:S04]  /*9b050*/  STL [R1+0x14bc], R18 ;  /* 0x0014bc1201007387 */ /* 0x0001e80000100800 */
[----:B------:R-:W4:Y:S04]  /*9b060*/  LDL.LU R29, [R1+0xc70] ;  /* 0x000c7000011d7983 */ /* 0x000f280000300800 */
[----:B------:R-:W4:Y:S01]  /*9b070*/  LDL.LU R30, [R1+0xc74] ;  /* 0x000c7400011e7983 */ /* 0x000f220000300800 */
[----:B0-----:R-:W-:-:S05]  /*9b080*/  IADD3 R18, P6, PT, R59, R0, RZ ;  /* 0x000000003b127210 */ /* 0x001fca0007fde0ff */
[----:B------:R-:W-:-:S05]  /*9b090*/  IMAD.X R19, R24, 0x1, R3, P6 ;  /* 0x0000000118137824 */ /* 0x000fca00030e0603 */
[----:B------:R0:W-:Y:S02]  /*9b0a0*/  STL.64 [R1+0xef8], R18 ;  /* 0x000ef81201007387 */ /* 0x0001e40000100a00 */
[----:B0-----:R-:W-:-:S05]  /*9b0b0*/  IADD3 R18, P6, PT, R59, R2, RZ ;  /* 0x000000023b127210 */ /* 0x001fca0007fde0ff */
[----:B------:R-:W-:Y:S01]  /*9b0c0*/  IMAD.X R19, R24, 0x1, R4, P6 ;  /* 0x0000000118137824 */ /* 0x000fe200030e0604 */
[----:B--2---:R-:W-:-:S05]  /*9b0d0*/  F2FP.SATFINITE.E4M3.F32.PACK_AB_MERGE_C R21, R53, R54, RZ ;  /* 0x000000363515723e */ /* 0x004fca00048070ff */
[----:B------:R-:W-:Y:S01]  /*9b0e0*/  STL [R1+0x14ec], R21 ;  /* 0x0014ec1501007387 */ /* 0x000fe20000100800 */
[----:B------:R-:W-:-:S05]  /*9b0f0*/  F2FP.SATFINITE.E4M3.F32.PACK_AB_MERGE_C R20, R41, R40, RZ ;  /* 0x000000282914723e */ /* 0x000fca00048070ff */
[----:B------:R-:W-:Y:S01]  /*9b100*/  STL [R1+0x13dc], R20 ;  /* 0x0013dc1401007387 */ /* 0x000fe20000100800 */
[----:B------:R-:W-:-:S03]  /*9b110*/  F2FP.SATFINITE.E4M3.F32.PACK_AB_MERGE_C R17, R17, R31, RZ ;  /* 0x0000001f1111723e */ /* 0x000fc600048070ff */
[----:B------:R-:W2:Y:S04]  /*9b120*/  LDL.LU R31, [R1+0xc78] ;  /* 0x000c7800011f7983 */ /* 0x000ea80000300800 */
[----:B------:R-:W-:Y:S04]  /*9b130*/  STL.64 [R1+0xef0], R18 ;  /* 0x000ef01201007387 */ /* 0x000fe80000100a00 */
[----:B------:R0:W-:Y:S04]  /*9b140*/  STL [R1+0x13fc], R17 ;  /* 0x0013fc1101007387 */ /* 0x0001e80000100800 */
[----:B0-----:R-:W2:Y:S01]  /*9b150*/  LDL.LU R17, [R1+0xc7c] ;  /* 0x000c7c0001117983 */ /* 0x001ea20000300800 */
[----:B------:R-:W-:-:S02]  /*9b160*/  IADD3 R18, P6, PT, R59, R5, RZ ;  /* 0x000000053b127210 */ /* 0x000fc40007fde0ff */
[----:B------:R-:W-:-:S03]  /*9b170*/  F2FP.SATFINITE.E4M3.F32.PACK_AB_MERGE_C R16, R16, R52, RZ ;  /* 0x000000341010723e */ /* 0x000fc600048070ff */
[----:B------:R-:W-:Y:S02]  /*9b180*/  IMAD.X R19, R24, 0x1, R6, P6 ;  /* 0x0000000118137824 */ /* 0x000fe400030e0606 */
        /* <DEDUP_REMOVED lines=11> */
[----:B------:R-:W-:Y:S01]  /*9b240*/  IADD3 R18, P6, PT, R59, R9, RZ ;  /* 0x000000093b127210 */ /* 0x000fe20007fde0ff */
[----:B------:R0:W-:Y:S04]  /*9b250*/  STL [R1+0x120], R20 ;  /* 0x0001201401007387 */ /* 0x0001e80000100800 */
[----:B------:R-:W-:Y:S01]  /*9b260*/  IMAD.X R19, R24, 0x1, R10, P6 ;  /* 0x0000000118137824 */ /* 0x000fe200030e060a */
[----:B------:R1:W-:Y:S04]  /*9b270*/  STL [R1+0x10c], R16 ;  /* 0x00010c1001007387 */ /* 0x0003e80000100800 */
[----:B------:R1:W-:Y:S01]  /*9b280*/  STL.64 [R1+0xed8], R18 ;  /* 0x000ed81201007387 */ /* 0x0003e20000100a00 */
[----:B0-----:R-:W-:-:S02]  /*9b290*/  F2FP.SATFINITE.E4M3.F32.PACK_AB_MERGE_C R20, R27, R26, RZ ;  /* 0x0000001a1b14723e */ /* 0x001fc400048070ff */
[----:B-1----:R-:W-:-:S03]  /*9b2a0*/  F2FP.SATFINITE.E4M3.F32.PACK_AB_MERGE_C R16, R37, R32, RZ ;  /* 0x000000202510723e */ /* 0x002fc600048070ff */
[----:B------:R-:W-:Y:S01]  /*9b2b0*/  STL [R1+0x110], R20 ;  /* 0x0001101401007387 */ /* 0x000fe20000100800 */
[----:B------:R-:W-:-:S03]  /*9b2c0*/  IADD3 R18, P6, PT, R59, R11, RZ ;  /* 0x0000000b3b127210 */ /* 0x000fc60007fde0ff */
[----:B------:R-:W-:Y:S02]  /*9b2d0*/  STL [R1+0x88], R16 ;  /* 0x0000881001007387 */ /* 0x000fe40000100800 */
[----:B------:R-:W-:Y:S02]  /*9b2e0*/  IMAD.X R19, R24, 0x1, R12, P6 ;  /* 0x0000000118137824 */ /* 0x000fe400030e060c */
        /* <DEDUP_REMOVED lines=8> */
[----:B------:R-:W-:Y:S01]  /*9b370*/  STL [R1+0x100], R20 ;  /* 0x0001001401007387 */ /* 0x000fe20000100800 */
[----:B----4-:R-:W-:-:S05]  /*9b380*/  F2FP.SATFINITE.E4M3.F32.PACK_AB_MERGE_C R16, R30, R29, RZ ;  /* 0x0000001d1e10723e */ /* 0x010fca00048070ff */
[----:B------:R-:W-:Y:S04]  /*9b390*/  STL [R1+0x78], R16 ;  /* 0x0000781001007387 */ /* 0x000fe80000100800 */
[----:B------:R0:W-:Y:S04]  /*9b3a0*/  STL.64 [R1+0xec8], R18 ;  /* 0x000ec81201007387 */ /* 0x0001e80000100a00 */
[----:B------:R-:W3:Y:S04]  /*9b3b0*/  LDL.LU R23, [R1+0xc50] ;  /* 0x000c500001177983 */ /* 0x000ee80000300800 */
[----:B------:R-:W3:Y:S01]  /*9b3c0*/  LDL.LU R39, [R1+0xc54] ;  /* 0x000c540001277983 */ /* 0x000ee20000300800 */
[----:B0-----:R-:W-:-:S05]  /*9b3d0*/  IADD3 R18, P6, PT, R59, R15, RZ ;  /* 0x0000000f3b127210 */ /* 0x001fca0007fde0ff */
[----:B------:R-:W-:-:S05]  /*9b3e0*/  IMAD.X R19, R24, 0x1, R57, P6 ;  /* 0x0000000118137824 */ /* 0x000fca00030e0639 */
[----:B------:R0:W-:Y:S04]  /*9b3f0*/  STL.64 [R1+0xec0], R18 ;  /* 0x000ec01201007387 */ /* 0x0001e80000100a00 */
[----:B0-----:R-:W4:Y:S04]  /*9b400*/  LDL.LU R19, [R1+0xc58] ;  /* 0x000c580001137983 */ /* 0x001f280000300800 */
[----:B------:R-:W4:Y:S04]  /*9b410*/  LDL.LU R38, [R1+0xc5c] ;  /* 0x000c5c0001267983 */ /* 0x000f280000300800 */
[----:B------:R-:W4:Y:S04]  /*9b420*/  LDL.LU R53, [R1+0xc40] ;  /* 0x000c400001357983 */ /* 0x000f280000300800 */
[----:B------:R-:W4:Y:S01]  /*9b430*/  LDL.LU R35, [R1+0xc44] ;  /* 0x000c440001237983 */ /* 0x000f220000300800 */
[----:B--2---:R-:W-:-:S05]  /*9b440*/  F2FP.SATFINITE.E4M3.F32.PACK_AB_MERGE_C R16, R17, R31, RZ ;  /* 0x0000001f1110723e */ /* 0x004fca00048070ff */
[----:B------:R0:W-:Y:S04]  /*9b450*/  STL [R1+0x68], R16 ;  /* 0x0000681001007387 */ /* 0x0001e80000100800 */
        /* <DEDUP_REMOVED lines=15> */
[----:B------:R-:W-:-:S05]  /*9b550*/  IADD3 R20, P6, PT, R60, R0, RZ ;  /* 0x000000003c147210 */ /* 0x000fca0007fde0ff */
[----:B------:R-:W-:Y:S01]  /*9b560*/  IMAD.X R21, R24, 0x1, R3, P6 ;  /* 0x0000000118157824 */ /* 0x000fe200030e0603 */
[----:B------:R-:W-:-:S05]  /*9b570*/  F2FP.SATFINITE.E4M3.F32.PACK_AB_MERGE_C R52, R26, R25, RZ ;  /* 0x000000191a34723e */ /* 0x000fca00048070ff */
[----:B------:R-:W-:Y:S01]  /*9b580*/  STL [R1+0x3c70], R52 ;  /* 0x003c703401007387 */ /* 0x000fe20000100800 */
[----:B------:R-:W-:-:S05]  /*9b590*/  F2FP.SATFINITE.E4M3.F32.PACK_AB_MERGE_C R54, R37, R27, RZ ;  /* 0x0000001b2536723e */ /* 0x000fca00048070ff */
[----:B------:R-:W-:Y:S04]  /*9b5a0*/  STL [R1+0x3c78], R54 ;  /* 0x003c783601007387 */ /* 0x000fe80000100800 */
[----:B------:R-:W2:Y:S04]  /*9b5b0*/  LDL.LU R25, [R1+0xc00] ;  /* 0x000c000001197983 */ /* 0x000ea80000300800 */
[----:B------:R-:W2:Y:S04]  /*9b5c0*/  LDL.LU R26, [R1+0xc04] ;  /* 0x000c0400011a7983 */ /* 0x000ea80000300800 */
[----:B------:R-:W2:Y:S04]  /*9b5d0*/  LDL.LU R27, [R1+0xc08] ;  /* 0x000c0800011b7983 */ /* 0x000ea80000300800 */
[----:B------:R-:W-:Y:S04]  /*9b5e0*/  STL.64 [R1+0xeb8], R20 ;  /* 0x000eb81401007387 */ /* 0x000fe80000100a00 */
[----:B------:R-:W2:Y:S01]  /*9b5f0*/  LDL.LU R37, [R1+0xc0c] ;  /* 0x000c0c0001257983 */ /* 0x000ea20000300800 */
[----:B------:R-:W-:-:S02]  /*9b600*/  IADD3 R18, P6, PT, R60, R2, RZ ;  /* 0x000000023c127210 */ /* 0x000fc40007fde0ff */
[----:B---3--:R-:W-:Y:S02]  /*9b610*/  F2FP.SATFINITE.E4M3.F32.PACK_AB_MERGE_C R39, R39, R23, RZ ;  /* 0x000000172727723e */ /* 0x008fe400048070ff */
[----:B----4-:R-:W-:Y:S01]  /*9b620*/  F2FP.SATFINITE.E4M3.F32.PACK_AB_MERGE_C R38, R38, R19, RZ ;  /* 0x000000132626723e */ /* 0x010fe200048070ff */
[----:B------:R-:W-:Y:S01]  /*9b630*/  IMAD.X R19, R24, 0x1, R4, P6 ;  /* 0x0000000118137824 */ /* 0x000fe200030e0604 */
[----:B------:R-:W-:-:S03]  /*9b640*/  F2FP.SATFINITE.E4M3.F32.PACK_AB_MERGE_C R35, R35, R53, RZ ;  /* 0x000000352323723e */ /* 0x000fc600048070ff */
[----:B------:R-:W-:Y:S01]  /*9b650*/  STL.64 [R1+0x3c60], R38 ;  /* 0x003c602601007387 */ /* 0x000fe20000100a00 */
[----:B--2---:R-:W-:-:S05]  /*9b660*/  F2FP.SATFINITE.E4M3.F32.PACK_AB_MERGE_C R34, R34, R40, RZ ;  /* 0x000000282222723e */ /* 0x004fca00048070ff */
[----:B------:R-:W-:Y:S04]  /*9b670*/  STL.64 [R1+0x3c80], R34 ;  /* 0x003c802201007387 */ /* 0x000fe80000100a00 */
[----:B------:R0:W-:Y:S01]  /*9b680*/  STL.64 [R1+0xea8], R18 ;  /* 0x000ea81201007387 */ /* 0x0001e20000100a00 */
[----:B------:R-:W-:Y:S02]  /*9b690*/  F2FP.SATFINITE.E4M3.F32.PACK_AB_MERGE_C R32, R32, R41, RZ ;  /* 0x000000292020723e */ /* 0x000fe400048070ff */
[----:B------:R-:W-:Y:S02]  /*9b6a0*/  F2FP.SATFINITE.E4M3.F32.PACK_AB_MERGE_C R33, R33, R16, RZ ;  /* 0x000000102121723e */ /* 0x000fe400048070ff */
[----:B0-----:R-:W-:-:S03]  /*9b6b0*/  IADD3 R18, P6, PT, R60, R5, RZ ;  /* 0x000000053c127210 */ /* 0x001fc60007fde0ff */
[----:B------:R-:W-:Y:S02]  /*9b6c0*/  STL.64 [R1+0x3c88], R32 ;  /* 0x003c882001007387 */ /* 0x000fe40000100a00 */
[----:B------:R-:W-:-:S05]  /*9b6d0*/  IMAD.X R19, R24, 0x1, R6, P6 ;  /* 0x0000000118137824 */ /* 0x000fca00030e0606 */
[----:B------:R0:W-:Y:S02]  /*9b6e0*/  STL.64 [R1+0xeb0], R18 ;  /* 0x000eb01201007387 */ /* 0x0001e40000100a00 */
[----:B0-----:R-:W-:-:S05]  /*9b6f0*/  IADD3 R18, P6, PT, R60, R7, RZ ;  /* 0x000000073c127210 */ /* 0x001fca0007fde0ff */
[----:B------:R-:W-:Y:S01]  /*9b700*/  IMAD.X R19, R24, 0x1, R8, P6 ;  /* 0x0000000118137824 */ /* 0x000fe200030e0608 */
[----:B------:R-:W-:-:S04]  /*9b710*/  F2FP.SATFINITE.E4M3.F32.PACK_AB_MERGE_C R20, R48, R49, RZ ;  /* 0x000000313014723e */ /* 0x000fc800048070ff */
[----:B------:R0:W-:Y:S01]  /*9b720*/  STL.64 [R1+0xea0], R18 ;  /* 0x000ea01201007387 */ /* 0x0001e20000100a00 */
[----:B------:R-:W-:-:S03]  /*9b730*/  F2FP.SATFINITE.E4M3.F32.PACK_AB_MERGE_C R16, R28, R36, RZ ;  /* 0x000000241c10723e */ /* 0x000fc600048070ff */
[----:B------:R-:W-:Y:S01]  /*9b740*/  STL [R1+0x12dc], R20 ;  /* 0x0012dc1401007387 */ /* 0x000fe20000100800 */
[----:B0-----:R-:W-:-:S03]  /*9b750*/  IADD3 R18, P6, PT, R60, R9, RZ ;  /* 0x000000093c127210 */ /* 0x001fc60007fde0ff */
[----:B------:R0:W-:Y:S02]  /*9b760*/  STL [R1+0x12d8], R16 ;  /* 0x0012d81001007387 */ /* 0x0001e40000100800 */
[----:B------:R-:W-:-:S05]  /*9b770*/  IMAD.X R19, R24, 0x1, R10, P6 ;  /* 0x0000000118137824 */ /* 0x000fca00030e060a */
[----:B------:R1:W-:Y:S01]  /*9b780*/  STL.64 [R1+0xe88], R18 ;  /* 0x000e881201007387 */ /* 0x0003e20000100a00 */
[----:B0-----:R-:W-:-:S03]  /*9b790*/  F2FP.SATFINITE.E4M3.F32.PACK_AB_MERGE_C R16, R17, R31, RZ ;  /* 0x0000001f1110723e */ /* 0x001fc600048070ff */
[----:B------:R-:W2:Y:S01]  /*9b7a0*/  LDL.LU R21, [R1+0xbf0] ;  /* 0x000bf00001157983 */ /* 0x000ea20000300800 */
[----:B-1----:R-:W-:-:S05]  /*9b7b0*/  F2FP.SATFINITE.E4M3.F32.PACK_AB_MERGE_C R18, R30, R29, RZ ;  /* 0x0000001d1e12723e */ /* 0x002fca00048070ff */
[----:B------:R0:W-:Y:S04]  /*9b7c0*/  STL [R1+0x18b4], R18 ;  /* 0x0018b41201007387 */ /* 0x0001e80000100800 */
[----:B------:R-:W2:Y:S04]  /*9b7d0*/  LDL.LU R28, [R1+0xbf4] ;  /* 0x000bf400011c7983 */ /* 0x000ea80000300800 */
[----:B------:R1:W-:Y:S01]  /*9b7e0*/  STL [R1+0x2728], R16 ;  /* 0x0027281001007387 */ /* 0x0003e20000100800 */
[----:B0-----:R-:W-:-:S03]  /*9b7f0*/  IADD3 R18, P6, PT, R60, R11, RZ ;  /* 0x0000000b3c127210 */ /* 0x001fc60007fde0ff */
[----:B------:R-:W3:Y:S04]  /*9b800*/  LDL.LU R29, [R1+0xbf8] ;  /* 0x000bf800011d7983 */ /* 0x000ee80000300800 */
[----:B------:R-:W3:Y:S01]  /*9b810*/  LDL.LU R30, [R1+0xbfc] ;  /* 0x000bfc00011e7983 */ /* 0x000ee20000300800 */
[----:B------:R-:W-:-:S03]  /*9b820*/  IMAD.X R19, R24, 0x1, R12, P6 ;  /* 0x0000000118137824 */ /* 0x000fc600030e060c */
[----:B------:R-:W4:Y:S01]  /*9b830*/  LDL.LU R31, [R1+0xbe0] ;  /* 0x000be000011f7983 */ /* 0x000f220000300800 */
[----:B------:R-:W-:-:S03]  /*9b840*/  F2FP.SATFINITE.E4M3.F32.PACK_AB_MERGE_C R20, R26, R25, RZ ;  /* 0x000000191a14723e */ /* 0x000fc600048070ff */
[----:B------:R-:W4:Y:S01]  /*9b850*/  LDL.LU R17, [R1+0xbe4] ;  /* 0x000be40001117983 */ /* 0x000f220000300800 */
[----:B-1----:R-:W-:-:S03]  /*9b860*/  F2FP.SATFINITE.E4M3.F32.PACK_AB_MERGE_C R16, R37, R27, RZ ;  /* 0x0000001b2510723e */ /* 0x002fc600048070ff */
[----:B------:R0:W-:Y:S04]  /*9b870*/  STL.64 [R1+0xe80], R18 ;  /* 0x000e801201007387 */ /* 0x0001e80000100a00 */
[----:B------:R-:W-:Y:S01]  /*9b880*/  STL [R1+0x15a8], R20 ;  /* 0x0015a81401007387 */ /* 0x000fe20000100800 */
[----:B0-----:R-:W-:-:S03]  /*9b890*/  IADD3 R18, P6, PT, R60, R13, RZ ;  /* 0x0000000d3c127210 */ /* 0x001fc60007fde0ff */
[----:B------:R-:W-:Y:S02]  /*9b8a0*/  STL [R1+0x15b8], R16 ;  /* 0x0015b81001007387 */ /* 0x000fe40000100800 */
[----:B------:R-:W-:Y:S02]  /*9b8b0*/  IMAD.X R19, R24, 0x1, R14, P6 ;  /* 0x0000000118137824 */ /* 0x000fe400030e060e */
[----:B------:R-:W4:Y:S04]  /*9b8c0*/  LDL.LU R44, [R1+0xbe8] ;  /* 0x000be800012c7983 */ /* 0x000f280000300800 */
[----:B------:R-:W4:Y:S04]  /*9b8d0*/  LDL.LU R45, [R1+0xbec] ;  /* 0x000bec00012d7983 */ /* 0x000f280000300800 */
[----:B------:R0:W-:Y:S04]  /*9b8e0*/  STL.64 [R1+0xdc8], R18 ;  /* 0x000dc81201007387 */ /* 0x0001e80000100a00 */
        /* <DEDUP_REMOVED lines=18> */
[----:B------:R-:W-:-:S05]  /*9ba10*/  IADD3 R32, P6, PT, R60, R15, RZ ;  /* 0x0000000f3c207210 */ /* 0x000fca0007fde0ff */
[----:B------:R-:W-:Y:S01]  /*9ba20*/  IMAD.X R33, R24, 0x1, R57, P6 ;  /* 0x0000000118217824 */ /* 0x000fe200030e0639 */
[----:B------:R-:W-:-:S04]  /*9ba30*/  SHF.R.S32.HI R24, RZ, 0x1f, R61 ;  /* 0x0000001fff187819 */ /* 0x000fc8000001143d */
[----:B------:R-:W-:Y:S01]  /*9ba40*/  STL.64 [R1+0xdc0], R32 ;  /* 0x000dc02001007387 */ /* 0x000fe20000100a00 */
[----:B--2---:R-:W-:-:S05]  /*9ba50*/  F2FP.SATFINITE.E4M3.F32.PACK_AB_MERGE_C R21, R28, R21, RZ ;  /* 0x000000151c15723e */ /* 0x004fca00048070ff */
[----:B------:R-:W-:Y:S04]  /*9ba60*/  STL [R1+0x1538], R21 ;  /* 0x0015381501007387 */ /* 0x000fe80000100800 */
[----:B------:R-:W2:Y:S01]  /*9ba70*/  LDL.LU R28, [R1+0xd78] ;  /* 0x000d7800011c7983 */ /* 0x000ea20000300800 */
[----:B---3--:R-:W-:-:S05]  /*9ba80*/  F2FP.SATFINITE.E4M3.F32.PACK_AB_MERGE_C R20, R30, R29, RZ ;  /* 0x0000001d1e14723e */ /* 0x008fca00048070ff */
[----:B------:R0:W-:Y:S01]  /*9ba90*/  STL [R1+0x152c], R20 ;  /* 0x00152c1401007387 */ /* 0x0001e20000100800 */
[----:B----4-:R-:W-:-:S03]  /*9baa0*/  F2FP.SATFINITE.E4M3.F32.PACK_AB_MERGE_C R17, R17, R31, RZ ;  /* 0x0000001f1111723e */ /* 0x010fc600048070ff */
[----:B------:R-:W2:Y:S01]  /*9bab0*/  LDL.LU R29, [R1+0xd7c] ;  /* 0x000d7c00011d7983 */ /* 0x000ea20000300800 */
[----:B0-----:R-:W-:-:S03]  /*9bac0*/  IADD3 R20, P6, PT, R61, R0, RZ ;  /* 0x000000003d147210 */ /* 0x001fc60007fde0ff */
[----:B------:R0:W-:Y:S02]  /*9bad0*/  STL [R1+0x14d8], R17 ;  /* 0x0014d81101007387 */ /* 0x0001e40000100800 */
[----:B------:R-:W-:Y:S02]  /*9bae0*/  IMAD.X R21, R24, 0x1, R3, P6 ;  /* 0x0000000118157824 */ /* 0x000fe400030e0603 */
[----:B------:R-:W3:Y:S04]  /*9baf0*/  LDL.LU R30, [R1+0xd60] ;  /* 0x000d6000011e7983 */ /* 0x000ee80000300800 */
[----:B------:R-:W3:Y:S04]  /*9bb00*/  LDL.LU R31, [R1+0xd64] ;  /* 0x000d6400011f7983 */ /* 0x000ee80000300800 */
[----:B0-----:R-:W4:Y:S04]  /*9bb10*/  LDL.LU R17, [R1] ;  /* 0x0000000001117983 */ /* 0x001f280000300800 */
[----:B------:R0:W-:Y:S01]  /*9bb20*/  STL.64 [R1+0xdb8], R20 ;  /* 0x000db81401007387 */ /* 0x0001e20000100a00 */
[----:B------:R-:W-:-:S02]  /*9bb30*/  F2FP.SATFINITE.E4M3.F32.PACK_AB_MERGE_C R33, R45, R44, RZ ;  /* 0x0000002c2d21723e */ /* 0x000fc400048070ff */
[----:B0-----:R-:W-:Y:S02]  /*9bb40*/  IADD3 R20, P6, PT, R61, R2, RZ ;  /* 0x000000023d147210 */ /* 0x001fe40007fde0ff */
[----:B------:R-:W-:-:S03]  /*9bb50*/  F2FP.SATFINITE.E4M3.F32.PACK_AB_MERGE_C R32, R43, R42, RZ ;  /* 0x0000002a2b20723e */ /* 0x000fc600048070ff */
[----:B------:R-:W-:Y:S01]  /*9bb60*/  IMAD.X R21, R24, 0x1, R4, P6 ;  /* 0x0000000118157824 */ /* 0x000fe200030e0604 */
[----:B------:R-:W-:Y:S04]  /*9bb70*/  STL [R1+0x14dc], R33 ;  /* 0x0014dc2101007387 */ /* 0x000fe80000100800 */
[----:B------:R-:W-:Y:S01]  /*9bb80*/  STL [R1+0x13ec], R32 ;  /* 0x0013ec2001007387 */ /* 0x000fe20000100800 */
[----:B------:R-:W-:-:S03]  /*9bb90*/  F2FP.SATFINITE.E4M3.F32.PACK_AB_MERGE_C R18, R18, R55, RZ ;  /* 0x000000371212723e */ /* 0x000fc600048070ff */
[----:B------:R0:W-:Y:S04]  /*9bba0*/  STL.64 [R1+0xdb0], R20 ;  /* 0x000db01401007387 */ /* 0x0001e80000100a00 */
[----:B------:R1:W-:Y:S01]  /*9bbb0*/  STL [R1+0x13f8], R18 ;  /* 0x0013f81201007387 */ /* 0x0003e20000100800 */
[----:B0-----:R-:W-:-:S05]  /*9bbc0*/  IADD3 R20, P6, PT, R61, R5, RZ ;  /* 0x000000053d147210 */ /* 0x001fca0007fde0ff */
[----:B------:R-:W-:Y:S01]  /*9bbd0*/  IMAD.X R21, R24, 0x1, R6, P6 ;  /* 0x0000000118157824 */ /* 0x000fe200030e0606 */
[----:B-1----:R-:W-:-:S04]  /*9bbe0*/  IADD3 R18, P6, PT, R61, R7, RZ ;  /* 0x000000073d127210 */ /* 0x002fc80007fde0ff */
[----:B------:R0:W-:Y:S02]  /*9bbf0*/  STL.64 [R1+0xda8], R20 ;  /* 0x000da81401007387 */ /* 0x0001e40000100a00 */
[----:B0-----:R-:W-:Y:S01]  /*9bc00*/  F2FP.SATFINITE.E4M3.F32.PACK_AB_MERGE_C R21, R19, R23, RZ ;  /* 0x000000171315723e */ /* 0x001fe200048070ff */
[----:B------:R-:W-:Y:S01]  /*9bc10*/  IMAD.X R19, R24, 0x1, R8, P6 ;  /* 0x0000000118137824 */ /* 0x000fe200030e0608 */
[----:B------:R-:W-:-:S03]  /*9bc20*/  F2FP.SATFINITE.E4M3.F32.PACK_AB_MERGE_C R20, R40, R53, RZ ;  /* 0x000000352814723e */ /* 0x000fc600048070ff */
        /* <DEDUP_REMOVED lines=8> */
[----:B------:R0:W-:Y:S04]  /*9bcb0*/  STL [R1+0x104], R16 ;  /* 0x0001041001007387 */ /* 0x0001e80000100800 */
[----:B------:R1:W-:Y:S01]  /*9bcc0*/  STL.64 [R1+0xd90], R18 ;  /* 0x000d901201007387 */ /* 0x0003e20000100a00 */
[----:B------:R-:W-:-:S03]  /*9bcd0*/  F2FP.SATFINITE.E4M3.F32.PACK_AB_MERGE_C R25, R25, R22, RZ ;  /* 0x000000161919723e */ /* 0x000fc600048070ff */
[----:B------:R-:W4:Y:S01]  /*9bce0*/  LDL.LU R22, [R1+0xd68] ;  /* 0x000d680001167983 */ /* 0x000f220000300800 */
[----:B0-----:R-:W-:Y:S02]  /*9bcf0*/  F2FP.SATFINITE.E4M3.F32.PACK_AB_MERGE_C R16, R37, R27, RZ ;  /* 0x0000001b2510723e */ /* 0x001fe400048070ff */
[----:B-1----:R-:W-:-:S05]  /*9bd00*/  F2FP.SATFINITE.E4M3.F32.PACK_AB_MERGE_C R18, R26, R36, RZ ;  /* 0x000000241a12723e */ /* 0x002fca00048070ff */
[----:B------:R-:W-:Y:S04]  /*9bd10*/  STL [R1+0x108], R18 ;  /* 0x0001081201007387 */ /* 0x000fe80000100800 */
[----:B------:R-:W4:Y:S04]  /*9bd20*/  LDL.LU R19, [R1+0xd6c] ;  /* 0x000d6c0001137983 */ /* 0x000f280000300800 */
[----:B------:R0:W-:Y:S04]  /*9bd30*/  STL [R1+0xf8], R16 ;  /* 0x0000f81001007387 */ /* 0x0001e80000100800 */
[----:B------:R-:W4:Y:S04]  /*9bd40*/  LDL.LU R40, [R1+0xd50] ;  /* 0x000d500001287983 */ /* 0x000f280000300800 */
[----:B------:R-:W4:Y:S01]  /*9bd50*/  LDL.LU R48, [R1+0xd54] ;  /* 0x000d540001307983 */ /* 0x000f220000300800 */
[----:B------:R-:W-:-:S03]  /*9bd60*/  IADD3 R20, P6, PT, R61, R11, RZ ;  /* 0x0000000b3d147210 */ /* 0x000fc60007fde0ff */
[----:B0-----:R-:W4:Y:S02]  /*9bd70*/  LDL.LU R16, [R1+0xd58] ;  /* 0x000d580001107983 */ /* 0x001f240000300800 */
[----:B------:R-:W-:Y:S02]  /*9bd80*/  IMAD.X R21, R24, 0x1, R12, P6 ;  /* 0x0000000118157824 */ /* 0x000fe400030e060c */
[----:B------:R-:W4:Y:S04]  /*9bd90*/  LDL.LU R49, [R1+0xd5c] ;  /* 0x000d5c0001317983 */ /* 0x000f280000300800 */
[----:B------:R0:W-:Y:S02]  /*9bda0*/  STL.64 [R1+0xd88], R20 ;  /* 0x000d881401007387 */ /* 0x0001e40000100a00 */
        /* <DEDUP_REMOVED lines=8> */
[----:B------:R0:W-:Y:S01]  /*9be30*/  STL.64 [R1+0xd78], R20 ;  /* 0x000d781401007387 */ /* 0x0001e20000100a00 */
[----:B---3--:R-:W-:-:S03]  /*9be40*/  F2FP.SATFINITE.E4M3.F32.PACK_AB_MERGE_C R55, R31, R30, RZ ;  /* 0x0000001e1f37723e */ /* 0x008fc600048070ff */
[----:B------:R-:W3:Y:S04]  /*9be50*/  LDL.LU R47, [R1+0xd48] ;  /* 0x000d4800012f7983 */ /* 0x000ee80000300800 */
[----:B------:R-:W3:Y:S04]  /*9be60*/  LDL.LU R37, [R1+0xd4c] ;  /* 0x000d4c0001257983 */ /* 0x000ee80000300800 */
[----:B------:R-:W2:Y:S04]  /*9be70*/  LDL.LU R56, [R1+0xd30] ;  /* 0x000d300001387983 */ /* 0x000ea80000300800 */
[----:B------:R-:W2:Y:S04]  /*9be80*/  LDL.LU R30, [R1+0xd34] ;  /* 0x000d3400011e7983 */ /* 0x000ea80000300800 */
[----:B0-----:R-:W2:Y:S04]  /*9be90*/  LDL.LU R20, [R1+0xd38] ;  /* 0x000d380001147983 */ /* 0x001ea80000300800 */
        /* <DEDUP_REMOVED lines=13> */
[----:B------:R0:W-:Y:S04]  /*9bf70*/  STL.64 [R1+0xd80], R32 ;  /* 0x000d802001007387 */ /* 0x0001e80000100a00 */
[----:B------:R-:W3:Y:S01]  /*9bf80*/  LDL.LU R18, [R1+0xce0] ;  /* 0x000ce00001127983 */ /* 0x000ee20000300800 */
[----:B----4-:R-:W-:-:S03]  /*9bf90*/  F2FP.SATFINITE.E4M3.F32.PACK_AB_MERGE_C R58, R19, R22, RZ ;  /* 0x00000016133a723e */ /* 0x010fc600048070ff */
[----:B------:R-:W4:Y:S04]  /*9bfa0*/  LDL.LU R22, [R1+0xce4] ;  /* 0x000ce40001167983 */ /* 0x000f280000300800 */
[----:B------:R-:W4:Y:S01]  /*9bfb0*/  LDL.LU R19, [R1+0xce8] ;  /* 0x000ce80001137983 */ /* 0x000f220000300800 */
[----:B------:R-:W-:-:S03]  /*9bfc0*/  F2FP.SATFINITE.E4M3.F32.PACK_AB_MERGE_C R48, R48, R40, RZ ;  /* 0x000000283030723e */ /* 0x000fc600048070ff */
[----:B------:R-:W4:Y:S01]  /*9bfd0*/  LDL.LU R40, [R1+0xcec] ;  /* 0x000cec0001287983 */ /* 0x000f220000300800 */
[----:B------:R-:W-:Y:S02]  /*9bfe0*/  SHF.R.S32.HI R24, RZ, 0x1f, R17 ;  /* 0x0000001fff187819 */ /* 0x000fe40000011411 */
[----:B0-----:R-:W-:-:S05]  /*9bff0*/  IADD3 R32, P6, PT, R17, R0, RZ ;  /* 0x0000000011207210 */ /* 0x001fca0007fde0ff */
[----:B------:R-:W-:Y:S01]  /*9c000*/  IMAD.X R33, R24, 0x1, R3, P6 ;  /* 0x0000000118217824 */ /* 0x000fe200030e0603 */
[----:B------:R-:W-:Y:S02]  /*9c010*/  F2FP.SATFINITE.E4M3.F32.PACK_AB_MERGE_C R49, R49, R16, RZ ;  /* 0x000000103131723e */ /* 0x000fe400048070ff */
[----:B------:R-:W4:Y:S04]  /*9c020*/  LDL.LU R16, [R1+0x4] ;  /* 0x0000040001107983 */ /* 0x000f280000300800 */
[----:B------:R0:W-:Y:S02]  /*9c030*/  STL.64 [R1+0xd60], R32 ;  /* 0x000d602001007387 */ /* 0x0001e40000100a00 */
[----:B0-----:R-:W-:-:S05]  /*9c040*/  IADD3 R32, P6, PT, R17, R2, RZ ;  /* 0x0000000211207210 */ /* 0x001fca0007fde0ff */
[----:B------:R-:W-:-:S05]  /*9c050*/  IMAD.X R33, R24, 0x1, R4, P6 ;  /* 0x0000000118217824 */ /* 0x000fca00030e0604 */
[----:B------:R0:W-:Y:S02]  /*9c060*/  STL.64 [R1+0xd58], R32 ;  /* 0x000d582001007387 */ /* 0x0001e40000100a00 */
[----:B0-----:R-:W-:-:S05]  /*9c070*/  IADD3 R32, P6, PT, R17, R5, RZ ;  /* 0x0000000511207210 */ /* 0x001fca0007fde0ff */
[----:B------:R-:W-:-:S05]  /*9c080*/  IMAD.X R33, R24, 0x1, R6, P6 ;  /* 0x0000000118217824 */ /* 0x000fca00030e0606 */
[----:B------:R-:W-:Y:S01]  /*9c090*/  STL.64 [R1+0xd40], R32 ;  /* 0x000d402001007387 */ /* 0x000fe20000100a00 */
[----:B--2---:R-:W-:Y:S02]  /*9c0a0*/  F2FP.SATFINITE.E4M3.F32.PACK_AB_MERGE_C R31, R31, R20, RZ ;  /* 0x000000141f1f723e */ /* 0x004fe400048070ff */
[----:B------:R-:W-:Y:S02]  /*9c0b0*/  IADD3 R20, P6, PT, R17, R7, RZ ;  /* 0x0000000711147210 */ /* 0x000fe40007fde0ff */
[----:B---3--:R-:W-:-:S03]  /*9c0c0*/  F2FP.SATFINITE.E4M3.F32.PACK_AB_MERGE_C R29, R29, R21, RZ ;  /* 0x000000151d1d723e */ /* 0x008fc600048070ff */
[----:B------:R-:W-:-:S05]  /*9c0d0*/  IMAD.X R21, R24, 0x1, R8, P6 ;  /* 0x0000000118157824 */ /* 0x000fca00030e0608 */
[----:B------:R0:W-:Y:S02]  /*9c0e0*/  STL.64 [R1+0xd70], R20 ;  /* 0x000d701401007387 */ /* 0x0001e40000100a00 */
[----:B0-----:R-:W-:-:S05]  /*9c0f0*/  IADD3 R20, P6, PT, R17, R9, RZ ;  /* 0x0000000911147210 */ /* 0x001fca0007fde0ff */
[----:B------:R-:W-:-:S05]  /*9c100*/  IMAD.X R21, R24, 0x1, R10, P6 ;  /* 0x0000000118157824 */ /* 0x000fca00030e060a */
[----:B------:R0:W-:Y:S01]  /*9c110*/  STL.64 [R1+0xd68], R20 ;  /* 0x000d681401007387 */ /* 0x0001e20000100a00 */
[----:B------:R-:W-:Y:S02]  /*9c120*/  F2FP.SATFINITE.E4M3.F32.PACK_AB_MERGE_C R27, R27, R42, RZ ;  /* 0x0000002a1b1b723e */ /* 0x000fe400048070ff */
[----:B0-----:R-:W-:Y:S02]  /*9c130*/  F2FP.SATFINITE.E4M3.F32.PACK_AB_MERGE_C R21, R23, R43, RZ ;  /* 0x0000002b1715723e */ /* 0x001fe400048070ff */
[----:B------:R-:W-:-:S03]  /*9c140*/  F2FP.SATFINITE.E4M3.F32.PACK_AB_MERGE_C R20, R41, R53, RZ ;  /* 0x000000352914723e */ /* 0x000fc600048070ff */
[----:B------:R-:W-:Y:S04]  /*9c150*/  STL [R1+0xd9c], R21 ;  /* 0x000d9c1501007387 */ /* 0x000fe80000100800 */
[----:B------:R-:W2:Y:S04]  /*9c160*/  LDL.LU R33, [R1+0xcd0] ;  /* 0x000cd00001217983 */ /* 0x000ea80000300800 */
[----:B------:R-:W2:Y:S04]  /*9c170*/  LDL.LU R42, [R1+0xcd4] ;  /* 0x000cd400012a7983 */ /* 0x000ea80000300800 */
[----:B------:R0:W-:Y:S04]  /*9c180*/  STL [R1+0xd98], R20 ;  /* 0x000d981401007387 */ /* 0x0001e80000100800 */
[----:B------:R-:W3:Y:S04]  /*9c190*/  LDL.LU R43, [R1+0xcd8] ;  /* 0x000cd800012b7983 */ /* 0x000ee80000300800 */
[----:B------:R-:W3:Y:S01]  /*9c1a0*/  LDL.LU R23, [R1+0xcdc] ;  /* 0x000cdc0001177983 */ /* 0x000ee20000300800 */
[----:B0-----:R-:W-:-:S03]  /*9c1b0*/  IADD3 R20, P6, PT, R17, R11, RZ ;  /* 0x0000000b11147210 */ /* 0x001fc60007fde0ff */
[----:B------:R-:W3:Y:S02]  /*9c1c0*/  LDL.LU R53, [R1+0x1670] ;  /* 0x0016700001357983 */ /* 0x000ee40000300800 */
[----:B------:R-:W-:Y:S02]  /*9c1d0*/  IMAD.X R21, R24, 0x1, R12, P6 ;  /* 0x0000000118157824 */ /* 0x000fe400030e060c */
[----:B------:R-:W3:Y:S04]  /*9c1e0*/  LDL.LU R41, [R1+0x1674] ;  /* 0x0016740001297983 */ /* 0x000ee80000300800 */
[----:B------:R4:W-:Y:S02]  /*9c1f0*/  STL.64 [R1+0xd50], R20 ;  /* 0x000d501401007387 */ /* 0x0009e40000100a00 */
[----:B----4-:R-:W-:-:S02]  /*9c200*/  F2FP.SATFINITE.E4M3.F32.PACK_AB_MERGE_C R21, R22, R18, RZ ;  /* 0x000000121615723e */ /* 0x010fc400048070ff */
[----:B------:R-:W-:-:S03]  /*9c210*/  IADD3 R18, P6, PT, R17, R13, RZ ;  /* 0x0000000d11127210 */ /* 0x000fc60007fde0ff */
[----:B------:R-:W-:Y:S01]  /*9c220*/  STL [R1+0x15e8], R21 ;  /* 0x0015e81501007387 */ /* 0x000fe20000100800 */
[----:B------:R-:W-:Y:S01]  /*9c230*/  F2FP.SATFINITE.E4M3.F32.PACK_AB_MERGE_C R20, R40, R19, RZ ;  /* 0x000000132814723e */ /* 0x000fe200048070ff */
[----:B------:R-:W-:-:S04]  /*9c240*/  IMAD.X R19, R24, 0x1, R14, P6 ;  /* 0x0000000118137824 */ /* 0x000fc800030e060e */
[----:B------:R0:W-:Y:S04]  /*9c250*/  STL [R1+0x15ec], R20 ;  /* 0x0015ec1401007387 */ /* 0x0001e80000100800 */
[----:B------:R-:W4:Y:S04]  /*9c260*/  LDL.LU R34, [R1+0x1678] ;  /* 0x0016780001227983 */ /* 0x000f280000300800 */
[----:B------:R-:W4:Y:S04]  /*9c270*/  LDL.LU R35, [R1+0x167c] ;  /* 0x00167c0001237983 */ /* 0x000f280000300800 */
[----:B------:R1:W-:Y:S04]  /*9c280*/  STL.64 [R1+0xd48], R18 ;  /* 0x000d481201007387 */ /* 0x0003e80000100a00 */
[----:B------:R-:W4:Y:S04]  /*9c290*/  LDL.LU R38, [R1+0x1660] ;  /* 0x0016600001267983 */ /* 0x000f280000300800 */
[----:B------:R-:W4:Y:S04]  /*9c2a0*/  LDL.LU R39, [R1+0x1664] ;  /* 0x0016640001277983 */ /* 0x000f280000300800 */
[----:B------:R-:W4:Y:S04]  /*9c2b0*/  LDL.LU R54, [R1+0x1668] ;  /* 0x0016680001367983 */ /* 0x000f280000300800 */
[----:B------:R-:W4:Y:S04]  /*9c2c0*/  LDL.LU R52, [R1+0x166c] ;  /* 0x00166c0001347983 */ /* 0x000f280000300800 */
[----:B------:R-:W4:Y:S04]  /*9c2d0*/  LDL.LU R59, [R1+0x1650] ;  /* 0x00165000013b7983 */ /* 0x000f280000300800 */
[----:B------:R-:W4:Y:S01]  /*9c2e0*/  LDL.LU R50, [R1+0x1654] ;  /* 0x0016540001327983 */ /* 0x000f220000300800 */
[----:B------:R-:W-:-:S02]  /*9c2f0*/  F2FP.SATFINITE.E4M3.F32.PACK_AB_MERGE_C R36, R36, R51, RZ ;  /* 0x000000332424723e */ /* 0x000fc400048070ff */
[----:B------:R-:W-:Y:S01]  /*9c300*/  F2FP.SATFINITE.E4M3.F32.PACK_AB_MERGE_C R37, R37, R47, RZ ;  /* 0x0000002f2525723e */ /* 0x000fe200048070ff */
[----:B------:R-:W4:Y:S01]  /*9c310*/  LDL.LU R51, [R1+0x1658] ;  /* 0x0016580001337983 */ /* 0x000f220000300800 */
[----:B------:R-:W-:-:S03]  /*9c320*/  F2FP.SATFINITE.E4M3.F32.PACK_AB_MERGE_C R30, R30, R56, RZ ;  /* 0x000000381e1e723e */ /* 0x000fc600048070ff */
[----:B------:R-:W4:Y:S04]  /*9c330*/  LDL.LU R47, [R1+0x165c] ;  /* 0x00165c00012f7983 */ /* 0x000f280000300800 */
[----:B------:R-:W4:Y:S04]  /*9c340*/  LDL.LU R56, [R1+0xbc0] ;  /* 0x000bc00001387983 */ /* 0x000f280000300800 */
[----:B0-----:R-:W4:Y:S01]  /*9c350*/  LDL.LU R20, [R1+0xbc4] ;  /* 0x000bc40001147983 */ /* 0x001f220000300800 */
[----:B------:R-:W-:Y:S02]  /*9c360*/  F2FP.SATFINITE.E4M3.F32.PACK_AB_MERGE_C R28, R28, R44, RZ ;  /* 0x0000002c1c1c723e */ /* 0x000fe400048070ff */
[----:B------:R-:W-:Y:S01]  /*9c370*/  F2FP.SATFINITE.E4M3.F32.PACK_AB_MERGE_C R26, R26, R45, RZ ;  /* 0x0000002d1a1a723e */ /* 0x000fe200048070ff */
[----:B------:R-:W4:Y:S04]  /*9c380*/  LDL.LU R21, [R1+0xbc8] ;  /* 0x000bc80001157983 */ /* 0x000f280000300800 */
[----:B------:R-:W4:Y:S04]  /*9c390*/  LDL.LU R44, [R1+0xbcc] ;  /* 0x000bcc00012c7983 */ /* 0x000f280000300800 */
[----:B------:R-:W4:Y:S04]  /*9c3a0*/  LDL.LU R45, [R1+0x1640] ;  /* 0x00164000012d7983 */ /* 0x000f280000300800 */
[----:B-1----:R-:W4:Y:S01]  /*9c3b0*/  LDL.LU R18, [R1+0x1644] ;  /* 0x0016440001127983 */ /* 0x002f220000300800 */
[----:B------:R-:W-:-:S03]  /*9c3c0*/  IADD3 R60, P6, PT, R17, R15, RZ ;  /* 0x0000000f113c7210 */ /* 0x000fc60007fde0ff */
[----:B------:R-:W4:Y:S04]  /*9c3d0*/  LDL.LU R22, [R1+0x1648] ;  /* 0x0016480001167983 */ /* 0x000f280000300800 */
[----:B------:R-:W4:Y:S04]  /*9c3e0*/  LDL.LU R19, [R1+0x164c] ;  /* 0x00164c0001137983 */ /* 0x000f280000300800 */
[----:B------:R-:W4:Y:S04]  /*9c3f0*/  LDL.LU R40, [R1+0x1630] ;  /* 0x0016300001287983 */ /* 0x000f280000300800 */
[----:B------:R-:W4:Y:S01]  /*9c400*/  LDL.LU R17, [R1+0x1634] ;  /* 0x0016340001117983 */ /* 0x000f220000300800 */
[----:B------:R-:W-:-:S05]  /*9c410*/  IMAD.X R61, R24, 0x1, R57, P6 ;  /* 0x00000001183d7824 */ /* 0x000fca00030e0639 */
[----:B------:R-:W-:Y:S01]  /*9c420*/  STL.64 [R1+0xd38], R60 ;  /* 0x000d383c01007387 */ /* 0x000fe20000100a00 */
[----:B--2---:R-:W-:-:S05]  /*9c430*/  F2FP.SATFINITE.E4M3.F32.PACK_AB_MERGE_C R32, R42, R33, RZ ;  /* 0x000000212a20723e */ /* 0x004fca00048070ff */
[----:B------:R0:W-:Y:S04]  /*9c440*/  STL [R1+0x1578], R32 ;  /* 0x0015782001007387 */ /* 0x0001e80000100800 */
[----:B------:R-:W2:Y:S01]  /*9c450*/  LDL.LU R42, [R1+0x1638] ;  /* 0x00163800012a7983 */ /* 0x000ea20000300800 */
[----:B---3--:R-:W-:Y:S02]  /*9c460*/  F2FP.SATFINITE.E4M3.F32.PACK_AB_MERGE_C R24, R23, R43, RZ ;  /* 0x0000002b1718723e */ /* 0x008fe400048070ff */
[----:B0-----:R-:W-:-:S03]  /*9c470*/  IADD3 R32, P6, PT, R16, R0, RZ ;  /* 0x0000000010207210 */ /* 0x001fc60007fde0ff */
[----:B------:R0:W-:Y:S01]  /*9c480*/  STL [R1+0x159c], R24 ;  /* 0x00159c1801007387 */ /* 0x0001e20000100800 */
[----:B------:R-:W-:-:S03]  /*9c490*/  F2FP.SATFINITE.E4M3.F32.PACK_AB_MERGE_C R23, R41, R53, RZ ;  /* 0x000000352917723e */ /* 0x000fc600048070ff */
[----:B------:R-:W2:Y:S04]  /*9c4a0*/  LDL.LU R43, [R1+0x163c] ;  /* 0x00163c00012b7983 */ /* 0x000ea80000300800 */
[----:B------:R1:W-:Y:S01]  /*9c4b0*/  STL [R1+0x1518], R23 ;  /* 0x0015181701007387 */ /* 0x0003e20000100800 */
[----:B0-----:R-:W-:-:S03]  /*9c4c0*/  SHF.R.S32.HI R24, RZ, 0x1f, R16 ;  /* 0x0000001fff187819 */ /* 0x001fc60000011410 */
[----:B------:R-:W3:Y:S04]  /*9c4d0*/  LDL.LU R53, [R1+0x1620] ;  /* 0x0016200001357983 */ /* 0x000ee80000300800 */
[----:B------:R-:W3:Y:S01]  /*9c4e0*/  LDL.LU R41, [R1+0x1624] ;  /* 0x0016240001297983 */ /* 0x000ee20000300800 */
[----:B------:R-:W-:-:S03]  /*9c4f0*/  IMAD.X R33, R24, 0x1, R3, P6 ;  /* 0x0000000118217824 */ /* 0x000fc600030e0603 */
[----:B-1----:R-:W3:Y:S04]  /*9c500*/  LDL.LU R23, [R1+0x8] ;  /* 0x0000080001177983 */ /* 0x002ee80000300800 */
[----:B------:R0:W-:Y:S02]  /*9c510*/  STL.64 [R1+0xd30], R32 ;  /* 0x000d302001007387 */ /* 0x0001e40000100a00 */
[----:B0-----:R-:W-:-:S05]  /*9c520*/  IADD3 R32, P6, PT, R16, R2, RZ ;  /* 0x0000000210207210 */ /* 0x001fca0007fde0ff */
[----:B------:R-:W-:Y:S01]  /*9c530*/  IMAD.X R33, R24, 0x1, R4, P6 ;  /* 0x0000000118217824 */ /* 0x000fe200030e0604 */
[----:B----4-:R-:W-:-:S05]  /*9c540*/  F2FP.SATFINITE.E4M3.F32.PACK_AB_MERGE_C R35, R35, R34, RZ ;  /* 0x000000222323723e */ /* 0x010fca00048070ff */
[----:B------:R0:W-:Y:S01]  /*9c550*/  STL [R1+0x151c], R35 ;  /* 0x00151c2301007387 */ /* 0x0001e20000100800 */
[----:B------:R-:W-:-:S05]  /*9c560*/  F2FP.SATFINITE.E4M3.F32.PACK_AB_MERGE_C R34, R39, R38, RZ ;  /* 0x000000262722723e */ /* 0x000fca00048070ff */
[----:B------:R1:W-:Y:S04]  /*9c570*/  STL [R1+0x145c], R34 ;  /* 0x00145c2201007387 */ /* 0x0003e80000100800 */
[----:B------:R4:W-:Y:S01]  /*9c580*/  STL.64 [R1+0xd28], R32 ;  /* 0x000d282001007387 */ /* 0x0009e20000100a00 */
[----:B0-----:R-:W-:Y:S02]  /*9c590*/  F2FP.SATFINITE.E4M3.F32.PACK_AB_MERGE_C R35, R52, R54, RZ ;  /* 0x000000363423723e */ /* 0x001fe400048070ff */
[----:B-1----:R-:W-:Y:S02]  /*9c5a0*/  F2FP.SATFINITE.E4M3.F32.PACK_AB_MERGE_C R34, R50, R59, RZ ;  /* 0x0000003b3222723e */ /* 0x002fe400048070ff */
[----:B----4-:R-:W-:Y:S01]  /*9c5b0*/  IADD3 R32, P6, PT, R16, R5, RZ ;  /* 0x0000000510207210 */ /* 0x010fe20007fde0ff */
        /* <DEDUP_REMOVED lines=9> */
[----:B------:R0:W-:Y:S01]  /*9c650*/  STL [R1+0x1308], R20 ;  /* 0x0013081401007387 */ /* 0x0001e20000100800 */
[----:B------:R-:W-:-:S03]  /*9c660*/  F2FP.SATFINITE.E4M3.F32.PACK_AB_MERGE_C R18, R18, R45, RZ ;  /* 0x0000002d1212723e */ /* 0x000fc600048070ff */
[----:B------:R1:W-:Y:S01]  /*9c670*/  STL.64 [R1+0xd18], R32 ;  /* 0x000d182001007387 */ /* 0x0003e20000100a00 */
[----:B0-----:R-:W-:Y:S02]  /*9c680*/  IADD3 R20, P6, PT, R16, R9, RZ ;  /* 0x0000000910147210 */ /* 0x001fe40007fde0ff */
[----:B-1----:R-:W-:-:S03]  /*9c690*/  F2FP.SATFINITE.E4M3.F32.PACK_AB_MERGE_C R32, R44, R21, RZ ;  /* 0x000000152c20723e */ /* 0x002fc600048070ff */
[----:B------:R-:W-:Y:S02]  /*9c6a0*/  IMAD.X R21, R24, 0x1, R10, P6 ;  /* 0x0000000118157824 */ /* 0x000fe400030e060a */
[----:B------:R-:W-:Y:S04]  /*9c6b0*/  STL [R1+0x1328], R32 ;  /* 0x0013282001007387 */ /* 0x000fe80000100800 */
[----:B------:R0:W-:Y:S01]  /*9c6c0*/  STL [R1+0x3a4], R18 ;  /* 0x0003a41201007387 */ /* 0x0001e20000100800 */
[----:B------:R-:W-:-:S03]  /*9c6d0*/  F2FP.SATFINITE.E4M3.F32.PACK_AB_MERGE_C R17, R17, R40, RZ ;  /* 0x000000281111723e */ /* 0x000fc600048070ff */
[----:B------:R-:W-:Y:S01]  /*9c6e0*/  STL.64 [R1+0xd10], R20 ;  /* 0x000d101401007387 */ /* 0x000fe20000100a00 */
[----:B0-----:R-:W-:-:S05]  /*9c6f0*/  F2FP.SATFINITE.E4M3.F32.PACK_AB_MERGE_C R18, R19, R22, RZ ;  /* 0x000000161312723e */ /* 0x001fca00048070ff */
[----:B------:R0:W-:Y:S04]  /*9c700*/  STL [R1+0x3a0], R18 ;  /* 0x0003a01201007387 */ /* 0x0001e80000100800 */
[----:B------:R-:W4:Y:S04]  /*9c710*/  LDL.LU R33, [R1+0x1628] ;  /* 0x0016280001217983 */ /* 0x000f280000300800 */
[----:B0-----:R-:W4:Y:S04]  /*9c720*/  LDL.LU R18, [R1+0x162c] ;  /* 0x00162c0001127983 */ /* 0x001f280000300800 */
[----:B------:R0:W-:Y:S04]  /*9c730*/  STL [R1+0x38c], R17 ;  /* 0x00038c1101007387 */ /* 0x0001e80000100800 */
[----:B------:R-:W4:Y:S04]  /*9c740*/  LDL.LU R22, [R1+0x1610] ;  /* 0x0016100001167983 */ /* 0x000f280000300800 */
[----:B------:R-:W4:Y:S04]  /*9c750*/  LDL.LU R19, [R1+0x1614] ;  /* 0x0016140001137983 */ /* 0x000f280000300800 */
[----:B------:R-:W4:Y:S04]  /*9c760*/  LDL.LU R40, [R1+0x1618] ;  /* 0x0016180001287983 */ /* 0x000f280000300800 */
[----:B0-----:R-:W4:Y:S01]  /*9c770*/  LDL.LU R17, [R1+0x161c] ;  /* 0x00161c0001117983 */ /* 0x001f220000300800 */
[----:B------:R-:W-:-:S05]  /*9c780*/  IADD3 R20, P6, PT, R16, R11, RZ ;  /* 0x0000000b10147210 */ /* 0x000fca0007fde0ff */
[----:B------:R-:W-:-:S05]  /*9c790*/  IMAD.X R21, R24, 0x1, R12, P6 ;  /* 0x0000000118157824 */ /* 0x000fca00030e060c */
[----:B------:R0:W-:Y:S02]  /*9c7a0*/  STL.64 [R1+0xcf8], R20 ;  /* 0x000cf81401007387 */ /* 0x0001e40000100a00 */
[----:B0-----:R-:W-:-:S05]  /*9c7b0*/  IADD3 R20, P6, PT, R16, R13, RZ ;  /* 0x0000000d10147210 */ /* 0x001fca0007fde0ff */
[----:B------:R-:W-:Y:S01]  /*9c7c0*/  IMAD.X R21, R24, 0x1, R14, P6 ;  /* 0x0000000118157824 */ /* 0x000fe200030e060e */
[----:B------:R-:W-:-:S05]  /*9c7d0*/  IADD3 R60, P6, PT, R16, R15, RZ ;  /* 0x0000000f103c7210 */ /* 0x000fca0007fde0ff */
[----:B------:R-:W-:Y:S01]  /*9c7e0*/  IMAD.X R61, R24, 0x1, R57, P6 ;  /* 0x00000001183d7824 */ /* 0x000fe200030e0639 */
[----:B--2---:R-:W-:-:S05]  /*9c7f0*/  F2FP.SATFINITE.E4M3.F32.PACK_AB_MERGE_C R34, R43, R42, RZ ;  /* 0x0000002a2b22723e */ /* 0x004fca00048070ff */
[----:B------:R0:W-:Y:S01]  /*9c800*/  STL [R1+0x388], R34 ;  /* 0x0003882201007387 */ /* 0x0001e20000100800 */
[----:B---3--:R-:W-:-:S05]  /*9c810*/  F2FP.SATFINITE.E4M3.F32.PACK_AB_MERGE_C R32, R41, R53, RZ ;  /* 0x000000352920723e */ /* 0x008fca00048070ff */
[----:B------:R-:W-:Y:S04]  /*9c820*/  STL [R1+0x360], R32 ;  /* 0x0003602001007387 */ /* 0x000fe80000100800 */
[----:B0-----:R-:W2:Y:S04]  /*9c830*/  LDL.LU R34, [R1+0x1700] ;  /* 0x0017000001227983 */ /* 0x001ea80000300800 */
[----:B------:R-:W2:Y:S04]  /*9c840*/  LDL.LU R35, [R1+0x1704] ;  /* 0x0017040001237983 */ /* 0x000ea80000300800 */
        /* <DEDUP_REMOVED lines=19> */
[----:B------:R-:W-:Y:S01]  /*9c980*/  STL.64 [R1+0xd00], R60 ;  /* 0x000d003c01007387 */ /* 0x000fe20000100a00 */
[----:B----4-:R-:W-:-:S05]  /*9c990*/  F2FP.SATFINITE.E4M3.F32.PACK_AB_MERGE_C R18, R18, R33, RZ ;  /* 0x000000211212723e */ /* 0x010fca00048070ff */
[----:B------:R0:W-:Y:S01]  /*9c9a0*/  STL [R1+0x368], R18 ;  /* 0x0003681201007387 */ /* 0x0001e20000100800 */
[----:B------:R-:W-:-:S03]  /*9c9b0*/  F2FP.SATFINITE.E4M3.F32.PACK_AB_MERGE_C R19, R19, R22, RZ ;  /* 0x000000161313723e */ /* 0x000fc600048070ff */
[----:B0-----:R-:W4:Y:S04]  /*9c9c0*/  LDL.LU R18, [R1+0x16b0] ;  /* 0x0016b00001127983 */ /* 0x001f280000300800 */
[----:B------:R0:W-:Y:S01]  /*9c9d0*/  STL [R1+0x348], R19 ;  /* 0x0003481301007387 */ /* 0x0001e20000100800 */
[----:B------:R-:W-:-:S03]  /*9c9e0*/  F2FP.SATFINITE.E4M3.F32.PACK_AB_MERGE_C R17, R17, R40, RZ ;  /* 0x000000281111723e */ /* 0x000fc600048070ff */
[----:B------:R-:W4:Y:S04]  /*9c9f0*/  LDL.LU R22, [R1+0x16b4] ;  /* 0x0016b40001167983 */ /* 0x000f280000300800 */
[----:B------:R1:W-:Y:S04]  /*9ca00*/  STL [R1+0x350], R17 ;  /* 0x0003501101007387 */ /* 0x0003e80000100800 */
[----:B0-----:R-:W4:Y:S04]  /*9ca10*/  LDL.LU R19, [R1+0x16b8] ;  /* 0x0016b80001137983 */ /* 0x001f280000300800 */
[----:B------:R-:W4:Y:S01]  /*9ca20*/  LDL.LU R40, [R1+0x16bc] ;  /* 0x0016bc0001287983 */ /* 0x000f220000300800 */
[----:B------:R-:W-:-:S02]  /*9ca30*/  SHF.R.S32.HI R24, RZ, 0x1f, R23 ;  /* 0x0000001fff187819 */ /* 0x000fc40000011417 */
[----:B------:R-:W-:Y:S01]  /*9ca40*/  IADD3 R32, P6, PT, R23, R0, RZ ;  /* 0x0000000017207210 */ /* 0x000fe20007fde0ff */
[----:B-1----:R-:W4:Y:S04]  /*9ca50*/  LDL.LU R17, [R1+0xc] ;  /* 0x00000c0001117983 */ /* 0x002f280000300800 */
[----:B------:R-:W-:-:S05]  /*9ca60*/  IMAD.X R33, R24, 0x1, R3, P6 ;  /* 0x0000000118217824 */ /* 0x000fca00030e0603 */
[----:B------:R0:W-:Y:S02]  /*9ca70*/  STL.64 [R1+0xce8], R32 ;  /* 0x000ce82001007387 */ /* 0x0001e40000100a00 */
[----:B0-----:R-:W-:-:S05]  /*9ca80*/  IADD3 R32, P6, PT, R23, R2, RZ ;  /* 0x0000000217207210 */ /* 0x001fca0007fde0ff */
[----:B------:R-:W-:Y:S01]  /*9ca90*/  IMAD.X R33, R24, 0x1, R4, P6 ;  /* 0x0000000118217824 */ /* 0x000fe200030e0604 */
[----:B--2---:R-:W-:-:S05]  /*9caa0*/  F2FP.SATFINITE.E4M3.F32.PACK_AB_MERGE_C R35, R35, R34, RZ ;  /* 0x000000222323723e */ /* 0x004fca00048070ff */
[----:B------:R0:W-:Y:S01]  /*9cab0*/  STL [R1+0x338], R35 ;  /* 0x0003382301007387 */ /* 0x0001e20000100800 */
[----:B---3--:R-:W-:-:S05]  /*9cac0*/  F2FP.SATFINITE.E4M3.F32.PACK_AB_MERGE_C R34, R39, R38, RZ ;  /* 0x000000262722723e */ /* 0x008fca00048070ff */
[----:B------:R1:W-:Y:S04]  /*9cad0*/  STL [R1+0x334], R34 ;  /* 0x0003342201007387 */ /* 0x0003e80000100800 */
[----:B------:R2:W-:Y:S01]  /*9cae0*/  STL.64 [R1+0xcf0], R32 ;  /* 0x000cf02001007387 */ /* 0x0005e20000100a00 */
[----:B0-----:R-:W-:Y:S02]  /*9caf0*/  F2FP.SATFINITE.E4M3.F32.PACK_AB_MERGE_C R35, R52, R54, RZ ;  /* 0x000000363423723e */ /* 0x001fe400048070ff */
[----:B-1----:R-:W-:Y:S02]  /*9cb00*/  F2FP.SATFINITE.E4M3.F32.PACK_AB_MERGE_C R34, R50, R59, RZ ;  /* 0x0000003b3222723e */ /* 0x002fe400048070ff */
[----:B--2---:R-:W-:Y:S01]  /*9cb10*/  IADD3 R32, P6, PT, R23, R5, RZ ;  /* 0x0000000517207210 */ /* 0x004fe20007fde0ff */
        /* <DEDUP_REMOVED lines=10> */
[----:B------:R1:W-:Y:S01]  /*9cbc0*/  STL.64 [R1+0xcd0], R32 ;  /* 0x000cd02001007387 */ /* 0x0003e20000100a00 */
[----:B0-----:R-:W-:Y:S02]  /*9cbd0*/  IADD3 R20, P6, PT, R23, R9, RZ ;  /* 0x0000000917147210 */ /* 0x001fe40007fde0ff */
[----:B-1----:R-:W-:-:S03]  /*9cbe0*/  F2FP.SATFINITE.E4M3.F32.PACK_AB_MERGE_C R33, R44, R21, RZ ;  /* 0x000000152c21723e */ /* 0x002fc600048070ff */
[----:B------:R-:W-:Y:S01]  /*9cbf0*/  IMAD.X R21, R24, 0x1, R10, P6 ;  /* 0x0000000118157824 */ /* 0x000fe200030e060a */
[----:B------:R-:W-:Y:S01]  /*9cc00*/  F2FP.SATFINITE.E4M3.F32.PACK_AB_MERGE_C R32, R42, R45, RZ ;  /* 0x0000002d2a20723e */ /* 0x000fe200048070ff */
[----:B------:R-:W-:Y:S04]  /*9cc10*/  STL [R1+0x2c4], R33 ;  /* 0x0002c42101007387 */ /* 0x000fe80000100800 */
[----:B------:R-:W-:Y:S04]  /*9cc20*/  STL [R1+0x2c0], R32 ;  /* 0x0002c02001007387 */ /* 0x000fe80000100800 */
[----:B------:R0:W-:Y:S01]  /*9cc30*/  STL.64 [R1+0xcd8], R20 ;  /* 0x000cd81401007387 */ /* 0x0001e20000100a00 */
[----:B------:R-:W-:-:S02]  /*9cc40*/  F2FP.SATFINITE.E4M3.F32.PACK_AB_MERGE_C R16, R16, R41, RZ ;  /* 0x000000291010723e */ /* 0x000fc400048070ff */
[----:B0-----:R-:W-:-:S05]  /*9cc50*/  F2FP.SATFINITE.E4M3.F32.PACK_AB_MERGE_C R20, R53, R43, RZ ;  /* 0x0000002b3514723e */ /* 0x001fca00048070ff */
[----:B------:R0:W-:Y:S04]  /*9cc60*/  STL [R1+0x2a8], R20 ;  /* 0x0002a81401007387 */ /* 0x0001e80000100800 */
[----:B------:R-:W2:Y:S04]  /*9cc70*/  LDL.LU R60, [R1+0x16a0] ;  /* 0x0016a000013c7983 */ /* 0x000ea80000300800 */
[----:B------:R-:W2:Y:S01]  /*9cc80*/  LDL.LU R34, [R1+0x16a4] ;  /* 0x0016a40001227983 */ /* 0x000ea20000300800 */
[----:B0-----:R-:W-:-:S03]  /*9cc90*/  IADD3 R20, P6, PT, R23, R11, RZ ;  /* 0x0000000b17147210 */ /* 0x001fc60007fde0ff */
[----:B------:R0:W-:Y:S02]  /*9cca0*/  STL [R1+0x2ac], R16 ;  /* 0x0002ac1001007387 */ /* 0x0001e40000100800 */
[----:B------:R-:W-:Y:S02]  /*9ccb0*/  IMAD.X R21, R24, 0x1, R12, P6 ;  /* 0x0000000118157824 */ /* 0x000fe400030e060c */
[----:B------:R-:W3:Y:S04]  /*9ccc0*/  LDL.LU R35, [R1+0x16a8] ;  /* 0x0016a80001237983 */ /* 0x000ee80000300800 */
[----:B------:R-:W3:Y:S04]  /*9ccd0*/  LDL.LU R53, [R1+0x16ac] ;  /* 0x0016ac0001357983 */ /* 0x000ee80000300800 */
[----:B------:R-:W3:Y:S04]  /*9cce0*/  LDL.LU R41, [R1+0x1740] ;  /* 0x0017400001297983 */ /* 0x000ee80000300800 */
[----:B0-----:R-:W3:Y:S04]  /*9ccf0*/  LDL.LU R16, [R1+0x1744] ;  /* 0x0017440001107983 */ /* 0x001ee80000300800 */
[----:B------:R4:W-:Y:S02]  /*9cd00*/  STL.64 [R1+0xcb8], R20 ;  /* 0x000cb81401007387 */ /* 0x0009e40000100a00 */
[----:B----4-:R-:W-:-:S02]  /*9cd10*/  F2FP.SATFINITE.E4M3.F32.PACK_AB_MERGE_C R21, R22, R18, RZ ;  /* 0x000000121615723e */ /* 0x010fc400048070ff */
[----:B------:R-:W-:-:S03]  /*9cd20*/  IADD3 R18, P6, PT, R23, R13, RZ ;  /* 0x0000000d17127210 */ /* 0x000fc60007fde0ff */
[----:B------:R-:W-:Y:S01]  /*9cd30*/  STL [R1+0x12ec], R21 ;  /* 0x0012ec1501007387 */ /* 0x000fe20000100800 */
[----:B------:R-:W-:Y:S01]  /*9cd40*/  F2FP.SATFINITE.E4M3.F32.PACK_AB_MERGE_C R20, R40, R19, RZ ;  /* 0x000000132814723e */ /* 0x000fe200048070ff */
[----:B------:R-:W-:-:S04]  /*9cd50*/  IMAD.X R19, R24, 0x1, R14, P6 ;  /* 0x0000000118137824 */ /* 0x000fc800030e060e */
        /* <DEDUP_REMOVED lines=17> */
[----:B------:R-:W4:Y:S04]  /*9ce70*/  LDL.LU R45, [R1+0x1690] ;  /* 0x00169000012d7983 */ /* 0x000f280000300800 */
[----:B------:R-:W4:Y:S01]  /*9ce80*/  LDL.LU R42, [R1+0x1694] ;  /* 0x00169400012a7983 */ /* 0x000f220000300800 */
[----:B------:R-:W-:-:S03]  /*9ce90*/  IMAD.X R33, R24, 0x1, R57, P6 ;  /* 0x0000000118217824 */ /* 0x000fc600030e0639 */
[----:B------:R-:W4:Y:S04]  /*9cea0*/  LDL.LU R43, [R1+0x1698] ;  /* 0x00169800012b7983 */ /* 0x000f280000300800 */
[----:B------:R-:W4:Y:S04]  /*9ceb0*/  LDL.LU R18, [R1+0x169c] ;  /* 0x00169c0001127983 */ /* 0x000f280000300800 */
[----:B------:R-:W4:Y:S04]  /*9cec0*/  LDL.LU R22, [R1+0x1680] ;  /* 0x0016800001167983 */ /* 0x000f280000300800 */
[----:B------:R-:W4:Y:S04]  /*9ced0*/  LDL.LU R23, [R1+0x1684] ;  /* 0x0016840001177983 */ /* 0x000f280000300800 */
[----:B------:R0:W-:Y:S04]  /*9cee0*/  STL.64 [R1+0xca8], R32 ;  /* 0x000ca82001007387 */ /* 0x0001e80000100a00 */
[----:B0-----:R-:W4:Y:S01]  /*9cef0*/  LDL.LU.64 R32, [R1+0x3c88] ;  /* 0x003c880001207983 */ /* 0x001f220000300a00 */
[----:B--2---:R-:W-:-:S05]  /*9cf00*/  F2FP.SATFINITE.E4M3.F32.PACK_AB_MERGE_C R34, R34, R60, RZ ;  /* 0x0000003c2222723e */ /* 0x004fca00048070ff */
[----:B------:R0:W-:Y:S01]  /*9cf10*/  STL [R1+0x1614], R34 ;  /* 0x0016142201007387 */ /* 0x0001e20000100800 */
[----:B---3--:R-:W-:-:S03]  /*9cf20*/  F2FP.SATFINITE.E4M3.F32.PACK_AB_MERGE_C R24, R53, R35, RZ ;  /* 0x000000233518723e */ /* 0x008fc600048070ff */
[----:B------:R-:W2:Y:S01]  /*9cf30*/  LDL.LU R53, [R1+0x1688] ;  /* 0x0016880001357983 */ /* 0x000ea20000300800 */
[----:B0-----:R-:W-:-:S03]  /*9cf40*/  IADD3 R34, P6, PT, R17, R0, RZ ;  /* 0x0000000011227210 */ /* 0x001fc60007fde0ff */
[----:B------:R0:W-:Y:S01]  /*9cf50*/  STL [R1+0x1610], R24 ;  /* 0x0016101801007387 */ /* 0x0001e20000100800 */
[----:B------:R-:W-:-:S03]  /*9cf60*/  F2FP.SATFINITE.E4M3.F32.PACK_AB_MERGE_C R16, R16, R41, RZ ;  /* 0x000000291010723e */ /* 0x000fc600048070ff */
[----:B------:R-:W2:Y:S01]  /*9cf70*/  LDL.LU R41, [R1+0x168c] ;  /* 0x00168c0001297983 */ /* 0x000ea20000300800 */
[----:B0-----:R-:W-:-:S03]  /*9cf80*/  SHF.R.S32.HI R24, RZ, 0x1f, R17 ;  /* 0x0000001fff187819 */ /* 0x001fc60000011411 */
[----:B------:R0:W-:Y:S02]  /*9cf90*/  STL [R1+0x1624], R16 ;  /* 0x0016241001007387 */ /* 0x0001e40000100800 */
[----:B------:R-:W-:Y:S02]  /*9cfa0*/  IMAD.X R35, R24, 0x1, R3, P6 ;  /* 0x0000000118237824 */ /* 0x000fe400030e0603 */
[----:B0-----:R-:W3:Y:S04]  /*9cfb0*/  LDL.LU R16, [R1+0x10] ;  /* 0x0000100001107983 */ /* 0x001ee80000300800 */
[----:B------:R4:W-:Y:S02]  /*9cfc0*/  STL.64 [R1+0xca0], R34 ;  /* 0x000ca02201007387 */ /* 0x0009e40000100a00 */
[----:B----4-:R-:W-:-:S02]  /*9cfd0*/  F2FP.SATFINITE.E4M3.F32.PACK_AB_MERGE_C R34, R40, R19, RZ ;  /* 0x000000132822723e */ /* 0x010fc400048070ff */
[----:B------:R-:W4:Y:S04]  /*9cfe0*/  LDL.LU R19, [R1+0x1600] ;  /* 0x0016000001137983 */ /* 0x000f280000300800 */
[----:B------:R-:W4:Y:S04]  /*9cff0*/  LDL.LU R40, [R1+0x1604] ;  /* 0x0016040001287983 */ /* 0x000f280000300800 */
[----:B------:R0:W-:Y:S01]  /*9d000*/  STL [R1+0x1620], R34 ;  /* 0x0016202201007387 */ /* 0x0001e20000100800 */
[----:B------:R-:W-:Y:S02]  /*9d010*/  F2FP.SATFINITE.E4M3.F32.PACK_AB_MERGE_C R38, R39, R38, RZ ;  /* 0x000000262726723e */ /* 0x000fe400048070ff */
[----:B0-----:R-:W-:-:S03]  /*9d020*/  IADD3 R34, P6, PT, R17, R2, RZ ;  /* 0x0000000211227210 */ /* 0x001fc60007fde0ff */
[----:B------:R0:W-:Y:S02]  /*9d030*/  STL [R1+0x1634], R38 ;  /* 0x0016342601007387 */ /* 0x0001e40000100800 */
[----:B------:R-:W-:Y:S01]  /*9d040*/  IMAD.X R35, R24, 0x1, R4, P6 ;  /* 0x0000000118237824 */ /* 0x000fe200030e0604 */
[----:B------:R-:W-:-:S04]  /*9d050*/  F2FP.SATFINITE.E4M3.F32.PACK_AB_MERGE_C R39, R52, R54, RZ ;  /* 0x000000363427723e */ /* 0x000fc800048070ff */
[----:B------:R1:W-:Y:S01]  /*9d060*/  STL.64 [R1+0xc98], R34 ;  /* 0x000c982201007387 */ /* 0x0003e20000100a00 */
[----:B0-----:R-:W-:-:S03]  /*9d070*/  F2FP.SATFINITE.E4M3.F32.PACK_AB_MERGE_C R38, R50, R59, RZ ;  /* 0x0000003b3226723e */ /* 0x001fc600048070ff */
[----:B------:R-:W-:Y:S01]  /*9d080*/  STL [R1+0x1630], R39 ;  /* 0x0016302701007387 */ /* 0x000fe20000100800 */
[----:B-1----:R-:W-:-:S03]  /*9d090*/  IADD3 R34, P6, PT, R17, R5, RZ ;  /* 0x0000000511227210 */ /* 0x002fc60007fde0ff */
[----:B------:R0:W-:Y:S02]  /*9d0a0*/  STL [R1+0x1644], R38 ;  /* 0x0016442601007387 */ /* 0x0001e40000100800 */
[----:B------:R-:W-:Y:S01]  /*9d0b0*/  IMAD.X R35, R24, 0x1, R6, P6 ;  /* 0x0000000118237824 */ /* 0x000fe200030e0606 */
[----:B------:R-:W-:-:S04]  /*9d0c0*/  F2FP.SATFINITE.E4M3.F32.PACK_AB_MERGE_C R20, R20, R56, RZ ;  /* 0x000000381414723e */ /* 0x000fc800048070ff */
[----:B------:R1:W-:Y:S01]  /*9d0d0*/  STL.64 [R1+0xc90], R34 ;  /* 0x000c902201007387 */ /* 0x0003e20000100a00 */
[----:B0-----:R-:W-:-:S05]  /*9d0e0*/  F2FP.SATFINITE.E4M3.F32.PACK_AB_MERGE_C R38, R47, R51, RZ ;  /* 0x000000332f26723e */ /* 0x001fca00048070ff */
[----:B------:R-:W-:Y:S01]  /*9d0f0*/  STL [R1+0x1640], R38 ;  /* 0x0016402601007387 */ /* 0x000fe20000100800 */
[----:B-1----:R-:W-:-:S03]  /*9d100*/  IADD3 R34, P6, PT, R17, R7, RZ ;  /* 0x0000000711227210 */ /* 0x002fc60007fde0ff */
[----:B------:R0:W-:Y:S02]  /*9d110*/  STL [R1+0x164c], R20 ;  /* 0x00164c1401007387 */ /* 0x0001e40000100800 */
[----:B------:R-:W-:Y:S01]  /*9d120*/  IMAD.X R35, R24, 0x1, R8, P6 ;  /* 0x0000000118237824 */ /* 0x000fe200030e0608 */
[----:B0-----:R-:W-:-:S04]  /*9d130*/  IADD3 R20, P6, PT, R17, R9, RZ ;  /* 0x0000000911147210 */ /* 0x001fc80007fde0ff */
[----:B------:R0:W-:Y:S02]  /*9d140*/  STL.64 [R1+0xc88], R34 ;  /* 0x000c882201007387 */ /* 0x0001e40000100a00 */
[----:B0-----:R-:W-:Y:S01]  /*9d150*/  F2FP.SATFINITE.E4M3.F32.PACK_AB_MERGE_C R35, R44, R21, RZ ;  /* 0x000000152c23723e */ /* 0x001fe200048070ff */
[----:B------:R-:W-:Y:S01]  /*9d160*/  IMAD.X R21, R24, 0x1, R10, P6 ;  /* 0x0000000118157824 */ /* 0x000fe200030e060a */
[----:B------:R-:W-:-:S03]  /*9d170*/  F2FP.SATFINITE.E4M3.F32.PACK_AB_MERGE_C R34, R42, R45, RZ ;  /* 0x0000002d2a22723e */ /* 0x000fc600048070ff */
[----:B------:R-:W-:Y:S04]  /*9d180*/  STL [R1+0x1648], R35 ;  /* 0x0016482301007387 */ /* 0x000fe80000100800 */
[----:B------:R-:W-:Y:S04]  /*9d190*/  STL [R1+0x1654], R34 ;  /* 0x0016542201007387 */ /* 0x000fe80000100800 */
[----:B------:R0:W-:Y:S04]  /*9d1a0*/  STL.64 [R1+0xc80], R20 ;  /* 0x000c801401007387 */ /* 0x0001e80000100a00 */
[----:B------:R-:W3:Y:S01]  /*9d1b0*/  LDL.LU R54, [R1+0x1608] ;  /* 0x0016080001367983 */ /* 0x000ee20000300800 */
[----:B0-----:R-:W-:-:S02]  /*9d1c0*/  F2FP.SATFINITE.E4M3.F32.PACK_AB_MERGE_C R20, R18, R43, RZ ;  /* 0x0000002b1214723e */ /* 0x001fc400048070ff */
[----:B------:R-:W-:-:S03]  /*9d1d0*/  F2FP.SATFINITE.E4M3.F32.PACK_AB_MERGE_C R18, R23, R22, RZ ;  /* 0x000000161712723e */ /* 0x000fc600048070ff */
[----:B------:R0:W-:Y:S04]  /*9d1e0*/  STL [R1+0x1650], R20 ;  /* 0x0016501401007387 */ /* 0x0001e80000100800 */
[----:B------:R-:W3:Y:S01]  /*9d1f0*/  LDL.LU R47, [R1+0x160c] ;  /* 0x00160c00012f7983 */ /* 0x000ee20000300800 */
[----:B0-----:R-:W-:-:S03]  /*9d200*/  IADD3 R20, P6, PT, R17, R11, RZ ;  /* 0x0000000b11147210 */ /* 0x001fc60007fde0ff */
[----:B------:R2:W-:Y:S04]  /*9d210*/  STL [R1+0x364], R18 ;  /* 0x0003641201007387 */ /* 0x0005e80000100800 */
[----:B------:R-:W3:Y:S01]  /*9d220*/  LDL.LU R61, [R1+0xe94] ;  /* 0x000e9400013d7983 */ /* 0x000ee20000300800 */
[----:B------:R-:W-:-:S03]  /*9d230*/  IMAD.X R21, R24, 0x1, R12, P6 ;  /* 0x0000000118157824 */ /* 0x000fc600030e060c */
[----:B------:R-:W3:Y:S04]  /*9d240*/  LDL.LU R60, [R1+0xe98] ;  /* 0x000e9800013c7983 */ /* 0x000ee80000300800 */
[----:B------:R-:W3:Y:S04]  /*9d250*/  LDL.LU R43, [R1+0xe9c] ;  /* 0x000e9c00012b7983 */ /* 0x000ee80000300800 */
[----:B------:R-:W3:Y:S04]  /*9d260*/  LDL.LU R44, [R1+0xfc0] ;  /* 0x000fc000012c7983 */ /* 0x000ee80000300800 */
[----:B------:R-:W3:Y:S04]  /*9d270*/  LDL.LU R22, [R1+0xfc4] ;  /* 0x000fc40001167983 */ /* 0x000ee80000300800 */
[----:B------:R-:W-:Y:S01]  /*9d280*/  STL.64 [R1+0xc78], R20 ;  /* 0x000c781401007387 */ /* 0x000fe20000100a00 */
[----:B--2---:R-:W-:-:S05]  /*9d290*/  F2FP.SATFINITE.E4M3.F32.PACK_AB_MERGE_C R18, R41, R53, RZ ;  /* 0x000000352912723e */ /* 0x004fca00048070ff */
[----:B------:R0:W-:Y:S04]  /*9d2a0*/  STL [R1+0x370], R18 ;  /* 0x0003701201007387 */ /* 0x0001e80000100800 */
[----:B------:R-:W2:Y:S04]  /*9d2b0*/  LDL.LU R53, [R1+0xfc8] ;  /* 0x000fc80001357983 */ /* 0x000ea80000300800 */
[----:B------:R-:W2:Y:S01]  /*9d2c0*/  LDL.LU R41, [R1+0xfcc] ;  /* 0x000fcc0001297983 */ /* 0x000ea20000300800 */
[----:B0-----:R-:W-:Y:S02]  /*9d2d0*/  IADD3 R18, P6, PT, R17, R13, RZ ;  /* 0x0000000d11127210 */ /* 0x001fe40007fde0ff */
[----:B----4-:R-:W-:-:S03]  /*9d2e0*/  F2FP.SATFINITE.E4M3.F32.PACK_AB_MERGE_C R20, R40, R19, RZ ;  /* 0x000000132814723e */ /* 0x010fc600048070ff */
[----:B------:R-:W-:Y:S02]  /*9d2f0*/  IMAD.X R19, R24, 0x1, R14, P6 ;  /* 0x0000000118137824 */ /* 0x000fe400030e060e */
[----:B------:R0:W-:Y:S04]  /*9d300*/  STL [R1+0x34c], R20 ;  /* 0x00034c1401007387 */ /* 0x0001e80000100800 */
[----:B------:R-:W4:Y:S04]  /*9d310*/  LDL.LU R38, [R1+0xe70] ;  /* 0x000e700001267983 */ /* 0x000f280000300800 */
[----:B------:R-:W4:Y:S04]  /*9d320*/  LDL.LU R39, [R1+0xe74] ;  /* 0x000e740001277983 */ /* 0x000f280000300800 */
[----:B------:R1:W-:Y:S04]  /*9d330*/  STL.64 [R1+0xc68], R18 ;  /* 0x000c681201007387 */ /* 0x0003e80000100a00 */
[----:B------:R-:W4:Y:S01]  /*9d340*/  LDL.LU R52, [R1+0xe78] ;  /* 0x000e780001347983 */ /* 0x000f220000300800 */
[----:B------:R-:W-:-:S03]  /*9d350*/  IADD3 R34, P6, PT, R17, R15, RZ ;  /* 0x0000000f11227210 */ /* 0x000fc60007fde0ff */
[----:B------:R-:W4:Y:S04]  /*9d360*/  LDL.LU R59, [R1+0xe7c] ;  /* 0x000e7c00013b7983 */ /* 0x000f280000300800 */
[----:B------:R-:W4:Y:S04]  /*9d370*/  LDL.LU R50, [R1+0xe60] ;  /* 0x000e600001327983 */ /* 0x000f280000300800 */
[----:B------:R-:W4:Y:S04]  /*9d380*/  LDL.LU R51, [R1+0xe64] ;  /* 0x000e640001337983 */ /* 0x000f280000300800 */
[----:B------:R-:W4:Y:S04]  /*9d390*/  LDL.LU R56, [R1+0xe68] ;  /* 0x000e680001387983 */ /* 0x000f280000300800 */
[----:B0-----:R-:W4:Y:S01]  /*9d3a0*/  LDL.LU R20, [R1+0xe6c] ;  /* 0x000e6c0001147983 */ /* 0x001f220000300800 */
[----:B------:R-:W-:-:S03]  /*9d3b0*/  IMAD.X R35, R24, 0x1, R57, P6 ;  /* 0x0000000118237824 */ /* 0x000fc600030e0639 */
[----:B------:R-:W4:Y:S04]  /*9d3c0*/  LDL.LU R21, [R1+0xe50] ;  /* 0x000e500001157983 */ /* 0x000f280000300800 */
[----:B------:R-:W4:Y:S04]  /*9d3d0*/  LDL.LU R45, [R1+0xe54] ;  /* 0x000e5400012d7983 */ /* 0x000f280000300800 */
[----:B------:R-:W4:Y:S04]  /*9d3e0*/  LDL.LU R42, [R1+0xe58] ;  /* 0x000e5800012a7983 */ /* 0x000f280000300800 */
[----:B-1----:R-:W4:Y:S04]  /*9d3f0*/  LDL.LU R18, [R1+0xe5c] ;  /* 0x000e5c0001127983 */ /* 0x002f280000300800 */
[----:B------:R-:W4:Y:S04]  /*9d400*/  LDL.LU R23, [R1+0xe40] ;  /* 0x000e400001177983 */ /* 0x000f280000300800 */
[----:B------:R-:W4:Y:S04]  /*9d410*/  LDL.LU R19, [R1+0xe44] ;  /* 0x000e440001137983 */ /* 0x000f280000300800 */
[----:B------:R-:W4:Y:S04]  /*9d420*/  LDL.LU R40, [R1+0xe48] ;  /* 0x000e480001287983 */ /* 0x000f280000300800 */
[----:B------:R-:W4:Y:S04]  /*9d430*/  LDL.LU R17, [R1+0xe4c] ;  /* 0x000e4c0001117983 */ /* 0x000f280000300800 */
[----:B------:R0:W-:Y:S04]  /*9d440*/  STL.64 [R1+0xc70], R34 ;  /* 0x000c702201007387 */ /* 0x0001e80000100a00 */
[----:B0-----:R-:W4:Y:S04]  /*9d450*/  LDL.LU.64 R34, [R1+0x3c80] ;  /* 0x003c800001227983 */ /* 0x001f280000300a00 */
[----:B------:R-:W4:Y:S01]  /*9d460*/  LDL.LU R24, [R1+0xe90] ;  /* 0x000e900001187983 */ /* 0x000f220000300800 */
[----:B---3--:R-:W-:-:S03]  /*9d470*/  F2FP.SATFINITE.E4M3.F32.PACK_AB_MERGE_C R47, R47, R54, RZ ;  /* 0x000000362f2f723e */ /* 0x008fc600048070ff */
[----:B------:R-:W3:Y:S04]  /*9d480*/  LDL.LU R54, [R1+0x3c78] ;  /* 0x003c780001367983 */ /* 0x000ee80000300800 */
[----:B------:R0:W-:Y:S04]  /*9d490*/  STL [R1+0x374], R47 ;  /* 0x0003742f01007387 */ /* 0x0001e80000100800 */
[----:B0-----:R-:W3:Y:S01]  /*9d4a0*/  LDL.LU R47, [R1+0x3c74] ;  /* 0x003c7400012f7983 */ /* 0x001ee20000300800 */
[----:B------:R-:W-:Y:S02]  /*9d4b0*/  F2FP.SATFINITE.E4M3.F32.PACK_AB_MERGE_C R43, R43, R60, RZ ;  /* 0x0000003c2b2b723e */ /* 0x000fe400048070ff */
[----:B------:R-:W-:-:S02]  /*9d4c0*/  IADD3 R60, P6, PT, R16, R0, RZ ;  /* 0x00000000103c7210 */ /* 0x000fc40007fde0ff */
[----:B------:R-:W-:Y:S02]  /*9d4d0*/  F2FP.SATFINITE.E4M3.F32.PACK_AB_MERGE_C R22, R22, R44, RZ ;  /* 0x0000002c1616723e */ /* 0x000fe400048070ff */
[----:B--2---:R-:W-:Y:S02]  /*9d4e0*/  F2FP.SATFINITE.E4M3.F32.PACK_AB_MERGE_C R41, R41, R53, RZ ;  /* 0x000000352929723e */ /* 0x004fe400048070ff */
[----:B----4-:R-:W-:Y:S02]  /*9d4f0*/  F2FP.SATFINITE.E4M3.F32.PACK_AB_MERGE_C R61, R61, R24, RZ ;  /* 0x000000183d3d723e */ /* 0x010fe400048070ff */
[----:B------:R-:W-:-:S03]  /*9d500*/  SHF.R.S32.HI R24, RZ, 0x1f, R16 ;  /* 0x0000001fff187819 */ /* 0x000fc60000011410 */
[----:B------:R0:W-:Y:S04]  /*9d510*/  STL [R1+0x32c], R61 ;  /* 0x00032c3d01007387 */ /* 0x0001e80000100800 */
[----:B------:R1:W-:Y:S01]  /*9d520*/  STL [R1+0x378], R43 ;  /* 0x0003782b01007387 */ /* 0x0003e20000100800 */
[----:B0-----:R-:W-:-:S03]  /*9d530*/  IMAD.X R61, R24, 0x1, R3, P6 ;  /* 0x00000001183d7824 */ /* 0x001fc600030e0603 */
[----:B-1----:R-:W2:Y:S04]  /*9d540*/  LDL.LU R43, [R1+0x40] ;  /* 0x00004000012b7983 */ /* 0x002ea80000300800 */
[----:B------:R-:W-:Y:S04]  /*9d550*/  STL.64 [R1+0xc60], R60 ;  /* 0x000c603c01007387 */ /* 0x000fe80000100a00 */
[----:B------:R-:W4:Y:S04]  /*9d560*/  LDL.LU R44, [R1+0xfb0] ;  /* 0x000fb000012c7983 */ /* 0x000f280000300800 */
[----:B------:R0:W-:Y:S04]  /*9d570*/  STL [R1+0x318], R22 ;  /* 0x0003181601007387 */ /* 0x0001e80000100800 */
[----:B0-----:R-:W4:Y:S04]  /*9d580*/  LDL.LU R22, [R1+0xfb4] ;  /* 0x000fb40001167983 */ /* 0x001f280000300800 */
[----:B------:R0:W-:Y:S04]  /*9d590*/  STL [R1+0x37c], R41 ;  /* 0x00037c2901007387 */ /* 0x0001e80000100800 */
[----:B------:R-:W2:Y:S04]  /*9d5a0*/  LDL.LU R53, [R1+0xfb8] ;  /* 0x000fb80001357983 */ /* 0x000ea80000300800 */
[----:B0-----:R-:W2:Y:S01]  /*9d5b0*/  LDL.LU R41, [R1+0xfbc] ;  /* 0x000fbc0001297983 */ /* 0x001ea20000300800 */
[----:B------:R-:W-:-:S05]  /*9d5c0*/  IADD3 R60, P6, PT, R16, R2, RZ ;  /* 0x00000002103c7210 */ /* 0x000fca0007fde0ff */
[----:B------:R-:W-:-:S05]  /*9d5d0*/  IMAD.X R61, R24, 0x1, R4, P6 ;  /* 0x00000001183d7824 */ /* 0x000fca00030e0604 */
[----:B------:R0:W-:Y:S01]  /*9d5e0*/  STL.64 [R1+0xc58], R60 ;  /* 0x000c583c01007387 */ /* 0x0001e20000100a00 */
[----:B------:R-:W-:Y:S02]  /*9d5f0*/  F2FP.SATFINITE.E4M3.F32.PACK_AB_MERGE_C R52, R59, R52, RZ ;  /* 0x000000343b34723e */ /* 0x000fe400048070ff */
[----:B0-----:R-:W-:Y:S02]  /*9d600*/  F2FP.SATFINITE.E4M3.F32.PACK_AB_MERGE_C R60, R39, R38, RZ ;  /* 0x00000026273c723e */ /* 0x001fe400048070ff */
[----:B------:R-:W-:-:S05]  /*9d610*/  IADD3 R38, P6, PT, R16, R5, RZ ;  /* 0x0000000510267210 */ /* 0x000fca0007fde0ff */
[----:B------:R-:W-:Y:S01]  /*9d620*/  IMAD.X R39, R24, 0x1, R6, P6 ;  /* 0x0000000118277824 */ /* 0x000fe200030e0606 */
[----:B------:R-:W-:Y:S01]  /*9d630*/  STL [R1+0x308], R60 ;  /* 0x0003083c01007387 */ /* 0x000fe20000100800 */
[----:B------:R-:W-:-:S03]  /*9d640*/  F2FP.SATFINITE.E4M3.F32.PACK_AB_MERGE_C R50, R51, R50, RZ ;  /* 0x000000323332723e */ /* 0x000fc600048070ff */
[----:B------:R-:W-:Y:S01]  /*9d650*/  STL [R1+0x384], R52 ;  /* 0x0003843401007387 */ /* 0x000fe20000100800 */
[----:B------:R-:W-:-:S03]  /*9d660*/  F2FP.SATFINITE.E4M3.F32.PACK_AB_MERGE_C R20, R20, R56, RZ ;  /* 0x000000381414723e */ /* 0x000fc600048070ff */
[----:B------:R0:W-:Y:S04]  /*9d670*/  STL.64 [R1+0xc48], R38 ;  /* 0x000c482601007387 */ /* 0x0001e80000100a00 */
[----:B------:R-:W-:Y:S01]  /*9d680*/  STL [R1+0x2fc], R50 ;  /* 0x0002fc3201007387 */ /* 0x000fe20000100800 */
[----:B0-----:R-:W-:-:S03]  /*9d690*/  IADD3 R38, P6, PT, R16, R7, RZ ;  /* 0x0000000710267210 */ /* 0x001fc60007fde0ff */
[----:B------:R0:W-:Y:S02]  /*9d6a0*/  STL [R1+0x390], R20 ;  /* 0x0003901401007387 */ /* 0x0001e40000100800 */
[----:B------:R-:W-:Y:S01]  /*9d6b0*/  IMAD.X R39, R24, 0x1, R8, P6 ;  /* 0x0000000118277824 */ /* 0x000fe200030e0608 */
[----:B0-----:R-:W-:-:S04]  /*9d6c0*/  F2FP.SATFINITE.E4M3.F32.PACK_AB_MERGE_C R20, R45, R21, RZ ;  /* 0x000000152d14723e */ /* 0x001fc800048070ff */
[----:B------:R-:W-:Y:S01]  /*9d6d0*/  STL.64 [R1+0xc50], R38 ;  /* 0x000c502601007387 */ /* 0x000fe20000100a00 */
[----:B------:R-:W-:-:S03]  /*9d6e0*/  F2FP.SATFINITE.E4M3.F32.PACK_AB_MERGE_C R18, R18, R42, RZ ;  /* 0x0000002a1212723e */ /* 0x000fc600048070ff */
[----:B------:R0:W-:Y:S01]  /*9d6f0*/  STL [R1+0x2bc], R20 ;  /* 0x0002bc1401007387 */ /* 0x0001e20000100800 */
[----:B------:R-:W-:Y:S02]  /*9d700*/  F2FP.SATFINITE.E4M3.F32.PACK_AB_MERGE_C R19, R19, R23, RZ ;  /* 0x000000171313723e */ /* 0x000fe400048070ff */
[----:B0-----:R-:W-:Y:S01]  /*9d710*/  IADD3 R20, P6, PT, R16, R9, RZ ;  /* 0x0000000910147210 */ /* 0x001fe20007fde0ff */
[----:B------:R0:W-:Y:S04]  /*9d720*/  STL [R1+0x394], R18 ;  /* 0x0003941201007387 */ /* 0x0001e80000100800 */
[----:B------:R-:W-:Y:S01]  /*9d730*/  IMAD.X R21, R24, 0x1, R10, P6 ;  /* 0x0000000118157824 */ /* 0x000fe200030e060a */
[----:B------:R-:W3:Y:S01]  /*9d740*/  LDL.LU R56, [R1+0xe10] ;  /* 0x000e100001387983 */ /* 0x000ee20000300800 */
[----:B0-----:R-:W-:-:S03]  /*9d750*/  F2FP.SATFINITE.E4M3.F32.PACK_AB_MERGE_C R18, R17, R40, RZ ;  /* 0x000000281112723e */ /* 0x001fc600048070ff */
[----:B------:R0:W-:Y:S04]  /*9d760*/  STL.64 [R1+0xc40], R20 ;  /* 0x000c401401007387 */ /* 0x0001e80000100a00 */
[----:B------:R-:W-:Y:S04]  /*9d770*/  STL [R1+0x154], R19 ;  /* 0x0001541301007387 */ /* 0x000fe80000100800 */
[----:B------:R-:W3:Y:S04]  /*9d780*/  LDL.LU R17, [R1+0xe14] ;  /* 0x000e140001117983 */ /* 0x000ee80000300800 */
[----:B------:R1:W-:Y:S01]  /*9d790*/  STL [R1+0x150], R18 ;  /* 0x0001501201007387 */ /* 0x0003e20000100800 */
[----:B0-----:R-:W-:-:S05]  /*9d7a0*/  IADD3 R20, P6, PT, R16, R11, RZ ;  /* 0x0000000b10147210 */ /* 0x001fca0007fde0ff */
[----:B------:R-:W-:Y:S01]  /*9d7b0*/  IMAD.X R21, R24, 0x1, R12, P6 ;  /* 0x0000000118157824 */ /* 0x000fe200030e060c */
        /* <DEDUP_REMOVED lines=10> */
[----:B0-----:R-:W-:-:S05]  /*9d860*/  IADD3 R20, P6, PT, R16, R13, RZ ;  /* 0x0000000d10147210 */ /* 0x001fca0007fde0ff */
[----:B------:R-:W-:Y:S01]  /*9d870*/  IMAD.X R21, R24, 0x1, R14, P6 ;  /* 0x0000000118157824 */ /* 0x000fe200030e060e */
[----:B------:R-:W-:Y:S02]  /*9d880*/  IADD3 R52, P6, PT, R16, R15, RZ ;  /* 0x0000000f10347210 */ /* 0x000fe40007fde0ff */
[----:B----4-:R-:W-:-:S05]  /*9d890*/  F2FP.SATFINITE.E4M3.F32.PACK_AB_MERGE_C R44, R22, R44, RZ ;  /* 0x0000002c162c723e */ /* 0x010fca00048070ff */
[----:B------:R-:W-:Y:S01]  /*9d8a0*/  STL [R1+0x148], R44 ;  /* 0x0001482c01007387 */ /* 0x000fe20000100800 */
[----:B--2---:R-:W-:-:S05]  /*9d8b0*/  F2FP.SATFINITE.E4M3.F32.PACK_AB_MERGE_C R22, R41, R53, RZ ;  /* 0x000000352916723e */ /* 0x004fca00048070ff */
[----:B------:R0:W-:Y:S04]  /*9d8c0*/  STL [R1+0x14c], R22 ;  /* 0x00014c1601007387 */ /* 0x0001e80000100800 */
[----:B------:R-:W2:Y:S04]  /*9d8d0*/  LDL.LU R51, [R1+0xde0] ;  /* 0x000de00001337983 */ /* 0x000ea80000300800 */
[----:B------:R-:W2:Y:S01]  /*9d8e0*/  LDL.LU R41, [R1+0xde4] ;  /* 0x000de40001297983 */ /* 0x000ea20000300800 */
[----:B------:R-:W-:-:S03]  /*9d8f0*/  IMAD.X R53, R24, 0x1, R57, P6 ;  /* 0x0000000118357824 */ /* 0x000fc600030e0639 */
[----:B------:R1:W-:Y:S04]  /*9d900*/  STL.64 [R1+0x670], R20 ;  /* 0x0006701401007387 */ /* 0x0003e80000100a00 */
[----:B0-----:R-:W4:Y:S04]  /*9d910*/  LDL.LU R22, [R1+0xde8] ;  /* 0x000de80001167983 */ /* 0x001f280000300800 */
[----:B------:R-:W4:Y:S04]  /*9d920*/  LDL.LU R16, [R1+0xdec] ;  /* 0x000dec0001107983 */ /* 0x000f280000300800 */
[----:B-1----:R-:W4:Y:S04]  /*9d930*/  LDL.LU R20, [R1+0xdd0] ;  /* 0x000dd00001147983 */ /* 0x002f280000300800 */
[----:B------:R-:W4:Y:S04]  /*9d940*/  LDL.LU R21, [R1+0xdd4] ;  /* 0x000dd40001157983 */ /* 0x000f280000300800 */
[----:B------:R-:W4:Y:S04]  /*9d950*/  LDL.LU R61, [R1+0xddc] ;  /* 0x000ddc00013d7983 */ /* 0x000f280000300800 */
[----:B------:R-:W4:Y:S04]  /*9d960*/  LDL.LU R60, [R1+0xcc0] ;  /* 0x000cc000013c7983 */ /* 0x000f280000300800 */
[----:B------:R-:W4:Y:S04]  /*9d970*/  LDL.LU R59, [R1+0xcc4] ;  /* 0x000cc400013b7983 */ /* 0x000f280000300800 */
[----:B------:R0:W-:Y:S04]  /*9d980*/  STL.64 [R1+0xbe8], R52 ;  /* 0x000be83401007387 */ /* 0x0001e80000100a00 */
[----:B0-----:R-:W4:Y:S04]  /*9d990*/  LDL.LU R52, [R1+0x3c70] ;  /* 0x003c700001347983 */ /* 0x001f280000300800 */
[----:B------:R-:W4:Y:S04]  /*9d9a0*/  LDL.LU R24, [R1+0xe1c] ;  /* 0x000e1c0001187983 */ /* 0x000f280000300800 */
[----:B------:R-:W4:Y:S04]  /*9d9b0*/  LDL.LU R44, [R1+0xcc8] ;  /* 0x000cc800012c7983 */ /* 0x000f280000300800 */
        /* <DEDUP_REMOVED lines=8> */
[----:B------:R-:W-:Y:S02]  /*9da40*/  F2FP.SATFINITE.E4M3.F32.PACK_AB_MERGE_C R23, R23, R42, RZ ;  /* 0x0000002a1717723e */ /* 0x000fe400048070ff */
[----:B------:R-:W-:Y:S02]  /*9da50*/  F2FP.SATFINITE.E4M3.F32.PACK_AB_MERGE_C R19, R40, R19, RZ ;  /* 0x000000132813723e */ /* 0x000fe400048070ff */
[----:B--2---:R-:W-:Y:S02]  /*9da60*/  F2FP.SATFINITE.E4M3.F32.PACK_AB_MERGE_C R51, R41, R51, RZ ;  /* 0x000000332933723e */ /* 0x004fe400048070ff */
[----:B----4-:R-:W-:Y:S02]  /*9da70*/  F2FP.SATFINITE.E4M3.F32.PACK_AB_MERGE_C R16, R16, R22, RZ ;  /* 0x000000161010723e */ /* 0x010fe400048070ff */
[----:B------:R-:W-:-:S02]  /*9da80*/  F2FP.SATFINITE.E4M3.F32.PACK_AB_MERGE_C R24, R24, R18, RZ ;  /* 0x000000121818723e */ /* 0x000fc400048070ff */
[----:B------:R-:W2:Y:S04]  /*9da90*/  LDL.LU R18, [R1+0x3c68] ;  /* 0x003c680001127983 */ /* 0x000ea80000300800 */
[----:B------:R0:W-:Y:S04]  /*9daa0*/  STL [R1+0xe10], R24 ;  /* 0x000e101801007387 */ /* 0x0001e80000100800 */
[----:B------:R1:W-:Y:S01]  /*9dab0*/  STL [R1+0x1604], R39 ;  /* 0x0016042701007387 */ /* 0x0003e20000100800 */
[----:B0-----:R-:W-:-:S05]  /*9dac0*/  SHF.R.S32.HI R24, RZ, 0x1f, R43 ;  /* 0x0000001fff187819 */ /* 0x001fca000001142b */
[----:B-1----:R-:W-:-:S05]  /*9dad0*/  IMAD.X R39, R24, 0x1, R3, P6 ;  /* 0x0000000118277824 */ /* 0x002fca00030e0603 */
[----:B------:R0:W-:Y:S04]  /*9dae0*/  STL.64 [R1+0x3f0], R38 ;  /* 0x0003f02601007387 */ /* 0x0001e80000100a00 */
[----:B------:R-:W-:Y:S01]  /*9daf0*/  STL [R1+0x1600], R45 ;  /* 0x0016002d01007387 */ /* 0x000fe20000100800 */
[----:B0-----:R-:W-:-:S03]  /*9db00*/  IADD3 R38, P6, PT, R43, R2, RZ ;  /* 0x000000022b267210 */ /* 0x001fc60007fde0ff */
[----:B------:R-:W-:Y:S02]  /*9db10*/  STL [R1+0x160c], R23 ;  /* 0x00160c1701007387 */ /* 0x000fe40000100800 */
[----:B------:R-:W-:-:S05]  /*9db20*/  IMAD.X R39, R24, 0x1, R4, P6 ;  /* 0x0000000118277824 */ /* 0x000fca00030e0604 */
[----:B------:R0:W-:Y:S01]  /*9db30*/  STL.64 [R1+0x3e8], R38 ;  /* 0x0003e82601007387 */ /* 0x0001e20000100a00 */
[----:B------:R-:W-:-:S03]  /*9db40*/  IADD3 R50, P6, PT, R43, R5, RZ ;  /* 0x000000052b327210 */ /* 0x000fc60007fde0ff */
[----:B0-----:R-:W4:Y:S04]  /*9db50*/  LDL.LU.64 R38, [R1+0x3c60] ;  /* 0x003c600001267983 */ /* 0x001f280000300a00 */
[----:B------:R-:W2:Y:S04]  /*9db60*/  LDL.LU R45, [R1+0x274] ;  /* 0x00027400012d7983 */ /* 0x000ea80000300800 */
[----:B------:R-:W4:Y:S04]  /*9db70*/  LDL.LU R42, [R1+0xf0] ;  /* 0x0000f000012a7983 */ /* 0x000f280000300800 */
[----:B------:R0:W-:Y:S04]  /*9db80*/  STL [R1+0x1608], R19 ;  /* 0x0016081301007387 */ /* 0x0001e80000100800 */
[----:B------:R-:W4:Y:S04]  /*9db90*/  LDL.LU R23, [R1+0x220] ;  /* 0x0002200001177983 */ /* 0x000f280000300800 */
[----:B0-----:R-:W4:Y:S04]  /*9dba0*/  LDL.LU R19, [R1+0x270] ;  /* 0x0002700001137983 */ /* 0x001f280000300800 */
[----:B------:R-:W4:Y:S04]  /*9dbb0*/  LDL.LU R40, [R1+0xec] ;  /* 0x0000ec0001287983 */ /* 0x000f280000300800 */
[----:B------:R-:W4:Y:S04]  /*9dbc0*/  LDL.LU R41, [R1+0x21c] ;  /* 0x00021c0001297983 */ /* 0x000f280000300800 */
[----:B------:R0:W-:Y:S02]  /*9dbd0*/  STL [R1+0x161c], R51 ;  /* 0x00161c3301007387 */ /* 0x0001e40000100800 */
[----:B0-----:R-:W-:-:S05]  /*9dbe0*/  IMAD.X R51, R24, 0x1, R6, P6 ;  /* 0x0000000118337824 */ /* 0x001fca00030e0606 */
[----:B------:R0:W-:Y:S04]  /*9dbf0*/  STL.64 [R1+0x3c8], R50 ;  /* 0x0003c83201007387 */ /* 0x0001e80000100a00 */
[----:B0-----:R-:W4:Y:S04]  /*9dc00*/  LDL.LU.64 R50, [R1+0x3c58] ;  /* 0x003c580001327983 */ /* 0x001f280000300a00 */
[----:B------:R-:W4:Y:S04]  /*9dc10*/  LDL.LU R22, [R1+0x3c54] ;  /* 0x003c540001167983 */ /* 0x000f280000300800 */
[----:B------:R0:W-:Y:S04]  /*9dc20*/  STL [R1+0x1618], R16 ;  /* 0x0016181001007387 */ /* 0x0001e80000100800 */
[----:B0-----:R-:W4:Y:S01]  /*9dc30*/  LDL.LU R16, [R1+0x3c50] ;  /* 0x003c500001107983 */ /* 0x001f220000300800 */
[----:B------:R-:W-:-:S02]  /*9dc40*/  F2FP.SATFINITE.E4M3.F32.PACK_AB_MERGE_C R21, R21, R20, RZ ;  /* 0x000000141515723e */ /* 0x000fc400048070ff */
[----:B------:R-:W-:-:S03]  /*9dc50*/  IADD3 R20, P6, PT, R43, R7, RZ ;  /* 0x000000072b147210 */ /* 0x000fc60007fde0ff */
[----:B------:R0:W-:Y:S01]  /*9dc60*/  STL [R1+0x162c], R21 ;  /* 0x00162c1501007387 */ /* 0x0001e20000100800 */
[----:B---3--:R-:W-:Y:S02]  /*9dc70*/  F2FP.SATFINITE.E4M3.F32.PACK_AB_MERGE_C R61, R61, R17, RZ ;  /* 0x000000113d3d723e */ /* 0x008fe400048070ff */
[----:B------:R-:W-:Y:S01]  /*9dc80*/  F2FP.SATFINITE.E4M3.F32.PACK_AB_MERGE_C R17, R59, R60, RZ ;  /* 0x0000003c3b11723e */ /* 0x000fe200048070ff */
[----:B0-----:R-:W-:Y:S01]  /*9dc90*/  IMAD.X R21, R24, 0x1, R8, P6 ;  /* 0x0000000118157824 */ /* 0x001fe200030e0608 */
[----:B------:R-:W-:-:S04]  /*9dca0*/  IADD3 R60, P6, PT, R43, R9, RZ ;  /* 0x000000092b3c7210 */ /* 0x000fc80007fde0ff */
[----:B------:R0:W-:Y:S04]  /*9dcb0*/  STL.64 [R1+0x3c0], R20 ;  /* 0x0003c01401007387 */ /* 0x0001e80000100a00 */
[----:B0-----:R-:W3:Y:S04]  /*9dcc0*/  LDL.LU.64 R20, [R1+0x3c48] ;  /* 0x003c480001147983 */ /* 0x001ee80000300a00 */
[----:B------:R0:W-:Y:S04]  /*9dcd0*/  STL [R1+0x1628], R61 ;  /* 0x0016283d01007387 */ /* 0x0001e80000100800 */
[----:B------:R1:W-:Y:S01]  /*9dce0*/  STL [R1+0x163c], R17 ;  /* 0x00163c1101007387 */ /* 0x0003e20000100800 */
[----:B0-----:R-:W-:Y:S01]  /*9dcf0*/  IMAD.X R61, R24, 0x1, R10, P6 ;  /* 0x00000001183d7824 */ /* 0x001fe200030e060a */
[----:B-1----:R-:W-:-:S04]  /*9dd00*/  F2FP.SATFINITE.E4M3.F32.PACK_AB_MERGE_C R17, R53, R44, RZ ;  /* 0x0000002c3511723e */ /* 0x002fc800048070ff */
[----:B------:R2:W-:Y:S04]  /*9dd10*/  STL.64 [R1+0x3b8], R60 ;  /* 0x0003b83c01007387 */ /* 0x0005e80000100a00 */
[----:B------:R-:W-:Y:S01]  /*9dd20*/  STL [R1+0x1638], R17 ;  /* 0x0016381101007387 */ /* 0x000fe20000100800 */
[----:B------:R-:W-:Y:S02]  /*9dd30*/  IADD3 R44, P6, PT, R43, R11, RZ ;  /* 0x0000000b2b2c7210 */ /* 0x000fe40007fde0ff */
[----:B--2---:R-:W-:-:S03]  /*9dd40*/  LOP3.LUT R61, R45, 0xffff, RZ, 0xc0, !PT ;  /* 0x0000ffff2d3d7812 */ /* 0x004fc600078ec0ff */
[----:B------:R-:W-:Y:S01]  /*9dd50*/  IMAD.X R45, R24, 0x1, R12, P6 ;  /* 0x00000001182d7824 */ /* 0x000fe200030e060c */
[----:B----4-:R-:W-:Y:S02]  /*9dd60*/  LOP3.LUT R53, R51, 0xffff, RZ, 0xc0, !PT ;  /* 0x0000ffff33357812 */ /* 0x010fe400078ec0ff */
[----:B------:R-:W-:Y:S02]  /*9dd70*/  LOP3.LUT R59, R16, 0xffff, RZ, 0xc0, !PT ;  /* 0x0000ffff103b7812 */ /* 0x000fe400078ec0ff */
[----:B------:R-:W-:Y:S02]  /*9dd80*/  LOP3.LUT R16, R25, 0xffff, RZ, 0xc0, !PT ;  /* 0x0000ffff19107812 */ /* 0x000fe400078ec0ff */
[----:B------:R-:W-:Y:S02]  /*9dd90*/  PRMT R51, R59, 0x3340, R53 ;  /* 0x000033403b337816 */ /* 0x000fe40000000035 */
[----:B------:R-:W-:Y:S01]  /*9dda0*/  PRMT R25, R16, 0x3340, R0 ;  /* 0x0000334010197816 */ /* 0x000fe20000000000 */
[----:B------:R0:W-:Y:S01]  /*9ddb0*/  STL [R1+0xde4], R16 ;  /* 0x000de41001007387 */ /* 0x0001e20000100800 */
[----:B------:R-:W-:-:S02]  /*9ddc0*/  SHF.R.U32.HI R60, RZ, 0x8, R59 ;  /* 0x00000008ff3c7819 */ /* 0x000fc4000001163b */
[----:B------:R-:W-:Y:S02]  /*9ddd0*/  SHF.R.U32.HI R53, RZ, 0x8, R53 ;  /* 0x00000008ff357819 */ /* 0x000fe40000011635 */
[----:B------:R-:W-:Y:S02]  /*9dde0*/  LOP3.LUT R59, R60, 0xffff, RZ, 0xc0, !PT ;  /* 0x0000ffff3c3b7812 */ /* 0x000fe400078ec0ff */
[----:B0-----:R-:W-:Y:S02]  /*9ddf0*/  PRMT R16, R51, 0x5410, R25 ;  /* 0x0000541033107816 */ /* 0x001fe40000000019 */
[----:B------:R-:W-:Y:S02]  /*9de00*/  LOP3.LUT R53, R53, 0xffff, RZ, 0xc0, !PT ;  /* 0x0000ffff35357812 */ /* 0x000fe400078ec0ff */
[----:B------:R-:W-:Y:S01]  /*9de10*/  LOP3.LUT R60, R23, 0xffff, RZ, 0xc0, !PT ;  /* 0x0000ffff173c7812 */ /* 0x000fe200078ec0ff */
[----:B------:R0:W-:Y:S01]  /*9de20*/  STL [R1+0x3904], R16 ;  /* 0x0039041001007387 */ /* 0x0001e20000100800 */
[----:B------:R-:W-:-:S02]  /*9de30*/  PRMT R17, R59, 0x3340, R53 ;  /* 0x000033403b117816 */ /* 0x000fc40000000035 */
[----:B------:R-:W-:Y:S02]  /*9de40*/  PRMT R51, R61, 0x3340, R60 ;  /* 0x000033403d337816 */ /* 0x000fe4000000003c */
[----:B------:R-:W-:Y:S02]  /*9de50*/  LOP3.LUT R59, R19, 0xffff, RZ, 0xc0, !PT ;  /* 0x0000ffff133b7812 */ /* 0x000fe400078ec0ff */
[----:B0-----:R-:W-:Y:S01]  /*9de60*/  LOP3.LUT R16, R42, 0xffff, RZ, 0xc0, !PT ;  /* 0x0000ffff2a107812 */ /* 0x001fe200078ec0ff */
[----:B------:R0:W-:Y:S01]  /*9de70*/  STL [R1+0x1658], R17 ;  /* 0x0016581101007387 */ /* 0x0001e20000100800 */
[----:B------:R-:W-:Y:S02]  /*9de80*/  LOP3.LUT R19, R40, 0xffff, RZ, 0xc0, !PT ;  /* 0x0000ffff28137812 */ /* 0x000fe400078ec0ff */
[----:B------:R-:W-:Y:S02]  /*9de90*/  PRMT R25, R16, 0x3340, R0 ;  /* 0x0000334010197816 */ /* 0x000fe40000000000 */
[----:B------:R-:W-:-:S02]  /*9dea0*/  LOP3.LUT R53, R41, 0xffff, RZ, 0xc0, !PT ;  /* 0x0000ffff29357812 */ /* 0x000fc400078ec0ff */
[----:B------:R-:W2:Y:S01]  /*9deb0*/  LDL.LU R41, [R1+0x1fc] ;  /* 0x0001fc0001297983 */ /* 0x000ea20000300800 */
[----:B0-----:R-:W-:Y:S02]  /*9dec0*/  PRMT R17, R51, 0x5410, R25 ;  /* 0x0000541033117816 */ /* 0x001fe40000000019 */
[----:B------:R-:W-:Y:S02]  /*9ded0*/  PRMT R25, R19, 0x3340, R0 ;  /* 0x0000334013197816 */ /* 0x000fe40000000000 */
[----:B------:R-:W-:Y:S01]  /*9dee0*/  PRMT R51, R59, 0x3340, R53 ;  /* 0x000033403b337816 */ /* 0x000fe20000000035 */
[----:B------:R0:W-:Y:S01]  /*9def0*/  STL [R1+0xa88], R17 ;  /* 0x000a881101007387 */ /* 0x0001e20000100800 */
[----:B------:R-:W-:Y:S02]  /*9df00*/  SHF.R.U32.HI R61, RZ, 0x8, R61 ;  /* 0x00000008ff3d7819 */ /* 0x000fe4000001163d */
[----:B0-----:R-:W-:Y:S02]  /*9df10*/  PRMT R17, R51, 0x5410, R25 ;  /* 0x0000541033117816 */ /* 0x001fe40000000019 */
[----:B------:R-:W-:-:S02]  /*9df20*/  SHF.R.U32.HI R51, RZ, 0x8, R60 ;  /* 0x00000008ff337819 */ /* 0x000fc4000001163c */
[----:B------:R-:W-:Y:S01]  /*9df30*/  SHF.R.U32.HI R25, RZ, 0x8, R53 ;  /* 0x00000008ff197819 */ /* 0x000fe20000011635 */
[----:B------:R0:W-:Y:S01]  /*9df40*/  STL [R1+0xb24], R17 ;  /* 0x000b241101007387 */ /* 0x0001e20000100800 */
[----:B------:R-:W-:Y:S02]  /*9df50*/  LOP3.LUT R51, R51, 0xffff, RZ, 0xc0, !PT ;  /* 0x0000ffff33337812 */ /* 0x000fe400078ec0ff */
[----:B------:R-:W-:Y:S01]  /*9df60*/  LOP3.LUT R53, R61, 0xffff, RZ, 0xc0, !PT ;  /* 0x0000ffff3d357812 */ /* 0x000fe200078ec0ff */
[----:B------:R-:W-:Y:S01]  /*9df70*/  IMAD.MOV.U32 R60, RZ, RZ, R19 ;  /* 0x000000ffff3c7224 */ /* 0x000fe200078e0013 */
[----:B0-----:R-:W4:Y:S02]  /*9df80*/  LDL.LU R17, [R1+0x244] ;  /* 0x0002440001117983 */ /* 0x001f240000300800 */
[----:B------:R-:W-:Y:S02]  /*9df90*/  PRMT R19, R53, 0x3340, R51 ;  /* 0x0000334035137816 */ /* 0x000fe40000000033 */
[----:B------:R-:W2:Y:S04]  /*9dfa0*/  LDL.LU R23, [R1+0xe0] ;  /* 0x0000e00001177983 */ /* 0x000ea80000300800 */
[----:B------:R0:W-:Y:S04]  /*9dfb0*/  STL.64 [R1+0x3a8], R44 ;  /* 0x0003a82c01007387 */ /* 0x0001e80000100a00 */
[----:B------:R-:W2:Y:S04]  /*9dfc0*/  LDL.LU R40, [R1+0xf4] ;  /* 0x0000f40001287983 */ /* 0x000ea80000300800 */
[----:B------:R-:W2:Y:S04]  /*9dfd0*/  LDL.LU R61, [R1+0xe4] ;  /* 0x0000e400013d7983 */ /* 0x000ea80000300800 */
[----:B------:R-:W2:Y:S01]  /*9dfe0*/  LDL.LU R51, [R1+0x24c] ;  /* 0x00024c0001337983 */ /* 0x000ea20000300800 */
[----:B------:R-:W-:-:S03]  /*9dff0*/  SHF.R.U32.HI R59, RZ, 0x8, R59 ;  /* 0x00000008ff3b7819 */ /* 0x000fc6000001163b */
[----:B------:R1:W-:Y:S01]  /*9e000*/  STL [R1+0x778], R19 ;  /* 0x0007781301007387 */ /* 0x0003e20000100800 */
[----:B0-----:R-:W-:Y:S02]  /*9e010*/  IADD3 R44, P6, PT, R43, R13, RZ ;  /* 0x0000000d2b2c7210 */ /* 0x001fe40007fde0ff */
[----:B------:R-:W-:Y:S02]  /*9e020*/  LOP3.LUT R59, R59, 0xffff, RZ, 0xc0, !PT ;  /* 0x0000ffff3b3b7812 */ /* 0x000fe400078ec0ff */
[----:B------:R-:W-:Y:S01]  /*9e030*/  LOP3.LUT R25, R25, 0xffff, RZ, 0xc0, !PT ;  /* 0x0000ffff19197812 */ /* 0x000fe200078ec0ff */
[----:B-1----:R-:W3:Y:S01]  /*9e040*/  LDL.LU R19, [R1+0x44] ;  /* 0x0000440001137983 */ /* 0x002ee20000300800 */
[----:B------:R-:W-:Y:S01]  /*9e050*/  IMAD.X R45, R24, 0x1, R14, P6 ;  /* 0x00000001182d7824 */ /* 0x000fe200030e060e */
[----:B------:R-:W-:Y:S02]  /*9e060*/  SHF.R.U32.HI R60, RZ, 0x8, R60 ;  /* 0x00000008ff3c7819 */ /* 0x000fe4000001163c */
[----:B------:R-:W-:-:S02]  /*9e070*/  IADD3 R42, P6, PT, R43, R15, RZ ;  /* 0x0000000f2b2a7210 */ /* 0x000fc40007fde0ff */
[----:B------:R-:W-:Y:S02]  /*9e080*/  PRMT R25, R59, 0x3340, R25 ;  /* 0x000033403b197816 */ /* 0x000fe40000000019 */
[----:B------:R-:W-:Y:S01]  /*9e090*/  LOP3.LUT R60, R60, 0xffff, RZ, 0xc0, !PT ;  /* 0x0000ffff3c3c7812 */ /* 0x000fe200078ec0ff */
[----:B------:R-:W-:Y:S02]  /*9e0a0*/  IMAD.X R43, R24, 0x1, R57, P6 ;  /* 0x00000001182b7824 */ /* 0x000fe400030e0639 */
[----:B------:R-:W-:Y:S01]  /*9e0b0*/  STL [R1+0x5a0], R25 ;  /* 0x0005a01901007387 */ /* 0x000fe20000100800 */
[----:B------:R-:W-:-:S03]  /*9e0c0*/  PRMT R60, R60, 0x3340, R0 ;  /* 0x000033403c3c7816 */ /* 0x000fc60000000000 */
[----:B------:R0:W-:Y:S04]  /*9e0d0*/  STL.64 [R1+0x3e0], R44 ;  /* 0x0003e02c01007387 */ /* 0x0001e80000100a00 */
[----:B0-----:R-:W3:Y:S04]  /*9e0e0*/  LDL.LU.64 R44, [R1+0x3c40] ;  /* 0x003c4000012c7983 */ /* 0x001ee80000300a00 */
[----:B------:R0:W-:Y:S04]  /*9e0f0*/  STL.64 [R1+0x3b0], R42 ;  /* 0x0003b02a01007387 */ /* 0x0001e80000100a00 */
[----:B0-----:R-:W3:Y:S04]  /*9e100*/  LDL.LU.64 R42, [R1+0x3c38] ;  /* 0x003c3800012a7983 */ /* 0x001ee80000300a00 */
[----:B------:R-:W-:Y:S01]  /*9e110*/  STL [R1+0x3bc8], R60 ;  /* 0x003bc83c01007387 */ /* 0x000fe20000100800 */
[----:B--2---:R-:W-:-:S02]  /*9e120*/  LOP3.LUT R53, R51, 0xffff, RZ, 0xc0, !PT ;  /* 0x0000ffff33357812 */ /* 0x004fc400078ec0ff */
[----:B------:R-:W-:Y:S02]  /*9e130*/  LOP3.LUT R51, R41, 0xffff, RZ, 0xc0, !PT ;  /* 0x0000ffff29337812 */ /* 0x000fe400078ec0ff */
[----:B------:R-:W2:Y:S01]  /*9e140*/  LDL.LU R41, [R1+0xc4] ;  /* 0x0000c40001297983 */ /* 0x000ea20000300800 */
[----:B------:R-:W-:Y:S02]  /*9e150*/  LOP3.LUT R61, R61, 0xffff, RZ, 0xc0, !PT ;  /* 0x0000ffff3d3d7812 */ /* 0x000fe400078ec0ff */
[--C-:B------:R-:W-:Y:S02]  /*9e160*/  PRMT R25, R53, 0x3340, R51.reuse ;  /* 0x0000334035197816 */ /* 0x100fe40000000033 */
[----:B------:R-:W-:Y:S02]  /*9e170*/  PRMT R24, R61, 0x3340, R0 ;  /* 0x000033403d187816 */ /* 0x000fe40000000000 */
[----:B------:R-:W-:Y:S02]  /*9e180*/  SHF.R.U32.HI R51, RZ, 0x8, R51 ;  /* 0x00000008ff337819 */ /* 0x000fe40000011633 */
[----:B------:R-:W-:-:S02]  /*9e190*/  PRMT R59, R25, 0x5410, R24 ;  /* 0x00005410193b7816 */ /* 0x000fc40000000018 */
[----:B------:R-:W-:Y:S02]  /*9e1a0*/  SHF.R.U32.HI R24, RZ, 0x8, R16 ;  /* 0x00000008ff187819 */ /* 0x000fe40000011610 */
[----:B------:R-:W-:Y:S02]  /*9e1b0*/  SHF.R.U32.HI R25, RZ, 0x8, R53 ;  /* 0x00000008ff197819 */ /* 0x000fe40000011635 */
[----:B------:R-:W-:Y:S02]  /*9e1c0*/  LOP3.LUT R53, R24, 0xffff, RZ, 0xc0, !PT ;  /* 0x0000ffff18357812 */ /* 0x000fe400078ec0ff */
[----:B------:R-:W-:Y:S02]  /*9e1d0*/  LOP3.LUT R25, R25, 0xffff, RZ, 0xc0, !PT ;  /* 0x0000ffff19197812 */ /* 0x000fe400078ec0ff */
[----:B------:R-:W-:Y:S02]  /*9e1e0*/  LOP3.LUT R24, R51, 0xffff, RZ, 0xc0, !PT ;  /* 0x0000ffff33187812 */ /* 0x000fe400078ec0ff */
[----:B------:R-:W-:Y:S01]  /*9e1f0*/  PRMT R53, R53, 0x3340, R0 ;  /* 0x0000334035357816 */ /* 0x000fe20000000000 */
[----:B------:R4:W-:Y:S01]  /*9e200*/  STL [R1+0xb20], R59 ;  /* 0x000b203b01007387 */ /* 0x0009e20000100800 */
[----:B------:R-:W-:-:S02]  /*9e210*/  PRMT R24, R25, 0x3340, R24 ;  /* 0x0000334019187816 */ /* 0x000fc40000000018 */
[----:B------:R-:W-:Y:S02]  /*9e220*/  LOP3.LUT R16, R23, 0xffff, RZ, 0xc0, !PT ;  /* 0x0000ffff17107812 */ /* 0x000fe400078ec0ff */
[----:B------:R-:W-:Y:S01]  /*9e230*/  LOP3.LUT R51, R40, 0xffff, RZ, 0xc0, !PT ;  /* 0x0000ffff28337812 */ /* 0x000fe200078ec0ff */
[----:B------:R-:W-:Y:S01]  /*9e240*/  STL [R1+0x3bc4], R53 ;  /* 0x003bc43501007387 */ /* 0x000fe20000100800 */
[----:B----4-:R-:W-:-:S03]  /*9e250*/  LOP3.LUT R59, R17, 0xffff, RZ, 0xc0, !PT ;  /* 0x0000ffff113b7812 */ /* 0x010fc600078ec0ff */
[----:B------:R0:W-:Y:S01]  /*9e260*/  STL [R1+0x5ec], R24 ;  /* 0x0005ec1801007387 */ /* 0x0001e20000100800 */
[----:B------:R-:W-:-:S03]  /*9e270*/  PRMT R25, R59, 0x3340, R51 ;  /* 0x000033403b197816 */ /* 0x000fc60000000033 */
[----:B------:R-:W4:Y:S01]  /*9e280*/  LDL.LU R23, [R1+0xc0] ;  /* 0x0000c00001177983 */ /* 0x000f220000300800 */
[----:B0-----:R-:W-:-:S04]  /*9e290*/  PRMT R24, R16, 0x3340, R0 ;  /* 0x0000334010187816 */ /* 0x001fc80000000000 */
[----:B------:R-:W-:Y:S02]  /*9e2a0*/  PRMT R17, R25, 0x5410, R24 ;  /* 0x0000541019117816 */ /* 0x000fe40000000018 */
[----:B---3--:R-:W-:-:S03]  /*9e2b0*/  SHF.R.S32.HI R24, RZ, 0x1f, R19 ;  /* 0x0000001fff187819 */ /* 0x008fc60000011413 */
[----:B------:R0:W-:Y:S01]  /*9e2c0*/  STL.64 [R1+0x3b00], R16 ;  /* 0x003b001001007387 */ /* 0x0001e20000100a00 */
[----:B------:R-:W-:Y:S02]  /*9e2d0*/  SHF.R.U32.HI R25, RZ, 0x8, R51 ;  /* 0x00000008ff197819 */ /* 0x000fe40000011633 */
[----:B0-----:R-:W-:-:S05]  /*9e2e0*/  IADD3 R16, P6, PT, R19, R0, RZ ;  /* 0x0000000013107210 */ /* 0x001fca0007fde0ff */
[----:B------:R-:W-:-:S05]  /*9e2f0*/  IMAD.X R17, R24, 0x1, R3, P6 ;  /* 0x0000000118117824 */ /* 0x000fca00030e0603 */
[----:B------:R0:W-:Y:S01]  /*9e300*/  STL.64 [R1+0x3d8], R16 ;  /* 0x0003d81001007387 */ /* 0x0001e20000100a00 */
[----:B------:R-:W-:Y:S02]  /*9e310*/  SHF.R.U32.HI R61, RZ, 0x8, R61 ;  /* 0x00000008ff3d7819 */ /* 0x000fe4000001163d */
[----:B------:R-:W-:Y:S02]  /*9e320*/  LOP3.LUT R25, R25, 0xffff, RZ, 0xc0, !PT ;  /* 0x0000ffff19197812 */ /* 0x000fe400078ec0ff */
[----:B0-----:R-:W-:-:S04]  /*9e330*/  SHF.R.U32.HI R16, RZ, 0x8, R59 ;  /* 0x00000008ff107819 */ /* 0x001fc8000001163b */
[----:B------:R-:W-:Y:S02]  /*9e340*/  LOP3.LUT R51, R16, 0xffff, RZ, 0xc0, !PT ;  /* 0x0000ffff10337812 */ /* 0x000fe400078ec0ff */
[----:B------:R-:W-:Y:S02]  /*9e350*/  LOP3.LUT R59, R61, 0xffff, RZ, 0xc0, !PT ;  /* 0x0000ffff3d3b7812 */ /* 0x000fe400078ec0ff */
[----:B------:R-:W-:Y:S02]  /*9e360*/  PRMT R17, R51, 0x3340, R25 ;  /* 0x0000334033117816 */ /* 0x000fe40000000019 */
[----:B------:R-:W-:Y:S02]  /*9e370*/  LOP3.LUT R61, R32, 0xffff, RZ, 0xc0, !PT ;  /* 0x0000ffff203d7812 */ /* 0x000fe400078ec0ff */
[----:B------:R-:W-:Y:S02]  /*9e380*/  LOP3.LUT R51, R22, 0xffff, RZ, 0xc0, !PT ;  /* 0x0000ffff16337812 */ /* 0x000fe400078ec0ff */
[----:B------:R-:W-:-:S02]  /*9e390*/  PRMT R25, R61, 0x3340, R0 ;  /* 0x000033403d197816 */ /* 0x000fc40000000000 */
[----:B------:R-:W-:Y:S01]  /*9e3a0*/  IADD3 R40, P6, PT, R19, R2, RZ ;  /* 0x0000000213287210 */ /* 0x000fe20007fde0ff */
[----:B------:R0:W-:Y:S01]  /*9e3b0*/  STL [R1+0xdd8], R17 ;  /* 0x000dd81101007387 */ /* 0x0001e20000100800 */
[----:B--2---:R-:W-:-:S04]  /*9e3c0*/  LOP3.LUT R16, R41, 0xffff, RZ, 0xc0, !PT ;  /* 0x0000ffff29107812 */ /* 0x004fc800078ec0ff */
[----:B------:R-:W-:Y:S01]  /*9e3d0*/  PRMT R32, R16, 0x3340, R51 ;  /* 0x0000334010207816 */ /* 0x000fe20000000033 */
[----:B------:R-:W-:-:S03]  /*9e3e0*/  IMAD.X R41, R24, 0x1, R4, P6 ;  /* 0x0000000118297824 */ /* 0x000fc600030e0604 */
[----:B0-----:R-:W-:-:S05]  /*9e3f0*/  PRMT R17, R32, 0x5410, R25 ;  /* 0x0000541020117816 */ /* 0x001fca0000000019 */
[----:B------:R-:W-:Y:S04]  /*9e400*/  STL [R1+0xa84], R17 ;  /* 0x000a841101007387 */ /* 0x000fe80000100800 */
[----:B------:R0:W-:Y:S04]  /*9e410*/  STL.64 [R1+0x3d0], R40 ;  /* 0x0003d02801007387 */ /* 0x0001e80000100a00 */
[----:B0-----:R-:W2:Y:S01]  /*9e420*/  LDL.LU.64 R40, [R1+0x3c30] ;  /* 0x003c300001287983 */ /* 0x001ea20000300a00 */
[----:B------:R-:W-:Y:S02]  /*9e430*/  SHF.R.U32.HI R16, RZ, 0x8, R16 ;  /* 0x00000008ff107819 */ /* 0x000fe40000011610 */
[----:B------:R-:W-:-:S02]  /*9e440*/  SHF.R.U32.HI R32, RZ, 0x8, R51 ;  /* 0x00000008ff207819 */ /* 0x000fc40000011633 */
[----:B------:R-:W-:Y:S02]  /*9e450*/  LOP3.LUT R51, R16, 0xffff, RZ, 0xc0, !PT ;  /* 0x0000ffff10337812 */ /* 0x000fe400078ec0ff */
[----:B------:R-:W-:Y:S02]  /*9e460*/  LOP3.LUT R32, R32, 0xffff, RZ, 0xc0, !PT ;  /* 0x0000ffff20207812 */ /* 0x000fe400078ec0ff */
[----:B------:R-:W-:Y:S02]  /*9e470*/  SHF.R.U32.HI R25, RZ, 0x8, R61 ;  /* 0x00000008ff197819 */ /* 0x000fe4000001163d */
[----:B------:R-:W-:Y:S02]  /*9e480*/  PRMT R16, R51, 0x3340, R32 ;  /* 0x0000334033107816 */ /* 0x000fe40000000020 */
[----:B------:R-:W-:-:S03]  /*9e490*/  LOP3.LUT R25, R25, 0xffff, RZ, 0xc0, !PT ;  /* 0x0000ffff19197812 */ /* 0x000fc600078ec0ff */
[----:B------:R0:W-:Y:S01]  /*9e4a0*/  STL [R1+0x5e8], R16 ;  /* 0x0005e81001007387 */ /* 0x0001e20000100800 */
[----:B----4-:R-:W-:Y:S02]  /*9e4b0*/  LOP3.LUT R51, R23, 0xffff, RZ, 0xc0, !PT ;  /* 0x0000ffff17337812 */ /* 0x010fe400078ec0ff */
[--C-:B------:R-:W-:Y:S02]  /*9e4c0*/  PRMT R17, R25, 0x3340, R0.reuse ;  /* 0x0000334019117816 */ /* 0x100fe40000000000 */
[----:B------:R-:W-:Y:S02]  /*9e4d0*/  LOP3.LUT R61, R26, 0xffff, RZ, 0xc0, !PT ;  /* 0x0000ffff1a3d7812 */ /* 0x000fe400078ec0ff */
[----:B0-----:R-:W-:Y:S02]  /*9e4e0*/  LOP3.LUT R16, R33, 0xffff, RZ, 0xc0, !PT ;  /* 0x0000ffff21107812 */ /* 0x001fe400078ec0ff */
[----:B------:R-:W-:Y:S02]  /*9e4f0*/  LOP3.LUT R33, R18, 0xffff, RZ, 0xc0, !PT ;  /* 0x0000ffff12217812 */ /* 0x000fe400078ec0ff */
[----:B------:R-:W-:-:S02]  /*9e500*/  PRMT R25, R16, 0x3340, R0 ;  /* 0x0000334010197816 */ /* 0x000fc40000000000 */
[----:B------:R-:W-:Y:S01]  /*9e510*/  PRMT R26, R51, 0x3340, R33 ;  /* 0x00003340331a7816 */ /* 0x000fe20000000021 */
[----:B------:R0:W-:Y:S01]  /*9e520*/  STL [R1+0x4], R17 ;  /* 0x0000041101007387 */ /* 0x0001e20000100800 */
[----:B------:R-:W-:Y:S02]  /*9e530*/  LOP3.LUT R47, R47, 0xffff, RZ, 0xc0, !PT ;  /* 0x0000ffff2f2f7812 */ /* 0x000fe400078ec0ff */
[----:B0-----:R-:W-:Y:S02]  /*9e540*/  PRMT R17, R26, 0x5410, R25 ;  /* 0x000054101a117816 */ /* 0x001fe40000000019 */
[----:B------:R-:W-:Y:S02]  /*9e550*/  PRMT R25, R61, 0x3340, R0 ;  /* 0x000033403d197816 */ /* 0x000fe40000000000 */
[----:B------:R-:W-:Y:S02]  /*9e560*/  SHF.R.U32.HI R51, RZ, 0x8, R51 ;  /* 0x00000008ff337819 */ /* 0x000fe40000011633 */
[----:B------:R-:W-:-:S05]  /*9e570*/  IADD3 R22, P6, PT, R19, R5, RZ ;  /* 0x0000000513167210 */ /* 0x000fca0007fde0ff */
[----:B------:R-:W-:Y:S01]  /*9e580*/  IMAD.X R23, R24, 0x1, R6, P6 ;  /* 0x0000000118177824 */ /* 0x000fe200030e0606 */
[----:B--2---:R-:W-:Y:S02]  /*9e590*/  LOP3.LUT R32, R41, 0xffff, RZ, 0xc0, !PT ;  /* 0x0000ffff29207812 */ /* 0x004fe400078ec0ff */
[----:B------:R-:W2:Y:S02]  /*9e5a0*/  LDL.LU R41, [R1+0x3c28] ;  /* 0x003c280001297983 */ /* 0x000ea40000300800 */
[----:B------:R-:W-:Y:S02]  /*9e5b0*/  PRMT R26, R32, 0x3340, R47 ;  /* 0x00003340201a7816 */ /* 0x000fe4000000002f */
[----:B------:R0:W-:Y:S02]  /*9e5c0*/  STL [R1+0xaac], R17 ;  /* 0x000aac1101007387 */ /* 0x0001e40000100800 */
[----:B0-----:R-:W-:Y:S02]  /*9e5d0*/  PRMT R17, R26, 0x5410, R25 ;  /* 0x000054101a117816 */ /* 0x001fe40000000019 */
[----:B------:R-:W-:-:S02]  /*9e5e0*/  SHF.R.U32.HI R26, RZ, 0x8, R32 ;  /* 0x00000008ff1a7819 */ /* 0x000fc40000011620 */
[----:B------:R-:W-:Y:S02]  /*9e5f0*/  SHF.R.U32.HI R25, RZ, 0x8, R33 ;  /* 0x00000008ff197819 */ /* 0x000fe40000011621 */
[----:B------:R-:W-:Y:S02]  /*9e600*/  SHF.R.U32.HI R32, RZ, 0x8, R47 ;  /* 0x00000008ff207819 */ /* 0x000fe4000001162f */
[----:B------:R-:W-:Y:S02]  /*9e610*/  LOP3.LUT R33, R26, 0xffff, RZ, 0xc0, !PT ;  /* 0x0000ffff1a217812 */ /* 0x000fe400078ec0ff */
[----:B------:R-:W-:Y:S02]  /*9e620*/  LOP3.LUT R26, R51, 0xffff, RZ, 0xc0, !PT ;  /* 0x0000ffff331a7812 */ /* 0x000fe400078ec0ff */
[----:B------:R-:W-:Y:S01]  /*9e630*/  LOP3.LUT R25, R25, 0xffff, RZ, 0xc0, !PT ;  /* 0x0000ffff19197812 */ /* 0x000fe200078ec0ff */
[----:B------:R0:W-:Y:S01]  /*9e640*/  STL [R1+0xaa8], R17 ;  /* 0x000aa81101007387 */ /* 0x0001e20000100800 */
[----:B------:R-:W-:-:S03]  /*9e650*/  LOP3.LUT R32, R32, 0xffff, RZ, 0xc0, !PT ;  /* 0x0000ffff20207812 */ /* 0x000fc600078ec0ff */
[----:B------:R-:W3:Y:S01]  /*9e660*/  LDL.LU R60, [R1+0x284] ;  /* 0x00028400013c7983 */ /* 0x000ee20000300800 */
[----:B------:R-:W-:Y:S02]  /*9e670*/  PRMT R18, R33, 0x3340, R32 ;  /* 0x0000334021127816 */ /* 0x000fe40000000020 */
[----:B------:R-:W-:Y:S02]  /*9e680*/  IADD3 R32, P6, PT, R19, R7, RZ ;  /* 0x0000000713207210 */ /* 0x000fe40007fde0ff */
[----:B0-----:R-:W-:Y:S02]  /*9e690*/  PRMT R17, R26, 0x3340, R25 ;  /* 0x000033401a117816 */ /* 0x001fe40000000019 */
[----:B------:R-:W-:Y:S01]  /*9e6a0*/  SHF.R.U32.HI R25, RZ, 0x8, R16 ;  /* 0x00000008ff197819 */ /* 0x000fe20000011610 */
[----:B------:R0:W-:Y:S03]  /*9e6b0*/  STL.64 [R1+0x428], R22 ;  /* 0x0004281601007387 */ /* 0x0001e60000100a00 */
[----:B------:R-:W-:Y:S01]  /*9e6c0*/  LOP3.LUT R25, R25, 0xffff, RZ, 0xc0, !PT ;  /* 0x0000ffff19197812 */ /* 0x000fe200078ec0ff */
[----:B------:R-:W-:Y:S01]  /*9e6d0*/  IMAD.X R33, R24, 0x1, R8, P6 ;  /* 0x0000000118217824 */ /* 0x000fe200030e0608 */
[----:B0-----:R-:W4:Y:S04]  /*9e6e0*/  LDL.LU R22, [R1+0x234] ;  /* 0x0002340001167983 */ /* 0x001f280000300800 */
[----:B------:R-:W-:Y:S04]  /*9e6f0*/  STL [R1+0x66c], R18 ;  /* 0x00066c1201007387 */ /* 0x000fe80000100800 */
[----:B------:R0:W-:Y:S04]  /*9e700*/  STL [R1+0x668], R17 ;  /* 0x0006681101007387 */ /* 0x0001e80000100800 */
[----:B------:R1:W-:Y:S01]  /*9e710*/  STL.64 [R1+0x408], R32 ;  /* 0x0004082001007387 */ /* 0x0003e20000100a00 */
[----:B0-----:R-:W-:-:S05]  /*9e720*/  PRMT R17, R25, 0x3340, R0 ;  /* 0x0000334019117816 */ /* 0x001fca0000000000 */
[----:B------:R-:W-:Y:S01]  /*9e730*/  STL [R1+0x8], R17 ;  /* 0x0000081101007387 */ /* 0x000fe20000100800 */
[----:B-1----:R-:W-:-:S03]  /*9e740*/  LOP3.LUT R32, R40, 0xffff, RZ, 0xc0, !PT ;  /* 0x0000ffff28207812 */ /* 0x002fc600078ec0ff */
[----:B------:R-:W2:Y:S01]  /*9e750*/  LDL.LU R40, [R1+0x3c24] ;  /* 0x003c240001287983 */ /* 0x000ea20000300800 */
[----:B------:R-:W-:Y:S02]  /*9e760*/  SHF.R.U32.HI R26, RZ, 0x8, R61 ;  /* 0x00000008ff1a7819 */ /* 0x000fe4000001163d */
[----:B------:R-:W-:Y:S02]  /*9e770*/  LOP3.LUT R27, R27, 0xffff, RZ, 0xc0, !PT ;  /* 0x0000ffff1b1b7812 */ /* 0x000fe400078ec0ff */
[----:B------:R-:W-:Y:S02]  /*9e780*/  LOP3.LUT R26, R26, 0xffff, RZ, 0xc0, !PT ;  /* 0x0000ffff1a1a7812 */ /* 0x000fe400078ec0ff */
[----:B------:R-:W-:Y:S02]  /*9e790*/  LOP3.LUT R50, R50, 0xffff, RZ, 0xc0, !PT ;  /* 0x0000ffff32327812 */ /* 0x000fe400078ec0ff */
[--C-:B------:R-:W-:Y:S02]  /*9e7a0*/  PRMT R16, R26, 0x3340, R0.reuse ;  /* 0x000033401a107816 */ /* 0x100fe40000000000 */
[----:B------:R-:W-:-:S02]  /*9e7b0*/  PRMT R25, R27, 0x3340, R0 ;  /* 0x000033401b197816 */ /* 0x000fc40000000000 */
[----:B------:R-:W-:Y:S01]  /*9e7c0*/  PRMT R26, R32, 0x3340, R50 ;  /* 0x00003340201a7816 */ /* 0x000fe20000000032 */
[----:B------:R0:W-:Y:S04]  /*9e7d0*/  STL [R1+0x10], R16 ;  /* 0x0000101001007387 */ /* 0x0001e80000100800 */
[----:B------:R-:W4:Y:S04]  /*9e7e0*/  LDL.LU R23, [R1+0x258] ;  /* 0x0002580001177983 */ /* 0x000f280000300800 */
[----:B------:R-:W4:Y:S01]  /*9e7f0*/  LDL.LU R18, [R1+0xe8] ;  /* 0x0000e80001127983 */ /* 0x000f220000300800 */
[----:B0-----:R-:W-:-:S05]  /*9e800*/  PRMT R16, R26, 0x5410, R25 ;  /* 0x000054101a107816 */ /* 0x001fca0000000019 */
[----:B------:R0:W-:Y:S01]  /*9e810*/  STL [R1+0xaa4], R16 ;  /* 0x000aa41001007387 */ /* 0x0001e20000100800 */
[----:B------:R-:W-:Y:S02]  /*9e820*/  SHF.R.U32.HI R32, RZ, 0x8, R32 ;  /* 0x00000008ff207819 */ /* 0x000fe40000011620 */
[----:B------:R-:W-:Y:S02]  /*9e830*/  SHF.R.U32.HI R26, RZ, 0x8, R50 ;  /* 0x00000008ff1a7819 */ /* 0x000fe40000011632 */
[----:B------:R-:W-:Y:S02]  /*9e840*/  SHF.R.U32.HI R25, RZ, 0x8, R27 ;  /* 0x00000008ff197819 */ /* 0x000fe4000001161b */
[----:B0-----:R-:W-:Y:S02]  /*9e850*/  IADD3 R16, P6, PT, R19, R9, RZ ;  /* 0x0000000913107210 */ /* 0x001fe40007fde0ff */
[----:B------:R-:W-:-:S03]  /*9e860*/  LOP3.LUT R27, R32, 0xffff, RZ, 0xc0, !PT ;  /* 0x0000ffff201b7812 */ /* 0x000fc600078ec0ff */
[----:B------:R-:W-:Y:S01]  /*9e870*/  IMAD.X R17, R24, 0x1, R10, P6 ;  /* 0x0000000118117824 */ /* 0x000fe200030e060a */
[----:B------:R-:W-:Y:S02]  /*9e880*/  LOP3.LUT R26, R26, 0xffff, RZ, 0xc0, !PT ;  /* 0x0000ffff1a1a7812 */ /* 0x000fe400078ec0ff */
[----:B------:R-:W-:Y:S02]  /*9e890*/  LOP3.LUT R25, R25, 0xffff, RZ, 0xc0, !PT ;  /* 0x0000ffff19197812 */ /* 0x000fe400078ec0ff */
[----:B------:R0:W-:Y:S02]  /*9e8a0*/  STL.64 [R1+0xbd8], R16 ;  /* 0x000bd81001007387 */ /* 0x0001e40000100a00 */
[----:B0-----:R-:W-:Y:S02]  /*9e8b0*/  PRMT R17, R27, 0x3340, R26 ;  /* 0x000033401b117816 */ /* 0x001fe4000000001a */
[----:B------:R-:W-:-:S03]  /*9e8c0*/  PRMT R16, R25, 0x3340, R0 ;  /* 0x0000334019107816 */ /* 0x000fc60000000000 */
[----:B------:R-:W-:Y:S04]  /*9e8d0*/  STL [R1+0x664], R17 ;  /* 0x0006641101007387 */ /* 0x000fe80000100800 */
[----:B------:R0:W-:Y:S01]  /*9e8e0*/  STL [R1+0xf4], R16 ;  /* 0x0000f41001007387 */ /* 0x0001e20000100800 */
[----:B--2---:R-:W-:-:S03]  /*9e8f0*/  LOP3.LUT R32, R40, 0xffff, RZ, 0xc0, !PT ;  /* 0x0000ffff28207812 */ /* 0x004fc600078ec0ff */
[----:B------:R-:W2:Y:S01]  /*9e900*/  LDL.LU R40, [R1+0x3c20] ;  /* 0x003c200001287983 */ /* 0x000ea20000300800 */
[----:B---3--:R-:W-:Y:S02]  /*9e910*/  LOP3.LUT R33, R60, 0xffff, RZ, 0xc0, !PT ;  /* 0x0000ffff3c217812 */ /* 0x008fe400078ec0ff */
[----:B----4-:R-:W-:Y:S02]  /*9e920*/  LOP3.LUT R27, R22, 0xffff, RZ, 0xc0, !PT ;  /* 0x0000ffff161b7812 */ /* 0x010fe400078ec0ff */
[----:B------:R-:W-:Y:S02]  /*9e930*/  PRMT R25, R32, 0x3340, R0 ;  /* 0x0000334020197816 */ /* 0x000fe40000000000 */
[----:B------:R-:W-:Y:S02]  /*9e940*/  PRMT R26, R33, 0x3340, R27 ;  /* 0x00003340211a7816 */ /* 0x000fe4000000001b */
[----:B0-----:R-:W-:Y:S02]  /*9e950*/  IADD3 R16, P6, PT, R19, R11, RZ ;  /* 0x0000000b13107210 */ /* 0x001fe40007fde0ff */
[----:B------:R-:W-:-:S03]  /*9e960*/  PRMT R22, R26, 0x5410, R25 ;  /* 0x000054101a167816 */ /* 0x000fc60000000019 */
[----:B------:R-:W-:Y:S02]  /*9e970*/  IMAD.X R17, R24, 0x1, R12, P6 ;  /* 0x0000000118117824 */ /* 0x000fe400030e060c */
[----:B------:R-:W-:Y:S04]  /*9e980*/  STL [R1+0xaa0], R22 ;  /* 0x000aa01601007387 */ /* 0x000fe80000100800 */
[----:B------:R-:W3:Y:S04]  /*9e990*/  LDL.LU R51, [R1+0x294] ;  /* 0x0002940001337983 */ /* 0x000ee80000300800 */
[----:B------:R-:W4:Y:S01]  /*9e9a0*/  LDL.LU R47, [R1+0x1ec] ;  /* 0x0001ec00012f7983 */ /* 0x000f220000300800 */
[----:B------:R-:W-:-:S03]  /*9e9b0*/  SHF.R.U32.HI R33, RZ, 0x8, R33 ;  /* 0x00000008ff217819 */ /* 0x000fc60000011621 */
[----:B------:R0:W-:Y:S01]  /*9e9c0*/  STL.64 [R1+0xa50], R16 ;  /* 0x000a501001007387 */ /* 0x0001e20000100a00 */
[----:B------:R-:W-:Y:S02]  /*9e9d0*/  SHF.R.U32.HI R26, RZ, 0x8, R27 ;  /* 0x00000008ff1a7819 */ /* 0x000fe4000001161b */
[----:B------:R-:W-:Y:S02]  /*9e9e0*/  SHF.R.U32.HI R25, RZ, 0x8, R32 ;  /* 0x00000008ff197819 */ /* 0x000fe40000011620 */
[----:B------:R-:W-:Y:S01]  /*9e9f0*/  LOP3.LUT R27, R33, 0xffff, RZ, 0xc0, !PT ;  /* 0x0000ffff211b7812 */ /* 0x000fe200078ec0ff */
[----:B0-----:R-:W3:Y:S01]  /*9ea00*/  LDL.LU R16, [R1+0x238] ;  /* 0x0002380001107983 */ /* 0x001ee20000300800 */
[----:B------:R-:W-:Y:S02]  /*9ea10*/  LOP3.LUT R26, R26, 0xffff, RZ, 0xc0, !PT ;  /* 0x0000ffff1a1a7812 */ /* 0x000fe400078ec0ff */
[----:B------:R-:W-:Y:S02]  /*9ea20*/  LOP3.LUT R25, R25, 0xffff, RZ, 0xc0, !PT ;  /* 0x0000ffff19197812 */ /* 0x000fe400078ec0ff */
[----:B------:R-:W-:-:S02]  /*9ea30*/  PRMT R22, R27, 0x3340, R26 ;  /* 0x000033401b167816 */ /* 0x000fc4000000001a */
[--C-:B------:R-:W-:Y:S02]  /*9ea40*/  PRMT R17, R25, 0x3340, R0.reuse ;  /* 0x0000334019117816 */ /* 0x100fe40000000000 */
[----:B------:R-:W-:Y:S02]  /*9ea50*/  LOP3.LUT R32, R23, 0xffff, RZ, 0xc0, !PT ;  /* 0x0000ffff17207812 */ /* 0x000fe400078ec0ff */
[----:B------:R-:W-:Y:S01]  /*9ea60*/  LOP3.LUT R33, R18, 0xffff, RZ, 0xc0, !PT ;  /* 0x0000ffff12217812 */ /* 0x000fe200078ec0ff */
[----:B------:R0:W-:Y:S03]  /*9ea70*/  STL [R1+0x660], R22 ;  /* 0x0006601601007387 */ /* 0x0001e60000100800 */
[----:B------:R-:W-:Y:S01]  /*9ea80*/  PRMT R25, R33, 0x3340, R0 ;  /* 0x0000334021197816 */ /* 0x000fe20000000000 */
[----:B------:R1:W-:Y:S01]  /*9ea90*/  STL [R1+0xf0], R17 ;  /* 0x0000f01101007387 */ /* 0x0003e20000100800 */
[----:B0-----:R-:W-:-:S03]  /*9eaa0*/  IADD3 R22, P6, PT, R19, R13, RZ ;  /* 0x0000000d13167210 */ /* 0x001fc60007fde0ff */
[----:B-1----:R-:W4:Y:S04]  /*9eab0*/  LDL.LU R17, [R1+0x25c] ;  /* 0x00025c0001117983 */ /* 0x002f280000300800 */
[----:B------:R-:W4:Y:S04]  /*9eac0*/  LDL.LU R53, [R1+0x1d4] ;  /* 0x0001d40001357983 */ /* 0x000f280000300800 */
[----:B------:R-:W4:Y:S01]  /*9ead0*/  LDL.LU R60, [R1+0x214] ;  /* 0x00021400013c7983 */ /* 0x000f220000300800 */
[----:B------:R-:W-:Y:S01]  /*9eae0*/  IMAD.X R23, R24, 0x1, R14, P6 ;  /* 0x0000000118177824 */ /* 0x000fe200030e060e */
[----:B--2---:R-:W-:-:S02]  /*9eaf0*/  LOP3.LUT R27, R40, 0xffff, RZ, 0xc0, !PT ;  /* 0x0000ffff281b7812 */ /* 0x004fc400078ec0ff */
[----:B------:R-:W2:Y:S02]  /*9eb00*/  LDL.LU R40, [R1+0x48] ;  /* 0x0000480001287983 */ /* 0x000ea40000300800 */
[----:B------:R-:W-:-:S04]  /*9eb10*/  PRMT R26, R32, 0x3340, R27 ;  /* 0x00003340201a7816 */ /* 0x000fc8000000001b */
[----:B------:R-:W-:-:S05]  /*9eb20*/  PRMT R18, R26, 0x5410, R25 ;  /* 0x000054101a127816 */ /* 0x000fca0000000019 */
[----:B------:R0:W-:Y:S02]  /*9eb30*/  STL [R1+0xab4], R18 ;  /* 0x000ab41201007387 */ /* 0x0001e40000100800 */
[----:B0-----:R-:W-:Y:S02]  /*9eb40*/  IADD3 R18, P6, PT, R19, R15, RZ ;  /* 0x0000000f13127210 */ /* 0x001fe40007fde0ff */
[----:B------:R0:W-:Y:S03]  /*9eb50*/  STL.64 [R1+0xbd0], R22 ;  /* 0x000bd01601007387 */ /* 0x0001e60000100a00 */
[----:B------:R-:W-:Y:S01]  /*9eb60*/  IMAD.X R19, R24, 0x1, R57, P6 ;  /* 0x0000000118137824 */ /* 0x000fe200030e0639 */
[----:B0-----:R-:W2:Y:S04]  /*9eb70*/  LDL.LU.64 R22, [R1+0x3c18] ;  /* 0x003c180001167983 */ /* 0x001ea80000300a00 */
[----:B------:R0:W-:Y:S04]  /*9eb80*/  STL.64 [R1+0xbb8], R18 ;  /* 0x000bb81201007387 */ /* 0x0001e80000100a00 */
[----:B0-----:R-:W2:Y:S01]  /*9eb90*/  LDL.LU.64 R18, [R1+0x3c10] ;  /* 0x003c100001127983 */ /* 0x001ea20000300a00 */
[----:B------:R-:W-:-:S02]  /*9eba0*/  SHF.R.U32.HI R25, RZ, 0x8, R32 ;  /* 0x00000008ff197819 */ /* 0x000fc40000011620 */
[----:B------:R-:W-:Y:S02]  /*9ebb0*/  SHF.R.U32.HI R24, RZ, 0x8, R27 ;  /* 0x00000008ff187819 */ /* 0x000fe4000001161b */
[----:B------:R-:W-:Y:S02]  /*9ebc0*/  LOP3.LUT R25, R25, 0xffff, RZ, 0xc0, !PT ;  /* 0x0000ffff19197812 */ /* 0x000fe400078ec0ff */
[----:B------:R-:W-:Y:S02]  /*9ebd0*/  LOP3.LUT R24, R24, 0xffff, RZ, 0xc0, !PT ;  /* 0x0000ffff18187812 */ /* 0x000fe400078ec0ff */
[----:B---3--:R-:W-:Y:S02]  /*9ebe0*/  LOP3.LUT R27, R51, 0xffff, RZ, 0xc0, !PT ;  /* 0x0000ffff331b7812 */ /* 0x008fe400078ec0ff */
[----:B------:R-:W-:Y:S02]  /*9ebf0*/  PRMT R24, R25, 0x3340, R24 ;  /* 0x0000334019187816 */ /* 0x000fe40000000018 */
[----:B----4-:R-:W-:-:S02]  /*9ec00*/  LOP3.LUT R32, R47, 0xffff, RZ, 0xc0, !PT ;  /* 0x0000ffff2f207812 */ /* 0x010fc400078ec0ff */
[----:B------:R-:W-:Y:S01]  /*9ec10*/  LOP3.LUT R26, R16, 0xffff, RZ, 0xc0, !PT ;  /* 0x0000ffff101a7812 */ /* 0x000fe200078ec0ff */
[----:B------:R0:W-:Y:S03]  /*9ec20*/  STL [R1+0x73c], R24 ;  /* 0x00073c1801007387 */ /* 0x0001e60000100800 */
[----:B------:R-:W-:Y:S02]  /*9ec30*/  PRMT R25, R27, 0x3340, R26 ;  /* 0x000033401b197816 */ /* 0x000fe4000000001a */
[----:B0-----:R-:W-:Y:S02]  /*9ec40*/  PRMT R24, R32, 0x3340, R0 ;  /* 0x0000334020187816 */ /* 0x001fe40000000000 */
[----:B------:R-:W-:Y:S02]  /*9ec50*/  SHF.R.U32.HI R27, RZ, 0x8, R27 ;  /* 0x00000008ff1b7819 */ /* 0x000fe4000001161b */
[----:B------:R-:W-:-:S02]  /*9ec60*/  PRMT R16, R25, 0x5410, R24 ;  /* 0x0000541019107816 */ /* 0x000fc40000000018 */
[----:B------:R-:W-:Y:S02]  /*9ec70*/  SHF.R.U32.HI R24, RZ, 0x8, R33 ;  /* 0x00000008ff187819 */ /* 0x000fe40000011621 */
[----:B------:R-:W-:Y:S02]  /*9ec80*/  SHF.R.U32.HI R25, RZ, 0x8, R26 ;  /* 0x00000008ff197819 */ /* 0x000fe4000001161a */
[----:B------:R-:W-:Y:S02]  /*9ec90*/  LOP3.LUT R24, R24, 0xffff, RZ, 0xc0, !PT ;  /* 0x0000ffff18187812 */ /* 0x000fe400078ec0ff */
[----:B------:R-:W-:Y:S02]  /*9eca0*/  LOP3.LUT R26, R27, 0xffff, RZ, 0xc0, !PT ;  /* 0x0000ffff1b1a7812 */ /* 0x000fe400078ec0ff */
[----:B------:R-:W-:Y:S01]  /*9ecb0*/  LOP3.LUT R25, R25, 0xffff, RZ, 0xc0, !PT ;  /* 0x0000ffff19197812 */ /* 0x000fe200078ec0ff */
[----:B------:R0:W-:Y:S01]  /*9ecc0*/  STL [R1+0xab0], R16 ;  /* 0x000ab01001007387 */ /* 0x0001e20000100800 */
[----:B------:R-:W-:-:S02]  /*9ecd0*/  PRMT R24, R24, 0x3340, R0 ;  /* 0x0000334018187816 */ /* 0x000fc40000000000 */
[----:B------:R-:W-:Y:S02]  /*9ece0*/  LOP3.LUT R27, R17, 0xffff, RZ, 0xc0, !PT ;  /* 0x0000ffff111b7812 */ /* 0x000fe400078ec0ff */
[----:B------:R-:W-:Y:S01]  /*9ecf0*/  LOP3.LUT R53, R53, 0xffff, RZ, 0xc0, !PT ;  /* 0x0000ffff35357812 */ /* 0x000fe200078ec0ff */
[----:B------:R1:W-:Y:S01]  /*9ed00*/  STL [R1+0xec], R24 ;  /* 0x0000ec1801007387 */ /* 0x0003e20000100800 */
[----:B0-----:R-:W-:Y:S02]  /*9ed10*/  PRMT R16, R26, 0x3340, R25 ;  /* 0x000033401a107816 */ /* 0x001fe40000000019 */
[----:B------:R-:W-:Y:S02]  /*9ed20*/  LOP3.LUT R26, R60, 0xffff, RZ, 0xc0, !PT ;  /* 0x0000ffff3c1a7812 */ /* 0x000fe400078ec0ff */
[----:B-1----:R-:W-:Y:S02]  /*9ed30*/  PRMT R24, R53, 0x3340, R0 ;  /* 0x0000334035187816 */ /* 0x002fe40000000000 */
[----:B------:R-:W-:Y:S01]  /*9ed40*/  PRMT R25, R27, 0x3340, R26 ;  /* 0x000033401b197816 */ /* 0x000fe2000000001a */
[----:B------:R-:W-:Y:S03]  /*9ed50*/  STL [R1+0x4dc], R16 ;  /* 0x0004dc1001007387 */ /* 0x000fe60000100800 */
[----:B------:R-:W-:-:S02]  /*9ed60*/  PRMT R25, R25, 0x5410, R24 ;  /* 0x0000541019197816 */ /* 0x000fc40000000018 */
[----:B------:R-:W-:Y:S02]  /*9ed70*/  SHF.R.U32.HI R27, RZ, 0x8, R27 ;  /* 0x00000008ff1b7819 */ /* 0x000fe4000001161b */
[----:B------:R-:W-:Y:S01]  /*9ed80*/  SHF.R.U32.HI R26, RZ, 0x8, R26 ;  /* 0x00000008ff1a7819 */ /* 0x000fe2000001161a */
[----:B------:R0:W-:Y:S01]  /*9ed90*/  STL [R1+0xdd4], R25 ;  /* 0x000dd41901007387 */ /* 0x0001e20000100800 */
[----:B------:R-:W-:Y:S02]  /*9eda0*/  LOP3.LUT R27, R27, 0xffff, RZ, 0xc0, !PT ;  /* 0x0000ffff1b1b7812 */ /* 0x000fe400078ec0ff */
[----:B------:R-:W-:Y:S02]  /*9edb0*/  LOP3.LUT R26, R26, 0xffff, RZ, 0xc0, !PT ;  /* 0x0000ffff1a1a7812 */ /* 0x000fe400078ec0ff */
[----:B------:R-:W-:Y:S02]  /*9edc0*/  LOP3.LUT R35, R35, 0xffff, RZ, 0xc0, !PT ;  /* 0x0000ffff23237812 */ /* 0x000fe400078ec0ff */
[----:B0-----:R-:W-:-:S04]  /*9edd0*/  SHF.R.U32.HI R25, RZ, 0x8, R32 ;  /* 0x00000008ff197819 */ /* 0x001fc80000011620 */
[----:B------:R-:W-:Y:S02]  /*9ede0*/  LOP3.LUT R25, R25, 0xffff, RZ, 0xc0, !PT ;  /* 0x0000ffff19197812 */ /* 0x000fe400078ec0ff */
[----:B------:R-:W-:Y:S02]  /*9edf0*/  LOP3.LUT R34, R34, 0xffff, RZ, 0xc0, !PT ;  /* 0x0000ffff22227812 */ /* 0x000fe400078ec0ff */
[----:B------:R-:W-:Y:S02]  /*9ee00*/  LOP3.LUT R56, R56, 0xffff, RZ, 0xc0, !PT ;  /* 0x0000ffff38387812 */ /* 0x000fe400078ec0ff */
[----:B--2---:R-:W-:Y:S02]  /*9ee10*/  SHF.R.S32.HI R24, RZ, 0x1f, R40 ;  /* 0x0000001fff187819 */ /* 0x004fe40000011428 */
[----:B------:R-:W-:-:S05]  /*9ee20*/  IADD3 R16, P6, PT, R40, R0, RZ ;  /* 0x0000000028107210 */ /* 0x000fca0007fde0ff */
[----:B------:R-:W-:-:S05]  /*9ee30*/  IMAD.X R17, R24, 0x1, R3, P6 ;  /* 0x0000000118117824 */ /* 0x000fca00030e0603 */
[----:B------:R0:W-:Y:S02]  /*9ee40*/  STL.64 [R1+0xb90], R16 ;  /* 0x000b901001007387 */ /* 0x0001e40000100a00 */
[----:B0-----:R-:W-:Y:S02]  /*9ee50*/  PRMT R16, R27, 0x3340, R26 ;  /* 0x000033401b107816 */ /* 0x001fe4000000001a */
[--C-:B------:R-:W-:Y:S02]  /*9ee60*/  PRMT R17, R25, 0x3340, R0.reuse ;  /* 0x0000334019117816 */ /* 0x100fe40000000000 */
[----:B------:R-:W-:Y:S01]  /*9ee70*/  PRMT R25, R35, 0x3340, R0 ;  /* 0x0000334023197816 */ /* 0x000fe20000000000 */
[----:B------:R0:W-:Y:S04]  /*9ee80*/  STL [R1+0x3b40], R16 ;  /* 0x003b401001007387 */ /* 0x0001e80000100800 */
[----:B------:R-:W-:Y:S01]  /*9ee90*/  STL [R1+0xe8], R17 ;  /* 0x0000e81101007387 */ /* 0x000fe20000100800 */
[----:B------:R-:W-:-:S02]  /*9eea0*/  LOP3.LUT R32, R23, 0xffff, RZ, 0xc0, !PT ;  /* 0x0000ffff17207812 */ /* 0x000fc400078ec0ff */
[----:B------:R-:W-:Y:S02]  /*9eeb0*/  LOP3.LUT R27, R22, 0xffff, RZ, 0xc0, !PT ;  /* 0x0000ffff161b7812 */ /* 0x000fe400078ec0ff */
[----:B------:R-:W-:Y:S02]  /*9eec0*/  LOP3.LUT R47, R18, 0xffff, RZ, 0xc0, !PT ;  /* 0x0000ffff122f7812 */ /* 0x000fe400078ec0ff */
[----:B------:R-:W-:Y:S01]  /*9eed0*/  LOP3.LUT R33, R19, 0xffff, RZ, 0xc0, !PT ;  /* 0x0000ffff13217812 */ /* 0x000fe200078ec0ff */
[----:B------:R-:W2:Y:S03]  /*9eee0*/  LDL.LU R18, [R1+0x3c0c] ;  /* 0x003c0c0001127983 */ /* 0x000ea60000300800 */
[----:B------:R-:W-:Y:S01]  /*9eef0*/  PRMT R26, R47, 0x3340, R33 ;  /* 0x000033402f1a7816 */ /* 0x000fe20000000021 */
[----:B------:R-:W3:Y:S03]  /*9ef00*/  LDL.LU R19, [R1+0x3c08] ;  /* 0x003c080001137983 */ /* 0x000ee60000300800 */
[----:B0-----:R-:W-:-:S02]  /*9ef10*/  PRMT R16, R26, 0x5410, R25 ;  /* 0x000054101a107816 */ /* 0x001fc40000000019 */
[----:B------:R-:W-:Y:S02]  /*9ef20*/  PRMT R25, R34, 0x3340, R0 ;  /* 0x0000334022197816 */ /* 0x000fe40000000000 */
[----:B------:R-:W-:Y:S01]  /*9ef30*/  PRMT R26, R32, 0x3340, R27 ;  /* 0x00003340201a7816 */ /* 0x000fe2000000001b */
[----:B------:R0:W-:Y:S03]  /*9ef40*/  STL [R1+0xaec], R16 ;  /* 0x000aec1001007387 */ /* 0x0001e60000100800 */
[----:B------:R-:W-:Y:S02]  /*9ef50*/  PRMT R22, R26, 0x5410, R25 ;  /* 0x000054101a167816 */ /* 0x000fe40000000019 */
[----:B------:R-:W-:Y:S02]  /*9ef60*/  SHF.R.U32.HI R26, RZ, 0x8, R47 ;  /* 0x00000008ff1a7819 */ /* 0x000fe4000001162f */
[----:B0-----:R-:W-:-:S02]  /*9ef70*/  IADD3 R16, P6, PT, R40, R2, RZ ;  /* 0x0000000228107210 */ /* 0x001fc40007fde0ff */
[----:B------:R-:W-:-:S03]  /*9ef80*/  SHF.R.U32.HI R25, RZ, 0x8, R33 ;  /* 0x00000008ff197819 */ /* 0x000fc60000011621 */
[----:B------:R-:W-:Y:S01]  /*9ef90*/  IMAD.X R17, R24, 0x1, R4, P6 ;  /* 0x0000000118117824 */ /* 0x000fe200030e0604 */
[----:B------:R-:W-:Y:S02]  /*9efa0*/  SHF.R.U32.HI R32, RZ, 0x8, R32 ;  /* 0x00000008ff207819 */ /* 0x000fe40000011620 */
[----:B------:R-:W-:Y:S01]  /*9efb0*/  SHF.R.U32.HI R27, RZ, 0x8, R27 ;  /* 0x00000008ff1b7819 */ /* 0x000fe2000001161b */
[----:B------:R-:W-:Y:S01]  /*9efc0*/  STL [R1+0xae8], R22 ;  /* 0x000ae81601007387 */ /* 0x000fe20000100800 */
[----:B------:R-:W-:Y:S02]  /*9efd0*/  LOP3.LUT R26, R26, 0xffff, RZ, 0xc0, !PT ;  /* 0x0000ffff1a1a7812 */ /* 0x000fe400078ec0ff */
[----:B------:R-:W-:Y:S01]  /*9efe0*/  LOP3.LUT R25, R25, 0xffff, RZ, 0xc0, !PT ;  /* 0x0000ffff19197812 */ /* 0x000fe200078ec0ff */
[----:B------:R0:W-:Y:S01]  /*9eff0*/  STL.64 [R1+0xb68], R16 ;  /* 0x000b681001007387 */ /* 0x0001e20000100a00 */
[----:B------:R-:W-:Y:S02]  /*9f000*/  LOP3.LUT R32, R32, 0xffff, RZ, 0xc0, !PT ;  /* 0x0000ffff20207812 */ /* 0x000fe400078ec0ff */
[----:B------:R-:W-:-:S02]  /*9f010*/  LOP3.LUT R27, R27, 0xffff, RZ, 0xc0, !PT ;  /* 0x0000ffff1b1b7812 */ /* 0x000fc400078ec0ff */
[----:B------:R-:W-:Y:S02]  /*9f020*/  PRMT R23, R26, 0x3340, R25 ;  /* 0x000033401a177816 */ /* 0x000fe40000000019 */
[----:B------:R-:W-:Y:S02]  /*9f030*/  SHF.R.U32.HI R25, RZ, 0x8, R35 ;  /* 0x00000008ff197819 */ /* 0x000fe40000011623 */
[----:B0-----:R-:W-:Y:S02]  /*9f040*/  IADD3 R16, P6, PT, R40, R5, RZ ;  /* 0x0000000528107210 */ /* 0x001fe40007fde0ff */
[----:B------:R-:W-:Y:S02]  /*9f050*/  PRMT R22, R32, 0x3340, R27 ;  /* 0x0000334020167816 */ /* 0x000fe4000000001b */
[----:B------:R-:W-:Y:S01]  /*9f060*/  SHF.R.U32.HI R26, RZ, 0x8, R34 ;  /* 0x00000008ff1a7819 */ /* 0x000fe20000011622 */
[----:B------:R-:W-:Y:S01]  /*9f070*/  IMAD.X R17, R24, 0x1, R6, P6 ;  /* 0x0000000118117824 */ /* 0x000fe200030e0606 */
[----:B------:R-:W-:Y:S01]  /*9f080*/  LOP3.LUT R25, R25, 0xffff, RZ, 0xc0, !PT ;  /* 0x0000ffff19197812 */ /* 0x000fe200078ec0ff */
[----:B------:R-:W-:Y:S01]  /*9f090*/  STL.64 [R1+0x3bd0], R22 ;  /* 0x003bd01601007387 */ /* 0x000fe20000100a00 */
[----:B------:R-:W-:-:S02]  /*9f0a0*/  LOP3.LUT R26, R26, 0xffff, RZ, 0xc0, !PT ;  /* 0x0000ffff1a1a7812 */ /* 0x000fc400078ec0ff */
[----:B------:R-:W-:Y:S01]  /*9f0b0*/  LOP3.LUT R34, R29, 0xffff, RZ, 0xc0, !PT ;  /* 0x0000ffff1d227812 */ /* 0x000fe200078ec0ff */
[----:B------:R0:W-:Y:S01]  /*9f0c0*/  STL.64 [R1+0xb80], R16 ;  /* 0x000b801001007387 */ /* 0x0001e20000100a00 */
[----:B------:R-:W-:Y:S02]  /*9f0d0*/  LOP3.LUT R32, R41, 0xffff, RZ, 0xc0, !PT ;  /* 0x0000ffff29207812 */ /* 0x000fe400078ec0ff */
[----:B------:R-:W-:Y:S02]  /*9f0e0*/  LOP3.LUT R29, R21, 0xffff, RZ, 0xc0, !PT ;  /* 0x0000ffff151d7812 */ /* 0x000fe400078ec0ff */
[--C-:B0-----:R-:W-:Y:S02]  /*9f0f0*/  PRMT R17, R25, 0x3340, R0.reuse ;  /* 0x0000334019117816 */ /* 0x101fe40000000000 */
[--C-:B------:R-:W-:Y:S02]  /*9f100*/  PRMT R16, R26, 0x3340, R0.reuse ;  /* 0x000033401a107816 */ /* 0x100fe40000000000 */
[----:B------:R-:W-:-:S02]  /*9f110*/  PRMT R25, R34, 0x3340, R0 ;  /* 0x0000334022197816 */ /* 0x000fc40000000000 */
[----:B------:R-:W-:Y:S01]  /*9f120*/  PRMT R26, R32, 0x3340, R29 ;  /* 0x00003340201a7816 */ /* 0x000fe2000000001d */
[----:B------:R-:W-:Y:S04]  /*9f130*/  STL [R1+0xe4], R17 ;  /* 0x0000e41101007387 */ /* 0x000fe80000100800 */
[----:B------:R0:W-:Y:S04]  /*9f140*/  STL [R1+0x60], R16 ;  /* 0x0000601001007387 */ /* 0x0001e80000100800 */
[----:B------:R-:W4:Y:S04]  /*9f150*/  LDL.LU R50, [R1+0x29c] ;  /* 0x00029c0001327983 */ /* 0x000f280000300800 */
[----:B------:R-:W2:Y:S01]  /*9f160*/  LDL.LU R61, [R1+0x1f8] ;  /* 0x0001f800013d7983 */ /* 0x000ea20000300800 */
[----:B0-----:R-:W-:-:S02]  /*9f170*/  PRMT R16, R26, 0x5410, R25 ;  /* 0x000054101a107816 */ /* 0x001fc40000000019 */
[----:B------:R-:W-:-:S03]  /*9f180*/  LOP3.LUT R27, R20, 0xffff, RZ, 0xc0, !PT ;  /* 0x0000ffff141b7812 */ /* 0x000fc600078ec0ff */
[----:B------:R0:W-:Y:S01]  /*9f190*/  STL [R1+0xae4], R16 ;  /* 0x000ae41001007387 */ /* 0x0001e20000100800 */
[----:B------:R-:W-:-:S03]  /*9f1a0*/  LOP3.LUT R33, R28, 0xffff, RZ, 0xc0, !PT ;  /* 0x0000ffff1c217812 */ /* 0x000fc600078ec0ff */
[----:B------:R-:W3:Y:S01]  /*9f1b0*/  LDL.LU R60, [R1+0x248] ;  /* 0x00024800013c7983 */ /* 0x000ee20000300800 */
[----:B------:R-:W-:Y:S02]  /*9f1c0*/  PRMT R25, R33, 0x3340, R0 ;  /* 0x0000334021197816 */ /* 0x000fe40000000000 */
[----:B------:R-:W-:Y:S02]  /*9f1d0*/  PRMT R26, R27, 0x3340, R56 ;  /* 0x000033401b1a7816 */ /* 0x000fe40000000038 */
[----:B0-----:R-:W-:Y:S02]  /*9f1e0*/  IADD3 R16, P6, PT, R40, R7, RZ ;  /* 0x0000000728107210 */ /* 0x001fe40007fde0ff */
[----:B------:R-:W-:-:S03]  /*9f1f0*/  PRMT R41, R26, 0x5410, R25 ;  /* 0x000054101a297816 */ /* 0x000fc60000000019 */
[----:B------:R-:W-:Y:S02]  /*9f200*/  IMAD.X R17, R24, 0x1, R8, P6 ;  /* 0x0000000118117824 */ /* 0x000fe400030e0608 */
[----:B------:R-:W-:Y:S04]  /*9f210*/  STL [R1+0x3b30], R41 ;  /* 0x003b302901007387 */ /* 0x000fe80000100800 */
[----:B------:R-:W3:Y:S04]  /*9f220*/  LDL.LU R51, [R1+0x2a0] ;  /* 0x0002a00001337983 */ /* 0x000ee80000300800 */
[----:B------:R0:W-:Y:S04]  /*9f230*/  STL.64 [R1+0xb38], R16 ;  /* 0x000b381001007387 */ /* 0x0001e80000100a00 */
[----:B0-----:R-:W3:Y:S01]  /*9f240*/  LDL.LU R17, [R1+0x250] ;  /* 0x0002500001117983 */ /* 0x001ee20000300800 */
[----:B------:R-:W-:-:S02]  /*9f250*/  SHF.R.U32.HI R28, RZ, 0x8, R27 ;  /* 0x00000008ff1c7819 */ /* 0x000fc4000001161b */
[----:B------:R-:W-:Y:S02]  /*9f260*/  SHF.R.U32.HI R25, RZ, 0x8, R56 ;  /* 0x00000008ff197819 */ /* 0x000fe40000011638 */
[----:B------:R-:W-:Y:S02]  /*9f270*/  SHF.R.U32.HI R27, RZ, 0x8, R32 ;  /* 0x00000008ff1b7819 */ /* 0x000fe40000011620 */
[----:B------:R-:W-:Y:S02]  /*9f280*/  SHF.R.U32.HI R26, RZ, 0x8, R29 ;  /* 0x00000008ff1a7819 */ /* 0x000fe4000001161d */
[----:B------:R-:W-:Y:S02]  /*9f290*/  LOP3.LUT R28, R28, 0xffff, RZ, 0xc0, !PT ;  /* 0x0000ffff1c1c7812 */ /* 0x000fe400078ec0ff */
[----:B------:R-:W-:Y:S02]  /*9f2a0*/  LOP3.LUT R25, R25, 0xffff, RZ, 0xc0, !PT ;  /* 0x0000ffff19197812 */ /* 0x000fe400078ec0ff */
[----:B------:R-:W-:-:S02]  /*9f2b0*/  LOP3.LUT R27, R27, 0xffff, RZ, 0xc0, !PT ;  /* 0x0000ffff1b1b7812 */ /* 0x000fc400078ec0ff */
[----:B------:R-:W-:Y:S02]  /*9f2c0*/  LOP3.LUT R26, R26, 0xffff, RZ, 0xc0, !PT ;  /* 0x0000ffff1a1a7812 */ /* 0x000fe400078ec0ff */
[----:B------:R-:W-:Y:S02]  /*9f2d0*/  PRMT R20, R28, 0x3340, R25 ;  /* 0x000033401c147816 */ /* 0x000fe40000000019 */
[----:B------:R-:W-:Y:S02]  /*9f2e0*/  SHF.R.U32.HI R25, RZ, 0x8, R33 ;  /* 0x00000008ff197819 */ /* 0x000fe40000011621 */
[----:B------:R-:W-:Y:S02]  /*9f2f0*/  PRMT R21, R27, 0x3340, R26 ;  /* 0x000033401b157816 */ /* 0x000fe4000000001a */
[----:B------:R-:W-:Y:S02]  /*9f300*/  IADD3 R22, P6, PT, R40, R9, RZ ;  /* 0x0000000928167210 */ /* 0x000fe40007fde0ff */
[----:B------:R-:W-:-:S02]  /*9f310*/  SHF.R.U32.HI R26, RZ, 0x8, R34 ;  /* 0x00000008ff1a7819 */ /* 0x000fc40000011622 */
[----:B------:R-:W-:Y:S01]  /*9f320*/  LOP3.LUT R25, R25, 0xffff, RZ, 0xc0, !PT ;  /* 0x0000ffff19197812 */ /* 0x000fe200078ec0ff */
[----:B------:R0:W-:Y:S01]  /*9f330*/  STL.64 [R1+0x3bd8], R20 ;  /* 0x003bd81401007387 */ /* 0x0001e20000100a00 */
[----:B------:R-:W-:Y:S01]  /*9f340*/  LOP3.LUT R26, R26, 0xffff, RZ, 0xc0, !PT ;  /* 0x0000ffff1a1a7812 */ /* 0x000fe200078ec0ff */
[----:B------:R-:W-:-:S03]  /*9f350*/  IMAD.X R23, R24, 0x1, R10, P6 ;  /* 0x0000000118177824 */ /* 0x000fc600030e060a */
[--C-:B------:R-:W-:Y:S02]  /*9f360*/  PRMT R16, R26, 0x3340, R0.reuse ;  /* 0x000033401a107816 */ /* 0x100fe40000000000 */
[----:B------:R-:W-:Y:S01]  /*9f370*/  STL.64 [R1+0xb60], R22 ;  /* 0x000b601601007387 */ /* 0x000fe20000100a00 */
[----:B0-----:R-:W-:-:S05]  /*9f380*/  PRMT R20, R25, 0x3340, R0 ;  /* 0x0000334019147816 */ /* 0x001fca0000000000 */
[----:B------:R0:W-:Y:S04]  /*9f390*/  STL [R1+0x74], R20 ;  /* 0x0000741401007387 */ /* 0x0001e80000100800 */
[----:B------:R1:W-:Y:S01]  /*9f3a0*/  STL [R1+0x70], R16 ;  /* 0x0000701001007387 */ /* 0x0003e20000100800 */
[----:B0-----:R-:W-:-:S05]  /*9f3b0*/  IADD3 R20, P6, PT, R40, R11, RZ ;  /* 0x0000000b28147210 */ /* 0x001fca0007fde0ff */
[----:B------:R-:W-:Y:S01]  /*9f3c0*/  IMAD.X R21, R24, 0x1, R12, P6 ;  /* 0x0000000118157824 */ /* 0x000fe200030e060c */
[----:B----4-:R-:W-:Y:S02]  /*9f3d0*/  LOP3.LUT R29, R50, 0xffff, RZ, 0xc0, !PT ;  /* 0x0000ffff321d7812 */ /* 0x010fe400078ec0ff */
[----:B--2---:R-:W-:-:S04]  /*9f3e0*/  LOP3.LUT R28, R61, 0xffff, RZ, 0xc0, !PT ;  /* 0x0000ffff3d1c7812 */ /* 0x004fc800078ec0ff */
[----:B------:R-:W-:Y:S02]  /*9f3f0*/  PRMT R25, R28, 0x3340, R0 ;  /* 0x000033401c197816 */ /* 0x000fe40000000000 */
[----:B---3--:R-:W-:Y:S02]  /*9f400*/  LOP3.LUT R27, R60, 0xffff, RZ, 0xc0, !PT ;  /* 0x0000ffff3c1b7812 */ /* 0x008fe400078ec0ff */
[----:B------:R-:W2:Y:S02]  /*9f410*/  LDL.LU R60, [R1+0x268] ;  /* 0x00026800013c7983 */ /* 0x000ea40000300800 */
[----:B------:R-:W-:Y:S02]  /*9f420*/  PRMT R26, R29, 0x3340, R27 ;  /* 0x000033401d1a7816 */ /* 0x000fe4000000001b */
[----:B------:R-:W-:Y:S02]  /*9f430*/  SHF.R.U32.HI R29, RZ, 0x8, R29 ;  /* 0x00000008ff1d7819 */ /* 0x000fe4000001161d */
[----:B-1----:R-:W-:-:S02]  /*9f440*/  PRMT R16, R26, 0x5410, R25 ;  /* 0x000054101a107816 */ /* 0x002fc40000000019 */
[----:B------:R-:W-:Y:S02]  /*9f450*/  SHF.R.U32.HI R26, RZ, 0x8, R27 ;  /* 0x00000008ff1a7819 */ /* 0x000fe4000001161b */
[----:B------:R-:W-:Y:S02]  /*9f460*/  SHF.R.U32.HI R25, RZ, 0x8, R28 ;  /* 0x00000008ff197819 */ /* 0x000fe4000001161c */
[----:B------:R-:W-:Y:S02]  /*9f470*/  LOP3.LUT R27, R29, 0xffff, RZ, 0xc0, !PT ;  /* 0x0000ffff1d1b7812 */ /* 0x000fe400078ec0ff */
[----:B------:R-:W-:Y:S01]  /*9f480*/  LOP3.LUT R26, R26, 0xffff, RZ, 0xc0, !PT ;  /* 0x0000ffff1a1a7812 */ /* 0x000fe200078ec0ff */
[----:B------:R0:W-:Y:S01]  /*9f490*/  STL [R1+0xafc], R16 ;  /* 0x000afc1001007387 */ /* 0x0001e20000100800 */
[----:B------:R-:W-:-:S03]  /*9f4a0*/  LOP3.LUT R25, R25, 0xffff, RZ, 0xc0, !PT ;  /* 0x0000ffff19197812 */ /* 0x000fc600078ec0ff */
[----:B------:R1:W-:Y:S01]  /*9f4b0*/  STL.64 [R1+0xb48], R20 ;  /* 0x000b481401007387 */ /* 0x0003e20000100a00 */
[----:B------:R-:W-:Y:S02]  /*9f4c0*/  LOP3.LUT R28, R51, 0xffff, RZ, 0xc0, !PT ;  /* 0x0000ffff331c7812 */ /* 0x000fe400078ec0ff */
[----:B------:R-:W-:Y:S02]  /*9f4d0*/  LOP3.LUT R29, R19, 0xffff, RZ, 0xc0, !PT ;  /* 0x0000ffff131d7812 */ /* 0x000fe400078ec0ff */
[----:B0-----:R-:W-:Y:S02]  /*9f4e0*/  PRMT R16, R25, 0x3340, R0 ;  /* 0x0000334019107816 */ /* 0x001fe40000000000 */
[----:B-1----:R-:W-:Y:S02]  /*9f4f0*/  PRMT R20, R27, 0x3340, R26 ;  /* 0x000033401b147816 */ /* 0x002fe4000000001a */
[----:B------:R-:W-:Y:S02]  /*9f500*/  LOP3.LUT R27, R17, 0xffff, RZ, 0xc0, !PT ;  /* 0x0000ffff111b7812 */ /* 0x000fe400078ec0ff */
[----:B------:R-:W-:Y:S01]  /*9f510*/  PRMT R25, R29, 0x3340, R0 ;  /* 0x000033401d197816 */ /* 0x000fe20000000000 */
[----:B------:R0:W-:Y:S01]  /*9f520*/  STL [R1+0x270], R20 ;  /* 0x0002701401007387 */ /* 0x0001e20000100800 */
[----:B------:R-:W-:-:S03]  /*9f530*/  PRMT R26, R28, 0x3340, R27 ;  /* 0x000033401c1a7816 */ /* 0x000fc6000000001b */
[----:B------:R1:W-:Y:S01]  /*9f540*/  STL [R1+0x80], R16 ;  /* 0x0000801001007387 */ /* 0x0003e20000100800 */
[----:B------:R-:W-:-:S03]  /*9f550*/  PRMT R17, R26, 0x5410, R25 ;  /* 0x000054101a117816 */ /* 0x000fc60000000019 */
[----:B------:R-:W3:Y:S01]  /*9f560*/  LDL.LU R19, [R1+0x3c04] ;  /* 0x003c040001137983 */ /* 0x000ee20000300800 */
[----:B0-----:R-:W-:-:S03]  /*9f570*/  IADD3 R20, P6, PT, R40, R13, RZ ;  /* 0x0000000d28147210 */ /* 0x001fc60007fde0ff */
[----:B-1----:R-:W4:Y:S02]  /*9f580*/  LDL.LU R16, [R1+0x26c] ;  /* 0x00026c0001107983 */ /* 0x002f240000300800 */
[----:B------:R-:W-:Y:S02]  /*9f590*/  IMAD.X R21, R24, 0x1, R14, P6 ;  /* 0x0000000118157824 */ /* 0x000fe400030e060e */
[----:B------:R-:W4:Y:S04]  /*9f5a0*/  LDL.LU R50, [R1+0x1e0] ;  /* 0x0001e00001327983 */ /* 0x000f280000300800 */
[----:B------:R0:W-:Y:S01]  /*9f5b0*/  STL [R1+0xaf8], R17 ;  /* 0x000af81101007387 */ /* 0x0001e20000100800 */
[----:B------:R-:W-:-:S03]  /*9f5c0*/  SHF.R.U32.HI R25, RZ, 0x8, R28 ;  /* 0x00000008ff197819 */ /* 0x000fc6000001161c */
[----:B0-----:R-:W4:Y:S04]  /*9f5d0*/  LDL.LU R17, [R1+0x4c] ;  /* 0x00004c0001117983 */ /* 0x001f280000300800 */
[----:B------:R0:W-:Y:S01]  /*9f5e0*/  STL.64 [R1+0xb28], R20 ;  /* 0x000b281401007387 */ /* 0x0001e20000100a00 */
[----:B------:R-:W-:Y:S02]  /*9f5f0*/  LOP3.LUT R25, R25, 0xffff, RZ, 0xc0, !PT ;  /* 0x0000ffff19197812 */ /* 0x000fe400078ec0ff */
[----:B0-----:R-:W-:-:S05]  /*9f600*/  IADD3 R20, P6, PT, R40, R15, RZ ;  /* 0x0000000f28147210 */ /* 0x001fca0007fde0ff */
[----:B------:R-:W-:Y:S01]  /*9f610*/  IMAD.X R21, R24, 0x1, R57, P6 ;  /* 0x0000000118157824 */ /* 0x000fe200030e0639 */
[----:B------:R-:W-:-:S04]  /*9f620*/  SHF.R.U32.HI R24, RZ, 0x8, R27 ;  /* 0x00000008ff187819 */ /* 0x000fc8000001161b */
[----:B------:R-:W-:-:S04]  /*9f630*/  LOP3.LUT R24, R24, 0xffff, RZ, 0xc0, !PT ;  /* 0x0000ffff18187812 */ /* 0x000fc800078ec0ff */
[----:B------:R-:W-:Y:S01]  /*9f640*/  PRMT R40, R25, 0x3340, R24 ;  /* 0x0000334019287816 */ /* 0x000fe20000000018 */
[----:B------:R-:W-:Y:S01]  /*9f650*/  STL.64 [R1+0xb40], R20 ;  /* 0x000b401401007387 */ /* 0x000fe20000100a00 */
[----:B------:R-:W-:-:S03]  /*9f660*/  LOP3.LUT R27, R18, 0xffff, RZ, 0xc0, !PT ;  /* 0x0000ffff121b7812 */ /* 0x000fc600078ec0ff */
[----:B------:R-:W-:Y:S04]  /*9f670*/  STL [R1+0x3bc0], R40 ;  /* 0x003bc02801007387 */ /* 0x000fe80000100800 */
[----:B------:R-:W4:Y:S01]  /*9f680*/  LDL.LU R18, [R1+0x3c00] ;  /* 0x003c000001127983 */ /* 0x000f220000300800 */
[----:B------:R-:W-:-:S03]  /*9f690*/  PRMT R24, R27, 0x3340, R0 ;  /* 0x000033401b187816 */ /* 0x000fc60000000000 */
[----:B------:R-:W4:Y:S04]  /*9f6a0*/  LDL.LU R61, [R1+0x178] ;  /* 0x00017800013d7983 */ /* 0x000f280000300800 */
[----:B------:R-:W4:Y:S01]  /*9f6b0*/  LDL.LU R51, [R1+0x9c] ;  /* 0x00009c0001337983 */ /* 0x000f220000300800 */
[----:B--2---:R-:W-:-:S03]  /*9f6c0*/  LOP3.LUT R28, R60, 0xffff, RZ, 0xc0, !PT ;  /* 0x0000ffff3c1c7812 */ /* 0x004fc600078ec0ff */
[----:B------:R-:W2:Y:S01]  /*9f6d0*/  LDL.LU R60, [R1+0x170] ;  /* 0x00017000013c7983 */ /* 0x000ea20000300800 */
[----:B---3--:R-:W-:-:S04]  /*9f6e0*/  LOP3.LUT R26, R19, 0xffff, RZ, 0xc0, !PT ;  /* 0x0000ffff131a7812 */ /* 0x008fc800078ec0ff */
[----:B------:R-:W-:Y:S02]  /*9f6f0*/  PRMT R25, R28, 0x3340, R26 ;  /* 0x000033401c197816 */ /* 0x000fe4000000001a */
[----:B------:R-:W-:Y:S02]  /*9f700*/  SHF.R.U32.HI R28, RZ, 0x8, R28 ;  /* 0x00000008ff1c7819 */ /* 0x000fe4000001161c */
[----:B------:R-:W-:Y:S02]  /*9f710*/  PRMT R19, R25, 0x5410, R24 ;  /* 0x0000541019137816 */ /* 0x000fe40000000018 */
[----:B------:R-:W-:Y:S02]  /*9f720*/  SHF.R.U32.HI R25, RZ, 0x8, R26 ;  /* 0x00000008ff197819 */ /* 0x000fe4000001161a */
[----:B------:R-:W-:Y:S02]  /*9f730*/  SHF.R.U32.HI R24, RZ, 0x8, R27 ;  /* 0x00000008ff187819 */ /* 0x000fe4000001161b */
[----:B------:R-:W-:-:S02]  /*9f740*/  LOP3.LUT R26, R28, 0xffff, RZ, 0xc0, !PT ;  /* 0x0000ffff1c1a7812 */ /* 0x000fc400078ec0ff */
[----:B------:R-:W-:Y:S01]  /*9f750*/  LOP3.LUT R25, R25, 0xffff, RZ, 0xc0, !PT ;  /* 0x0000ffff19197812 */ /* 0x000fe200078ec0ff */
[----:B------:R0:W-:Y:S01]  /*9f760*/  STL [R1+0xb14], R19 ;  /* 0x000b141301007387 */ /* 0x0001e20000100800 */
[----:B------:R-:W-:Y:S02]  /*9f770*/  LOP3.LUT R24, R24, 0xffff, RZ, 0xc0, !PT ;  /* 0x0000ffff18187812 */ /* 0x000fe400078ec0ff */
[----:B----4-:R-:W-:Y:S02]  /*9f780*/  LOP3.LUT R27, R16, 0xffff, RZ, 0xc0, !PT ;  /* 0x0000ffff101b7812 */ /* 0x010fe400078ec0ff */
[----:B------:R-:W-:Y:S02]  /*9f790*/  LOP3.LUT R41, R50, 0xffff, RZ, 0xc0, !PT ;  /* 0x0000ffff32297812 */ /* 0x000fe400078ec0ff */
[----:B0-----:R-:W-:Y:S02]  /*9f7a0*/  PRMT R19, R26, 0x3340, R25 ;  /* 0x000033401a137816 */ /* 0x001fe40000000019 */
[----:B------:R-:W-:-:S02]  /*9f7b0*/  PRMT R40, R24, 0x3340, R0 ;  /* 0x0000334018287816 */ /* 0x000fc40000000000 */
[----:B------:R-:W-:Y:S02]  /*9f7c0*/  PRMT R24, R41, 0x3340, R0 ;  /* 0x0000334029187816 */ /* 0x000fe40000000000 */
[----:B------:R-:W-:Y:S02]  /*9f7d0*/  IADD3 R20, P6, PT, R17, R0, RZ ;  /* 0x0000000011147210 */ /* 0x000fe40007fde0ff */
[----:B------:R-:W-:-:S04]  /*9f7e0*/  LOP3.LUT R26, R18, 0xffff, RZ, 0xc0, !PT ;  /* 0x0000ffff121a7812 */ /* 0x000fc800078ec0ff */
[----:B------:R-:W-:Y:S02]  /*9f7f0*/  PRMT R25, R27, 0x3340, R26 ;  /* 0x000033401b197816 */ /* 0x000fe4000000001a */
[----:B------:R-:W-:Y:S02]  /*9f800*/  SHF.R.U32.HI R27, RZ, 0x8, R27 ;  /* 0x00000008ff1b7819 */ /* 0x000fe4000001161b */
[----:B------:R-:W-:Y:S02]  /*9f810*/  PRMT R18, R25, 0x5410, R24 ;  /* 0x0000541019127816 */ /* 0x000fe40000000018 */
[----:B------:R-:W-:Y:S02]  /*9f820*/  SHF.R.U32.HI R25, RZ, 0x8, R29 ;  /* 0x00000008ff197819 */ /* 0x000fe4000001161d */
[----:B------:R-:W-:Y:S02]  /*9f830*/  SHF.R.U32.HI R26, RZ, 0x8, R26 ;  /* 0x00000008ff1a7819 */ /* 0x000fe4000001161a */
[----:B------:R-:W-:-:S02]  /*9f840*/  SHF.R.S32.HI R24, RZ, 0x1f, R17 ;  /* 0x0000001fff187819 */ /* 0x000fc40000011411 */
[----:B------:R-:W-:Y:S02]  /*9f850*/  LOP3.LUT R25, R25, 0xffff, RZ, 0xc0, !PT ;  /* 0x0000ffff19197812 */ /* 0x000fe400078ec0ff */
[----:B------:R-:W-:Y:S02]  /*9f860*/  LOP3.LUT R27, R27, 0xffff, RZ, 0xc0, !PT ;  /* 0x0000ffff1b1b7812 */ /* 0x000fe400078ec0ff */
[----:B------:R-:W-:Y:S01]  /*9f870*/  LOP3.LUT R26, R26, 0xffff, RZ, 0xc0, !PT ;  /* 0x0000ffff1a1a7812 */ /* 0x000fe200078ec0ff */
[----:B------:R0:W-:Y:S01]  /*9f880*/  STL [R1+0x3b08], R18 ;  /* 0x003b081201007387 */ /* 0x0001e20000100800 */
[----:B------:R-:W-:Y:S02]  /*9f890*/  IMAD.X R21, R24, 0x1, R3, P6 ;  /* 0x0000000118157824 */ /* 0x000fe400030e0603 */
[----:B------:R-:W-:-:S03]  /*9f8a0*/  PRMT R16, R27, 0x3340, R26 ;  /* 0x000033401b107816 */ /* 0x000fc6000000001a */
[----:B------:R-:W-:Y:S01]  /*9f8b0*/  STL.64 [R1+0xaf0], R20 ;  /* 0x000af01401007387 */ /* 0x000fe20000100a00 */
[----:B0-----:R-:W-:Y:S02]  /*9f8c0*/  PRMT R18, R25, 0x3340, R0 ;  /* 0x0000334019127816 */ /* 0x001fe40000000000 */
[----:B------:R-:W-:-:S03]  /*9f8d0*/  LOP3.LUT R27, R43, 0xffff, RZ, 0xc0, !PT ;  /* 0x0000ffff2b1b7812 */ /* 0x000fc600078ec0ff */
[----:B------:R-:W-:Y:S04]  /*9f8e0*/  STL [R1+0xe0], R18 ;  /* 0x0000e01201007387 */ /* 0x000fe80000100800 */
[----:B------:R0:W-:Y:S04]  /*9f8f0*/  STL [R1+0x268], R16 ;  /* 0x0002681001007387 */ /* 0x0001e80000100800 */
[----:B------:R-:W3:Y:S01]  /*9f900*/  LDL.LU R43, [R1+0x3bfc] ;  /* 0x003bfc00012b7983 */ /* 0x000ee20000300800 */
[----:B------:R-:W-:Y:S02]  /*9f910*/  LOP3.LUT R32, R61, 0xffff, RZ, 0xc0, !PT ;  /* 0x0000ffff3d207812 */ /* 0x000fe400078ec0ff */
[----:B------:R-:W-:-:S02]  /*9f920*/  LOP3.LUT R39, R39, 0xffff, RZ, 0xc0, !PT ;  /* 0x0000ffff27277812 */ /* 0x000fc400078ec0ff */
[----:B------:R-:W-:Y:S02]  /*9f930*/  LOP3.LUT R29, R51, 0xffff, RZ, 0xc0, !PT ;  /* 0x0000ffff331d7812 */ /* 0x000fe400078ec0ff */
[--C-:B------:R-:W-:Y:S02]  /*9f940*/  PRMT R25, R39, 0x3340, R0.reuse ;  /* 0x0000334027197816 */ /* 0x100fe40000000000 */
[----:B------:R-:W-:Y:S02]  /*9f950*/  PRMT R26, R32, 0x3340, R29 ;  /* 0x00003340201a7816 */ /* 0x000fe4000000001d */
[----:B------:R-:W-:Y:S02]  /*9f960*/  LOP3.LUT R38, R38, 0xffff, RZ, 0xc0, !PT ;  /* 0x0000ffff26267812 */ /* 0x000fe400078ec0ff */
[----:B0-----:R-:W-:Y:S02]  /*9f970*/  PRMT R16, R26, 0x5410, R25 ;  /* 0x000054101a107816 */ /* 0x001fe40000000019 */
[----:B------:R-:W-:-:S03]  /*9f980*/  PRMT R25, R38, 0x3340, R0 ;  /* 0x0000334026197816 */ /* 0x000fc60000000000 */
[----:B------:R0:W-:Y:S01]  /*9f990*/  STL [R1+0xa7c], R16 ;  /* 0x000a7c1001007387 */ /* 0x0001e20000100800 */
[----:B------:R-:W-:Y:S02]  /*9f9a0*/  IADD3 R20, P6, PT, R17, R2, RZ ;  /* 0x0000000211147210 */ /* 0x000fe40007fde0ff */
[----:B------:R-:W-:-:S03]  /*9f9b0*/  SHF.R.U32.HI R32, RZ, 0x8, R32 ;  /* 0x00000008ff207819 */ /* 0x000fc60000011620 */
[----:B------:R-:W-:Y:S01]  /*9f9c0*/  IMAD.X R21, R24, 0x1, R4, P6 ;  /* 0x0000000118157824 */ /* 0x000fe200030e0604 */
[----:B--2---:R-:W-:-:S04]  /*9f9d0*/  LOP3.LUT R28, R60, 0xffff, RZ, 0xc0, !PT ;  /* 0x0000ffff3c1c7812 */ /* 0x004fc800078ec0ff */
[----:B------:R-:W-:Y:S02]  /*9f9e0*/  PRMT R26, R28, 0x3340, R27 ;  /* 0x000033401c1a7816 */ /* 0x000fe4000000001b */
[----:B------:R-:W-:Y:S02]  /*9f9f0*/  SHF.R.U32.HI R28, RZ, 0x8, R28 ;  /* 0x00000008ff1c7819 */ /* 0x000fe4000001161c */
[----:B0-----:R-:W-:Y:S02]  /*9fa00*/  PRMT R16, R26, 0x5410, R25 ;  /* 0x000054101a107816 */ /* 0x001fe40000000019 */
[----:B------:R-:W-:Y:S02]  /*9fa10*/  SHF.R.U32.HI R25, RZ, 0x8, R27 ;  /* 0x00000008ff197819 */ /* 0x000fe4000001161b */
[----:B------:R-:W-:Y:S02]  /*9fa20*/  SHF.R.U32.HI R26, RZ, 0x8, R29 ;  /* 0x00000008ff1a7819 */ /* 0x000fe4000001161d */
[----:B------:R-:W-:-:S02]  /*9fa30*/  LOP3.LUT R28, R28, 0xffff, RZ, 0xc0, !PT ;  /* 0x0000ffff1c1c7812 */ /* 0x000fc400078ec0ff */
[----:B------:R-:W-:Y:S01]  /*9fa40*/  LOP3.LUT R25, R25, 0xffff, RZ, 0xc0, !PT ;  /* 0x0000ffff19197812 */ /* 0x000fe200078ec0ff */
[----:B------:R0:W-:Y:S01]  /*9fa50*/  STL [R1+0xa78], R16 ;  /* 0x000a781001007387 */ /* 0x0001e20000100800 */
[----:B------:R-:W-:Y:S02]  /*9fa60*/  LOP3.LUT R27, R32, 0xffff, RZ, 0xc0, !PT ;  /* 0x0000ffff201b7812 */ /* 0x000fe400078ec0ff */
[----:B------:R-:W-:Y:S01]  /*9fa70*/  LOP3.LUT R26, R26, 0xffff, RZ, 0xc0, !PT ;  /* 0x0000ffff1a1a7812 */ /* 0x000fe200078ec0ff */
[----:B------:R-:W2:Y:S03]  /*9fa80*/  LDL.LU R61, [R1+0x2dc] ;  /* 0x0002dc00013d7983 */ /* 0x000ea60000300800 */
[----:B------:R-:W-:Y:S01]  /*9fa90*/  PRMT R18, R27, 0x3340, R26 ;  /* 0x000033401b127816 */ /* 0x000fe2000000001a */
[----:B------:R1:W-:Y:S01]  /*9faa0*/  STL.64 [R1+0xad8], R20 ;  /* 0x000ad81401007387 */ /* 0x0003e20000100a00 */
[----:B0-----:R-:W-:-:S02]  /*9fab0*/  PRMT R16, R28, 0x3340, R25 ;  /* 0x000033401c107816 */ /* 0x001fc40000000019 */
[----:B------:R-:W-:Y:S01]  /*9fac0*/  SHF.R.U32.HI R25, RZ, 0x8, R38 ;  /* 0x00000008ff197819 */ /* 0x000fe20000011626 */
[----:B------:R-:W4:Y:S01]  /*9fad0*/  LDL.LU R51, [R1+0x260] ;  /* 0x0002600001337983 */ /* 0x000f220000300800 */
[----:B------:R-:W-:Y:S02]  /*9fae0*/  SHF.R.U32.HI R26, RZ, 0x8, R39 ;  /* 0x00000008ff1a7819 */ /* 0x000fe40000011627 */
[----:B------:R-:W-:Y:S02]  /*9faf0*/  LOP3.LUT R25, R25, 0xffff, RZ, 0xc0, !PT ;  /* 0x0000ffff19197812 */ /* 0x000fe400078ec0ff */
[----:B-1----:R-:W-:Y:S01]  /*9fb00*/  IADD3 R20, P6, PT, R17, R5, RZ ;  /* 0x0000000511147210 */ /* 0x002fe20007fde0ff */
[----:B------:R0:W-:Y:S01]  /*9fb10*/  STL [R1+0x248], R18 ;  /* 0x0002481201007387 */ /* 0x0001e20000100800 */
[----:B------:R-:W-:-:S03]  /*9fb20*/  LOP3.LUT R26, R26, 0xffff, RZ, 0xc0, !PT ;  /* 0x0000ffff1a1a7812 */ /* 0x000fc600078ec0ff */
[----:B------:R-:W-:Y:S01]  /*9fb30*/  IMAD.X R21, R24, 0x1, R6, P6 ;  /* 0x0000000118157824 */ /* 0x000fe200030e0606 */
[----:B------:R1:W-:Y:S01]  /*9fb40*/  STL [R1+0x244], R16 ;  /* 0x0002441001007387 */ /* 0x0003e20000100800 */
[----:B0-----:R-:W-:-:S03]  /*9fb50*/  PRMT R18, R25, 0x3340, R0 ;  /* 0x0000334019127816 */ /* 0x001fc60000000000 */
[----:B------:R-:W-:Y:S01]  /*9fb60*/  STL.64 [R1+0xad0], R20 ;  /* 0x000ad01401007387 */ /* 0x000fe20000100a00 */
[----:B-1----:R-:W-:-:S03]  /*9fb70*/  PRMT R16, R26, 0x3340, R0 ;  /* 0x000033401a107816 */ /* 0x002fc60000000000 */
[----:B------:R-:W-:Y:S01]  /*9fb80*/  STL [R1+0x9c], R18 ;  /* 0x00009c1201007387 */ /* 0x000fe20000100800 */
[----:B------:R-:W-:Y:S02]  /*9fb90*/  LOP3.LUT R27, R42, 0xffff, RZ, 0xc0, !PT ;  /* 0x0000ffff2a1b7812 */ /* 0x000fe400078ec0ff */
[----:B---3--:R-:W-:Y:S02]  /*9fba0*/  LOP3.LUT R28, R43, 0xffff, RZ, 0xc0, !PT ;  /* 0x0000ffff2b1c7812 */ /* 0x008fe400078ec0ff */
[----:B------:R-:W3:Y:S04]  /*9fbb0*/  LDL.LU R43, [R1+0x3bf8] ;  /* 0x003bf800012b7983 */ /* 0x000ee80000300800 */
[----:B------:R0:W-:Y:S04]  /*9fbc0*/  STL [R1+0x90], R16 ;  /* 0x0000901001007387 */ /* 0x0001e80000100800 */
[----:B------:R-:W3:Y:S04]  /*9fbd0*/  LDL.LU R42, [R1+0x3bf4] ;  /* 0x003bf400012a7983 */ /* 0x000ee80000300800 */
[----:B------:R-:W3:Y:S01]  /*9fbe0*/  LDL.LU R60, [R1+0xcc] ;  /* 0x0000cc00013c7983 */ /* 0x000ee20000300800 */
[----:B------:R-:W-:-:S02]  /*9fbf0*/  LOP3.LUT R30, R30, 0xffff, RZ, 0xc0, !PT ;  /* 0x0000ffff1e1e7812 */ /* 0x000fc400078ec0ff */
[----:B------:R-:W-:Y:S02]  /*9fc00*/  PRMT R26, R28, 0x3340, R27 ;  /* 0x000033401c1a7816 */ /* 0x000fe4000000001b */
[----:B------:R-:W-:Y:S02]  /*9fc10*/  PRMT R25, R30, 0x3340, R0 ;  /* 0x000033401e197816 */ /* 0x000fe40000000000 */
[----:B------:R-:W-:Y:S02]  /*9fc20*/  SHF.R.U32.HI R28, RZ, 0x8, R28 ;  /* 0x00000008ff1c7819 */ /* 0x000fe4000001161c */
[----:B0-----:R-:W-:Y:S02]  /*9fc30*/  PRMT R16, R26, 0x5410, R25 ;  /* 0x000054101a107816 */ /* 0x001fe40000000019 */
[----:B------:R-:W-:Y:S02]  /*9fc40*/  SHF.R.U32.HI R26, RZ, 0x8, R27 ;  /* 0x00000008ff1a7819 */ /* 0x000fe4000001161b */
[----:B------:R-:W-:-:S02]  /*9fc50*/  SHF.R.U32.HI R25, RZ, 0x8, R30 ;  /* 0x00000008ff197819 */ /* 0x000fc4000001161e */
[----:B------:R-:W-:Y:S02]  /*9fc60*/  IADD3 R20, P6, PT, R17, R7, RZ ;  /* 0x0000000711147210 */ /* 0x000fe40007fde0ff */
[----:B------:R-:W-:Y:S02]  /*9fc70*/  LOP3.LUT R27, R28, 0xffff, RZ, 0xc0, !PT ;  /* 0x0000ffff1c1b7812 */ /* 0x000fe400078ec0ff */
[----:B------:R-:W-:Y:S02]  /*9fc80*/  LOP3.LUT R26, R26, 0xffff, RZ, 0xc0, !PT ;  /* 0x0000ffff1a1a7812 */ /* 0x000fe400078ec0ff */
[----:B------:R-:W-:Y:S01]  /*9fc90*/  LOP3.LUT R25, R25, 0xffff, RZ, 0xc0, !PT ;  /* 0x0000ffff19197812 */ /* 0x000fe200078ec0ff */
[----:B------:R-:W-:Y:S01]  /*9fca0*/  IMAD.X R21, R24, 0x1, R8, P6 ;  /* 0x0000000118157824 */ /* 0x000fe200030e0608 */
[----:B------:R-:W-:Y:S01]  /*9fcb0*/  PRMT R18, R27, 0x3340, R26 ;  /* 0x000033401b127816 */ /* 0x000fe2000000001a */
[----:B------:R0:W-:Y:S04]  /*9fcc0*/  STL [R1+0x9cc], R16 ;  /* 0x0009cc1001007387 */ /* 0x0001e80000100800 */
[----:B------:R-:W3:Y:S01]  /*9fcd0*/  LDL.LU R50, [R1+0x2f0] ;  /* 0x0002f00001327983 */ /* 0x000ee20000300800 */
[----:B0-----:R-:W-:-:S03]  /*9fce0*/  PRMT R16, R25, 0x3340, R0 ;  /* 0x0000334019107816 */ /* 0x001fc60000000000 */
[----:B------:R0:W-:Y:S04]  /*9fcf0*/  STL.64 [R1+0xb08], R20 ;  /* 0x000b081401007387 */ /* 0x0001e80000100a00 */
[----:B------:R-:W-:Y:S04]  /*9fd00*/  STL [R1+0x238], R18 ;  /* 0x0002381201007387 */ /* 0x000fe80000100800 */
[----:B------:R1:W-:Y:S01]  /*9fd10*/  STL [R1+0xac], R16 ;  /* 0x0000ac1001007387 */ /* 0x0003e20000100800 */
[----:B0-----:R-:W-:-:S05]  /*9fd20*/  IADD3 R20, P6, PT, R17, R9, RZ ;  /* 0x0000000911147210 */ /* 0x001fca0007fde0ff */
[----:B------:R-:W-:Y:S01]  /*9fd30*/  IMAD.X R21, R24, 0x1, R10, P6 ;  /* 0x0000000118157824 */ /* 0x000fe200030e060a */
[----:B--2---:R-:W-:Y:S02]  /*9fd40*/  LOP3.LUT R29, R61, 0xffff, RZ, 0xc0, !PT ;  /* 0x0000ffff3d1d7812 */ /* 0x004fe400078ec0ff */
[----:B----4-:R-:W-:-:S04]  /*9fd50*/  LOP3.LUT R27, R51, 0xffff, RZ, 0xc0, !PT ;  /* 0x0000ffff331b7812 */ /* 0x010fc800078ec0ff */
[----:B------:R-:W-:Y:S02]  /*9fd60*/  PRMT R26, R29, 0x3340, R27 ;  /* 0x000033401d1a7816 */ /* 0x000fe4000000001b */
[----:B------:R-:W-:Y:S02]  /*9fd70*/  SHF.R.U32.HI R29, RZ, 0x8, R29 ;  /* 0x00000008ff1d7819 */ /* 0x000fe4000001161d */
[----:B---3--:R-:W-:Y:S02]  /*9fd80*/  LOP3.LUT R28, R42, 0xffff, RZ, 0xc0, !PT ;  /* 0x0000ffff2a1c7812 */ /* 0x008fe400078ec0ff */
[----:B------:R-:W2:Y:S02]  /*9fd90*/  LDL.LU R42, [R1+0x3bf0] ;  /* 0x003bf000012a7983 */ /* 0x000ea40000300800 */
[----:B------:R-:W-:-:S04]  /*9fda0*/  PRMT R25, R28, 0x3340, R0 ;  /* 0x000033401c197816 */ /* 0x000fc80000000000 */
[----:B-1----:R-:W-:Y:S02]  /*9fdb0*/  PRMT R16, R26, 0x5410, R25 ;  /* 0x000054101a107816 */ /* 0x002fe40000000019 */
[----:B------:R-:W-:Y:S02]  /*9fdc0*/  SHF.R.U32.HI R26, RZ, 0x8, R27 ;  /* 0x00000008ff1a7819 */ /* 0x000fe4000001161b */
[----:B------:R-:W-:Y:S02]  /*9fdd0*/  SHF.R.U32.HI R25, RZ, 0x8, R28 ;  /* 0x00000008ff197819 */ /* 0x000fe4000001161c */
[----:B------:R-:W-:Y:S02]  /*9fde0*/  LOP3.LUT R27, R29, 0xffff, RZ, 0xc0, !PT ;  /* 0x0000ffff1d1b7812 */ /* 0x000fe400078ec0ff */
[----:B------:R-:W-:Y:S02]  /*9fdf0*/  LOP3.LUT R26, R26, 0xffff, RZ, 0xc0, !PT ;  /* 0x0000ffff1a1a7812 */ /* 0x000fe400078ec0ff */
[----:B------:R-:W-:Y:S01]  /*9fe00*/  LOP3.LUT R25, R25, 0xffff, RZ, 0xc0, !PT ;  /* 0x0000ffff19197812 */ /* 0x000fe200078ec0ff */
[----:B------:R0:W-:Y:S01]  /*9fe10*/  STL [R1+0x9c8], R16 ;  /* 0x0009c81001007387 */ /* 0x0001e20000100800 */
[----:B------:R-:W-:-:S03]  /*9fe20*/  PRMT R18, R27, 0x3340, R26 ;  /* 0x000033401b127816 */ /* 0x000fc6000000001a */
[----:B------:R-:W3:Y:S01]  /*9fe30*/  LDL.LU R61, [R1+0x288] ;  /* 0x00028800013d7983 */ /* 0x000ee20000300800 */
[----:B------:R-:W-:-:S03]  /*9fe40*/  LOP3.LUT R30, R60, 0xffff, RZ, 0xc0, !PT ;  /* 0x0000ffff3c1e7812 */ /* 0x000fc600078ec0ff */
[----:B------:R1:W-:Y:S01]  /*9fe50*/  STL.64 [R1+0xb00], R20 ;  /* 0x000b001401007387 */ /* 0x0003e20000100a00 */
[----:B0-----:R-:W-:-:S03]  /*9fe60*/  PRMT R16, R25, 0x3340, R0 ;  /* 0x0000334019107816 */ /* 0x001fc60000000000 */
[----:B------:R-:W-:Y:S01]  /*9fe70*/  STL [R1+0x234], R18 ;  /* 0x0002341201007387 */ /* 0x000fe20000100800 */
[----:B------:R-:W-:Y:S02]  /*9fe80*/  LOP3.LUT R60, R31, 0xffff, RZ, 0xc0, !PT ;  /* 0x0000ffff1f3c7812 */ /* 0x000fe400078ec0ff */
[----:B------:R-:W-:Y:S01]  /*9fe90*/  LOP3.LUT R28, R44, 0xffff, RZ, 0xc0, !PT ;  /* 0x0000ffff2c1c7812 */ /* 0x000fe200078ec0ff */
[----:B------:R-:W4:Y:S01]  /*9fea0*/  LDL.LU R51, [R1+0x1f0] ;  /* 0x0001f00001337983 */ /* 0x000f220000300800 */
[----:B------:R-:W-:-:S03]  /*9feb0*/  LOP3.LUT R31, R43, 0xffff, RZ, 0xc0, !PT ;  /* 0x0000ffff2b1f7812 */ /* 0x000fc600078ec0ff */
[----:B------:R0:W-:Y:S04]  /*9fec0*/  STL [R1+0xb4], R16 ;  /* 0x0000b41001007387 */ /* 0x0001e80000100800 */
[----:B------:R-:W4:Y:S04]  /*9fed0*/  LDL.LU R44, [R1+0x3bec] ;  /* 0x003bec00012c7983 */ /* 0x000f280000300800 */
[----:B------:R-:W4:Y:S01]  /*9fee0*/  LDL.LU R43, [R1+0x3be8] ;  /* 0x003be800012b7983 */ /* 0x000f220000300800 */
[----:B------:R-:W-:Y:S02]  /*9fef0*/  PRMT R25, R60, 0x3340, R0 ;  /* 0x000033403c197816 */ /* 0x000fe40000000000 */
[----:B------:R-:W-:-:S02]  /*9ff00*/  PRMT R26, R30, 0x3340, R28 ;  /* 0x000033401e1a7816 */ /* 0x000fc4000000001c */
[----:B------:R-:W-:Y:S02]  /*9ff10*/  LOP3.LUT R29, R50, 0xffff, RZ, 0xc0, !PT ;  /* 0x0000ffff321d7812 */ /* 0x000fe400078ec0ff */
[----:B------:R-:W-:Y:S02]  /*9ff20*/  SHF.R.U32.HI R30, RZ, 0x8, R30 ;  /* 0x00000008ff1e7819 */ /* 0x000fe4000001161e */
[----:B-1----:R-:W-:-:S05]  /*9ff30*/  IADD3 R20, P6, PT, R17, R11, RZ ;  /* 0x0000000b11147210 */ /* 0x002fca0007fde0ff */
[----:B------:R-:W-:Y:S01]  /*9ff40*/  IMAD.X R21, R24, 0x1, R12, P6 ;  /* 0x0000000118157824 */ /* 0x000fe200030e060c */
[----:B--2---:R-:W-:Y:S02]  /*9ff50*/  LOP3.LUT R27, R42, 0xffff, RZ, 0xc0, !PT ;  /* 0x0000ffff2a1b7812 */ /* 0x004fe400078ec0ff */
[----:B------:R-:W-:Y:S02]  /*9ff60*/  PRMT R42, R26, 0x5410, R25 ;  /* 0x000054101a2a7816 */ /* 0x000fe40000000019 */
[----:B------:R-:W-:Y:S02]  /*9ff70*/  PRMT R25, R31, 0x3340, R0 ;  /* 0x000033401f197816 */ /* 0x000fe40000000000 */
[----:B------:R-:W-:-:S04]  /*9ff80*/  PRMT R26, R29, 0x3340, R27 ;  /* 0x000033401d1a7816 */ /* 0x000fc8000000001b */
[----:B0-----:R-:W-:Y:S02]  /*9ff90*/  PRMT R16, R26, 0x5410, R25 ;  /* 0x000054101a107816 */ /* 0x001fe40000000019 */
[----:B------:R-:W-:Y:S02]  /*9ffa0*/  SHF.R.U32.HI R25, RZ, 0x8, R28 ;  /* 0x00000008ff197819 */ /* 0x000fe4000001161c */
[----:B------:R-:W-:Y:S02]  /*9ffb0*/  SHF.R.U32.HI R26, RZ, 0x8, R29 ;  /* 0x00000008ff1a7819 */ /* 0x000fe4000001161d */
[----:B------:R-:W-:Y:S02]  /*9ffc0*/  SHF.R.U32.HI R29, RZ, 0x8, R27 ;  /* 0x00000008ff1d7819 */ /* 0x000fe4000001161b */
[----:B------:R-:W-:Y:S02]  /*9ffd0*/  LOP3.LUT R28, R30, 0xffff, RZ, 0xc0, !PT ;  /* 0x0000ffff1e1c7812 */ /* 0x000fe400078ec0ff */
[----:B------:R-:W-:-:S02]  /*9ffe0*/  LOP3.LUT R27, R25, 0xffff, RZ, 0xc0, !PT ;  /* 0x0000ffff191b7812 */ /* 0x000fc400078ec0ff */
[----:B------:R-:W-:Y:S02]  /*9fff0*/  LOP3.LUT R26, R26, 0xffff, RZ, 0xc0, !PT ;  /* 0x0000ffff1a1a7812 */ /* 0x000fe400078ec0ff */
[----:B------:R-:W-:Y:S01]  /*a0000*/  LOP3.LUT R25, R29, 0xffff, RZ, 0xc0, !PT ;  /* 0x0000ffff1d197812 */ /* 0x000fe200078ec0ff */
[----:B------:R-:W-:Y:S01]  /*a0010*/  STL [R1+0x3b18], R42 ;  /* 0x003b182a01007387 */ /* 0x000fe20000100800 */
[----:B------:R-:W-:Y:S02]  /*a0020*/  PRMT R18, R28, 0x3340, R27 ;  /* 0x000033401c127816 */ /* 0x000fe4000000001b */
[----:B---3--:R-:W-:Y:S01]  /*a0030*/  LOP3.LUT R28, R61, 0xffff, RZ, 0xc0, !PT ;  /* 0x0000ffff3d1c7812 */ /* 0x008fe200078ec0ff */
[----:B------:R0:W-:Y:S01]  /*a0040*/  STL [R1+0x738], R16 ;  /* 0x0007381001007387 */ /* 0x0001e20000100800 */
[----:B----4-:R-:W-:-:S03]  /*a0050*/  LOP3.LUT R29, R51, 0xffff, RZ, 0xc0, !PT ;  /* 0x0000ffff331d7812 */ /* 0x010fc600078ec0ff */
[----:B------:R1:W-:Y:S04]  /*a0060*/  STL.64 [R1+0xac0], R20 ;  /* 0x000ac01401007387 */ /* 0x0003e80000100a00 */
[----:B------:R-:W2:Y:S01]  /*a0070*/  LDL.LU R23, [R1+0x194] ;  /* 0x0001940001177983 */ /* 0x000ea20000300800 */
[----:B0-----:R-:W-:Y:S02]  /*a0080*/  PRMT R16, R26, 0x3340, R25 ;  /* 0x000033401a107816 */ /* 0x001fe40000000019 */
[----:B------:R-:W-:Y:S02]  /*a0090*/  PRMT R25, R29, 0x3340, R0 ;  /* 0x000033401d197816 */ /* 0x000fe40000000000 */
[----:B------:R-:W-:Y:S01]  /*a00a0*/  LOP3.LUT R27, R43, 0xffff, RZ, 0xc0, !PT ;  /* 0x0000ffff2b1b7812 */ /* 0x000fe200078ec0ff */
[----:B------:R-:W-:Y:S01]  /*a00b0*/  STL [R1+0x250], R18 ;  /* 0x0002501201007387 */ /* 0x000fe20000100800 */
[----:B-1----:R-:W-:-:S02]  /*a00c0*/  IADD3 R20, P6, PT, R17, R13, RZ ;  /* 0x0000000d11147210 */ /* 0x002fc40007fde0ff */
[----:B------:R-:W-:Y:S01]  /*a00d0*/  PRMT R26, R28, 0x3340, R27 ;  /* 0x000033401c1a7816 */ /* 0x000fe2000000001b */
[----:B------:R0:W-:Y:S02]  /*a00e0*/  STL [R1+0x230], R16 ;  /* 0x0002301001007387 */ /* 0x0001e40000100800 */
[----:B------:R-:W-:Y:S01]  /*a00f0*/  IMAD.X R21, R24, 0x1, R14, P6 ;  /* 0x0000000118157824 */ /* 0x000fe200030e060e */
[----:B------:R-:W-:Y:S01]  /*a0100*/  PRMT R43, R26, 0x5410, R25 ;  /* 0x000054101a2b7816 */ /* 0x000fe20000000019 */
[----:B------:R-:W3:Y:S04]  /*a0110*/  LDL.LU R47, [R1+0xb0] ;  /* 0x0000b000012f7983 */ /* 0x000ee80000300800 */
[----:B0-----:R-:W4:Y:S04]  /*a0120*/  LDL.LU R16, [R1+0x290] ;  /* 0x0002900001107983 */ /* 0x001f280000300800 */
[----:B------:R-:W4:Y:S04]  /*a0130*/  LDL.LU R50, [R1+0x1f4] ;  /* 0x0001f40001327983 */ /* 0x000f280000300800 */
[----:B------:R-:W4:Y:S04]  /*a0140*/  LDL.LU R61, [R1+0x240] ;  /* 0x00024000013d7983 */ /* 0x000f280000300800 */
[----:B------:R-:W4:Y:S04]  /*a0150*/  LDL.LU R35, [R1+0x3c] ;  /* 0x00003c0001237983 */ /* 0x000f280000300800 */
[----:B------:R-:W-:Y:S04]  /*a0160*/  STL [R1+0x3b2c], R43 ;  /* 0x003b2c2b01007387 */ /* 0x000fe80000100800 */
[----:B------:R0:W-:Y:S01]  /*a0170*/  STL.64 [R1+0xac8], R20 ;  /* 0x000ac81401007387 */ /* 0x0001e20000100a00 */
[----:B------:R-:W-:-:S02]  /*a0180*/  SHF.R.U32.HI R25, RZ, 0x8, R28 ;  /* 0x00000008ff197819 */ /* 0x000fc4000001161c */
[----:B0-----:R-:W-:-:S05]  /*a0190*/  IADD3 R20, P6, PT, R17, R15, RZ ;  /* 0x0000000f11147210 */ /* 0x001fca0007fde0ff */
[----:B------:R-:W-:Y:S01]  /*a01a0*/  IMAD.X R21, R24, 0x1, R57, P6 ;  /* 0x0000000118157824 */ /* 0x000fe200030e0639 */
[----:B------:R-:W-:Y:S02]  /*a01b0*/  SHF.R.U32.HI R24, RZ, 0x8, R27 ;  /* 0x00000008ff187819 */ /* 0x000fe4000001161b */
[----:B------:R-:W-:Y:S02]  /*a01c0*/  LOP3.LUT R25, R25, 0xffff, RZ, 0xc0, !PT ;  /* 0x0000ffff19197812 */ /* 0x000fe400078ec0ff */
[----:B------:R-:W-:-:S04]  /*a01d0*/  LOP3.LUT R24, R24, 0xffff, RZ, 0xc0, !PT ;  /* 0x0000ffff18187812 */ /* 0x000fc800078ec0ff */
[----:B------:R-:W-:Y:S02]  /*a01e0*/  PRMT R17, R25, 0x3340, R24 ;  /* 0x0000334019117816 */ /* 0x000fe40000000018 */
[----:B------:R-:W-:Y:S01]  /*a01f0*/  SHF.R.U32.HI R24, RZ, 0x8, R29 ;  /* 0x00000008ff187819 */ /* 0x000fe2000001161d */
[----:B------:R-:W-:Y:S03]  /*a0200*/  STL.64 [R1+0xab8], R20 ;  /* 0x000ab81401007387 */ /* 0x000fe60000100a00 */
[----:B------:R-:W-:Y:S01]  /*a0210*/  LOP3.LUT R24, R24, 0xffff, RZ, 0xc0, !PT ;  /* 0x0000ffff18187812 */ /* 0x000fe200078ec0ff */
[----:B------:R0:W-:Y:S04]  /*a0220*/  STL [R1+0x220], R17 ;  /* 0x0002201101007387 */ /* 0x0001e80000100800 */
[----:B------:R-:W4:Y:S01]  /*a0230*/  LDL.LU R51, [R1+0x198] ;  /* 0x0001980001337983 */ /* 0x000f220000300800 */
[----:B0-----:R-:W-:-:S05]  /*a0240*/  PRMT R17, R24, 0x3340, R0 ;  /* 0x0000334018117816 */ /* 0x001fca0000000000 */
[----:B------:R0:W-:Y:S04]  /*a0250*/  STL [R1+0xc4], R17 ;  /* 0x0000c41101007387 */ /* 0x0001e80000100800 */
[----:B0-----:R-:W4:Y:S01]  /*a0260*/  LDL.LU R17, [R1+0xb8] ;  /* 0x0000b80001117983 */ /* 0x001f220000300800 */
[----:B------:R-:W-:Y:S02]  /*a0270*/  SHF.R.U32.HI R25, RZ, 0x8, R31 ;  /* 0x00000008ff197819 */ /* 0x000fe4000001161f */
[----:B------:R-:W-:Y:S02]  /*a0280*/  LOP3.LUT R52, R52, 0xffff, RZ, 0xc0, !PT ;  /* 0x0000ffff34347812 */ /* 0x000fe400078ec0ff */
[----:B------:R-:W-:Y:S02]  /*a0290*/  LOP3.LUT R25, R25, 0xffff, RZ, 0xc0, !PT ;  /* 0x0000ffff19197812 */ /* 0x000fe400078ec0ff */
[----:B------:R-:W-:-:S02]  /*a02a0*/  PRMT R24, R52, 0x3340, R0 ;  /* 0x0000334034187816 */ /* 0x000fc40000000000 */
[----:B------:R-:W-:-:S05]  /*a02b0*/  PRMT R18, R25, 0x3340, R0 ;  /* 0x0000334019127816 */ /* 0x000fca0000000000 */
[----:B------:R-:W-:Y:S01]  /*a02c0*/  STL [R1+0xc0], R18 ;  /* 0x0000c01201007387 */ /* 0x000fe20000100800 */
[----:B------:R-:W-:Y:S02]  /*a02d0*/  LOP3.LUT R54, R54, 0xffff, RZ, 0xc0, !PT ;  /* 0x0000ffff36367812 */ /* 0x000fe400078ec0ff */
[----:B--2---:R-:W-:Y:S02]  /*a02e0*/  LOP3.LUT R29, R23, 0xffff, RZ, 0xc0, !PT ;  /* 0x0000ffff171d7812 */ /* 0x004fe400078ec0ff */
[----:B---3--:R-:W-:-:S04]  /*a02f0*/  LOP3.LUT R27, R47, 0xffff, RZ, 0xc0, !PT ;  /* 0x0000ffff2f1b7812 */ /* 0x008fc800078ec0ff */
[----:B------:R-:W-:Y:S02]  /*a0300*/  PRMT R25, R29, 0x3340, R27 ;  /* 0x000033401d197816 */ /* 0x000fe4000000001b */
[----:B----4-:R-:W-:Y:S02]  /*a0310*/  LOP3.LUT R28, R16, 0xffff, RZ, 0xc0, !PT ;  /* 0x0000ffff101c7812 */ /* 0x010fe400078ec0ff */
[----:B------:R-:W-:Y:S02]  /*a0320*/  PRMT R16, R25, 0x5410, R24 ;  /* 0x0000541019107816 */ /* 0x000fe40000000018 */
[----:B------:R-:W-:Y:S02]  /*a0330*/  LOP3.LUT R43, R50, 0xffff, RZ, 0xc0, !PT ;  /* 0x0000ffff322b7812 */ /* 0x000fe400078ec0ff */
[----:B------:R-:W-:Y:S02]  /*a0340*/  LOP3.LUT R26, R61, 0xffff, RZ, 0xc0, !PT ;  /* 0x0000ffff3d1a7812 */ /* 0x000fe400078ec0ff */
[----:B------:R-:W-:-:S02]  /*a0350*/  PRMT R24, R43, 0x3340, R0 ;  /* 0x000033402b187816 */ /* 0x000fc40000000000 */
[----:B------:R-:W-:Y:S01]  /*a0360*/  PRMT R25, R28, 0x3340, R26 ;  /* 0x000033401c197816 */ /* 0x000fe2000000001a */
[----:B------:R0:W-:Y:S01]  /*a0370*/  STL [R1+0x434], R16 ;  /* 0x0004341001007387 */ /* 0x0001e20000100800 */
[----:B------:R-:W-:Y:S02]  /*a0380*/  SHF.R.U32.HI R28, RZ, 0x8, R28 ;  /* 0x00000008ff1c7819 */ /* 0x000fe4000001161c */
[----:B0-----:R-:W-:Y:S02]  /*a0390*/  PRMT R16, R25, 0x5410, R24 ;  /* 0x0000541019107816 */ /* 0x001fe40000000018 */
[----:B------:R-:W-:-:S03]  /*a03a0*/  SHF.R.U32.HI R30, RZ, 0x8, R26 ;  /* 0x00000008ff1e7819 */ /* 0x000fc6000001161a */
[----:B------:R0:W-:Y:S01]  /*a03b0*/  STL [R1+0xcc8], R16 ;  /* 0x000cc81001007387 */ /* 0x0001e20000100800 */
[----:B------:R-:W-:-:S03]  /*a03c0*/  SHF.R.U32.HI R26, RZ, 0x8, R29 ;  /* 0x00000008ff1a7819 */ /* 0x000fc6000001161d */
[----:B------:R-:W2:Y:S01]  /*a03d0*/  LDL.LU R50, [R1+0x160] ;  /* 0x0001600001327983 */ /* 0x000ea20000300800 */
[----:B------:R-:W-:Y:S02]  /*a03e0*/  SHF.R.U32.HI R25, RZ, 0x8, R27 ;  /* 0x00000008ff197819 */ /* 0x000fe4000001161b */
[----:B------:R-:W-:Y:S02]  /*a03f0*/  SHF.R.S32.HI R24, RZ, 0x1f, R35 ;  /* 0x0000001fff187819 */ /* 0x000fe40000011423 */
[----:B------:R-:W-:Y:S02]  /*a0400*/  IADD3 R20, P6, PT, R35, R0, RZ ;  /* 0x0000000023147210 */ /* 0x000fe40007fde0ff */
[----:B------:R-:W-:Y:S02]  /*a0410*/  LOP3.LUT R28, R28, 0xffff, RZ, 0xc0, !PT ;  /* 0x0000ffff1c1c7812 */ /* 0x000fe400078ec0ff */
[----:B------:R-:W-:Y:S02]  /*a0420*/  LOP3.LUT R27, R30, 0xffff, RZ, 0xc0, !PT ;  /* 0x0000ffff1e1b7812 */ /* 0x000fe400078ec0ff */
[----:B------:R-:W-:-:S02]  /*a0430*/  LOP3.LUT R26, R26, 0xffff, RZ, 0xc0, !PT ;  /* 0x0000ffff1a1a7812 */ /* 0x000fc400078ec0ff */
[----:B------:R-:W-:Y:S01]  /*a0440*/  LOP3.LUT R25, R25, 0xffff, RZ, 0xc0, !PT ;  /* 0x0000ffff19197812 */ /* 0x000fe200078ec0ff */
[----:B------:R-:W-:Y:S01]  /*a0450*/  IMAD.X R21, R24, 0x1, R3, P6 ;  /* 0x0000000118157824 */ /* 0x000fe200030e0603 */
[----:B------:R-:W-:Y:S02]  /*a0460*/  PRMT R18, R28, 0x3340, R27 ;  /* 0x000033401c127816 */ /* 0x000fe4000000001b */
[----:B0-----:R-:W-:Y:S02]  /*a0470*/  PRMT R16, R26, 0x3340, R25 ;  /* 0x000033401a107816 */ /* 0x001fe40000000019 */
[----:B------:R-:W-:Y:S04]  /*a0480*/  STL.64 [R1+0xa70], R20 ;  /* 0x000a701401007387 */ /* 0x000fe80000100a00 */
[----:B------:R-:W-:Y:S01]  /*a0490*/  STL [R1+0x3b44], R18 ;  /* 0x003b441201007387 */ /* 0x000fe20000100800 */
[----:B------:R-:W-:-:S03]  /*a04a0*/  LOP3.LUT R28, R51, 0xffff, RZ, 0xc0, !PT ;  /* 0x0000ffff331c7812 */ /* 0x000fc600078ec0ff */
[----:B------:R0:W-:Y:S04]  /*a04b0*/  STL [R1+0x214], R16 ;  /* 0x0002141001007387 */ /* 0x0001e80000100800 */
[----:B------:R-:W3:Y:S01]  /*a04c0*/  LDL.LU R61, [R1+0x304] ;  /* 0x00030400013d7983 */ /* 0x000ee20000300800 */
[----:B------:R-:W-:-:S03]  /*a04d0*/  PRMT R25, R54, 0x3340, R0 ;  /* 0x0000334036197816 */ /* 0x000fc60000000000 */
[----:B------:R-:W4:Y:S01]  /*a04e0*/  LDL.LU R51, [R1+0x224] ;  /* 0x0002240001337983 */ /* 0x000f220000300800 */
[----:B------:R-:W-:-:S03]  /*a04f0*/  LOP3.LUT R27, R17, 0xffff, RZ, 0xc0, !PT ;  /* 0x0000ffff111b7812 */ /* 0x000fc600078ec0ff */
[----:B------:R-:W4:Y:S01]  /*a0500*/  LDL.LU R17, [R1+0x280] ;  /* 0x0002800001117983 */ /* 0x000f220000300800 */
[----:B------:R-:W-:Y:S02]  /*a0510*/  PRMT R26, R28, 0x3340, R27 ;  /* 0x000033401c1a7816 */ /* 0x000fe4000000001b */
[----:B------:R-:W-:Y:S02]  /*a0520*/  SHF.R.U32.HI R28, RZ, 0x8, R28 ;  /* 0x00000008ff1c7819 */ /* 0x000fe4000001161c */
[----:B0-----:R-:W-:Y:S02]  /*a0530*/  PRMT R16, R26, 0x5410, R25 ;  /* 0x000054101a107816 */ /* 0x001fe40000000019 */
[----:B------:R-:W-:Y:S02]  /*a0540*/  SHF.R.U32.HI R26, RZ, 0x8, R27 ;  /* 0x00000008ff1a7819 */ /* 0x000fe4000001161b */
[----:B------:R-:W-:Y:S02]  /*a0550*/  SHF.R.U32.HI R25, RZ, 0x8, R54 ;  /* 0x00000008ff197819 */ /* 0x000fe40000011636 */
[----:B------:R-:W-:-:S02]  /*a0560*/  IADD3 R20, P6, PT, R35, R2, RZ ;  /* 0x0000000223147210 */ /* 0x000fc40007fde0ff */
[----:B------:R-:W-:Y:S02]  /*a0570*/  LOP3.LUT R27, R28, 0xffff, RZ, 0xc0, !PT ;  /* 0x0000ffff1c1b7812 */ /* 0x000fe400078ec0ff */
[----:B------:R-:W-:Y:S02]  /*a0580*/  LOP3.LUT R26, R26, 0xffff, RZ, 0xc0, !PT ;  /* 0x0000ffff1a1a7812 */ /* 0x000fe400078ec0ff */
[----:B------:R-:W-:Y:S01]  /*a0590*/  LOP3.LUT R25, R25, 0xffff, RZ, 0xc0, !PT ;  /* 0x0000ffff19197812 */ /* 0x000fe200078ec0ff */
[----:B------:R-:W-:Y:S01]  /*a05a0*/  IMAD.X R21, R24, 0x1, R4, P6 ;  /* 0x0000000118157824 */ /* 0x000fe200030e0604 */
[----:B------:R0:W-:Y:S01]  /*a05b0*/  STL [R1+0x424], R16 ;  /* 0x0004241001007387 */ /* 0x0001e20000100800 */
[----:B------:R-:W-:-:S03]  /*a05c0*/  PRMT R18, R27, 0x3340, R26 ;  /* 0x000033401b127816 */ /* 0x000fc6000000001a */
[----:B------:R1:W-:Y:S01]  /*a05d0*/  STL.64 [R1+0xa68], R20 ;  /* 0x000a681401007387 */ /* 0x0003e20000100a00 */
[----:B------:R-:W-:Y:S02]  /*a05e0*/  LOP3.LUT R27, R44, 0xffff, RZ, 0xc0, !PT ;  /* 0x0000ffff2c1b7812 */ /* 0x000fe400078ec0ff */
[----:B0-----:R-:W-:Y:S01]  /*a05f0*/  PRMT R16, R25, 0x3340, R0 ;  /* 0x0000334019107816 */ /* 0x001fe20000000000 */
[----:B------:R-:W-:Y:S04]  /*a0600*/  STL [R1+0x210], R18 ;  /* 0x0002101201007387 */ /* 0x000fe80000100800 */
[----:B------:R0:W-:Y:S04]  /*a0610*/  STL [R1+0xdc], R16 ;  /* 0x0000dc1001007387 */ /* 0x0001e80000100800 */
[----:B------:R-:W4:Y:S01]  /*a0620*/  LDL.LU R44, [R1+0x3be4] ;  /* 0x003be400012c7983 */ /* 0x000f220000300800 */
[----:B------:R-:W-:-:S04]  /*a0630*/  LOP3.LUT R36, R36, 0xffff, RZ, 0xc0, !PT ;  /* 0x0000ffff24247812 */ /* 0x000fc800078ec0ff */
[----:B------:R-:W-:Y:S02]  /*a0640*/  PRMT R25, R36, 0x3340, R0 ;  /* 0x0000334024197816 */ /* 0x000fe40000000000 */
[----:B-1----:R-:W-:-:S05]  /*a0650*/  IADD3 R20, P6, PT, R35, R5, RZ ;  /* 0x0000000523147210 */ /* 0x002fca0007fde0ff */
        /* <DEDUP_REMOVED lines=8> */
[----:B------:R-:W-:Y:S02]  /*a06e0*/  LOP3.LUT R27, R28, 0xffff, RZ, 0xc0, !PT ;  /* 0x0000ffff1c1b7812 */ /* 0x000fe400078ec0ff */
[----:B------:R-:W-:Y:S01]  /*a06f0*/  LOP3.LUT R26, R26, 0xffff, RZ, 0xc0, !PT ;  /* 0x0000ffff1a1a7812 */ /* 0x000fe200078ec0ff */
[----:B------:R0:W-:Y:S01]  /*a0700*/  STL [R1+0x41c], R16 ;  /* 0x00041c1001007387 */ /* 0x0001e20000100800 */
[----:B------:R-:W-:-:S03]  /*a0710*/  PRMT R18, R25, 0x3340, R0 ;  /* 0x0000334019127816 */ /* 0x000fc60000000000 */
[----:B------:R-:W-:Y:S01]  /*a0720*/  STL.64 [R1+0xa48], R20 ;  /* 0x000a481401007387 */ /* 0x000fe20000100a00 */
[----:B0-----:R-:W-:Y:S02]  /*a0730*/  PRMT R16, R27, 0x3340, R26 ;  /* 0x000033401b107816 */ /* 0x001fe4000000001a */
[----:B---3--:R-:W-:Y:S01]  /*a0740*/  LOP3.LUT R28, R61, 0xffff, RZ, 0xc0, !PT ;  /* 0x0000ffff3d1c7812 */ /* 0x008fe200078ec0ff */
[----:B------:R-:W-:Y:S01]  /*a0750*/  STL [R1+0xcc], R18 ;  /* 0x0000cc1201007387 */ /* 0x000fe20000100800 */
[----:B----4-:R-:W-:-:S03]  /*a0760*/  LOP3.LUT R29, R51, 0xffff, RZ, 0xc0, !PT ;  /* 0x0000ffff331d7812 */ /* 0x010fc600078ec0ff */
[----:B------:R0:W-:Y:S01]  /*a0770*/  STL [R1+0x208], R16 ;  /* 0x0002081001007387 */ /* 0x0001e20000100800 */
[----:B------:R-:W-:Y:S02]  /*a0780*/  PRMT R25, R29, 0x3340, R0 ;  /* 0x000033401d197816 */ /* 0x000fe40000000000 */
[----:B------:R-:W-:Y:S02]  /*a0790*/  LOP3.LUT R27, R17, 0xffff, RZ, 0xc0, !PT ;  /* 0x0000ffff111b7812 */ /* 0x000fe400078ec0ff */
[----:B0-----:R-:W-:Y:S02]  /*a07a0*/  IADD3 R16, P6, PT, R35, R7, RZ ;  /* 0x0000000723107210 */ /* 0x001fe40007fde0ff */
[----:B------:R-:W-:-:S04]  /*a07b0*/  PRMT R26, R28, 0x3340, R27 ;  /* 0x000033401c1a7816 */ /* 0x000fc8000000001b */
[----:B------:R-:W-:Y:S01]  /*a07c0*/  PRMT R18, R26, 0x5410, R25 ;  /* 0x000054101a127816 */ /* 0x000fe20000000019 */
[----:B------:R-:W-:Y:S01]  /*a07d0*/  IMAD.X R17, R24, 0x1, R8, P6 ;  /* 0x0000000118117824 */ /* 0x000fe200030e0608 */
[----:B------:R-:W-:-:S03]  /*a07e0*/  SHF.R.U32.HI R25, RZ, 0x8, R36 ;  /* 0x00000008ff197819 */ /* 0x000fc60000011624 */
[----:B------:R-:W-:Y:S01]  /*a07f0*/  STL [R1+0x414], R18 ;  /* 0x0004141201007387 */ /* 0x000fe20000100800 */
[----:B------:R-:W-:-:S03]  /*a0800*/  LOP3.LUT R25, R25, 0xffff, RZ, 0xc0, !PT ;  /* 0x0000ffff19197812 */ /* 0x000fc600078ec0ff */
[----:B------:R0:W-:Y:S01]  /*a0810*/  STL.64 [R1+0xa40], R16 ;  /* 0x000a401001007387 */ /* 0x0001e20000100a00 */
[----:B------:R-:W-:Y:S02]  /*a0820*/  SHF.R.U32.HI R28, RZ, 0x8, R28 ;  /* 0x00000008ff1c7819 */ /* 0x000fe4000001161c */
[----:B------:R-:W-:Y:S02]  /*a0830*/  PRMT R20, R25, 0x3340, R0 ;  /* 0x0000334019147816 */ /* 0x000fe40000000000 */
[----:B------:R-:W-:Y:S02]  /*a0840*/  SHF.R.U32.HI R26, RZ, 0x8, R27 ;  /* 0x00000008ff1a7819 */ /* 0x000fe4000001161b */
[----:B------:R-:W-:Y:S01]  /*a0850*/  LOP3.LUT R27, R28, 0xffff, RZ, 0xc0, !PT ;  /* 0x0000ffff1c1b7812 */ /* 0x000fe200078ec0ff */
[----:B0-----:R-:W2:Y:S04]  /*a0860*/  LDL.LU R16, [R1+0x314] ;  /* 0x0003140001107983 */ /* 0x001ea80000300800 */
[----:B------:R-:W3:Y:S04]  /*a0870*/  LDL.LU R50, [R1+0x228] ;  /* 0x0002280001327983 */ /* 0x000ee80000300800 */
[----:B------:R-:W4:Y:S01]  /*a0880*/  LDL.LU R61, [R1+0x28c] ;  /* 0x00028c00013d7983 */ /* 0x000f220000300800 */
[----:B------:R-:W-:-:S03]  /*a0890*/  LOP3.LUT R28, R44, 0xffff, RZ, 0xc0, !PT ;  /* 0x0000ffff2c1c7812 */ /* 0x000fc600078ec0ff */
[----:B------:R-:W4:Y:S04]  /*a08a0*/  LDL.LU R51, [R1+0x2b8] ;  /* 0x0002b80001337983 */ /* 0x000f280000300800 */
[----:B------:R-:W4:Y:S04]  /*a08b0*/  LDL.LU R17, [R1+0x204] ;  /* 0x0002040001117983 */ /* 0x000f280000300800 */
[----:B------:R0:W-:Y:S04]  /*a08c0*/  STL [R1+0xd8], R20 ;  /* 0x0000d81401007387 */ /* 0x0001e80000100800 */
[----:B------:R-:W4:Y:S01]  /*a08d0*/  LDL.LU R44, [R1+0x3be0] ;  /* 0x003be000012c7983 */ /* 0x000f220000300800 */
[----:B------:R-:W-:-:S02]  /*a08e0*/  LOP3.LUT R26, R26, 0xffff, RZ, 0xc0, !PT ;  /* 0x0000ffff1a1a7812 */ /* 0x000fc400078ec0ff */
[----:B------:R-:W-:Y:S02]  /*a08f0*/  LOP3.LUT R54, R37, 0xffff, RZ, 0xc0, !PT ;  /* 0x0000ffff25367812 */ /* 0x000fe400078ec0ff */
[----:B------:R-:W-:Y:S02]  /*a0900*/  PRMT R18, R27, 0x3340, R26 ;  /* 0x000033401b127816 */ /* 0x000fe4000000001a */
[----:B------:R-:W-:Y:S02]  /*a0910*/  LOP3.LUT R27, R45, 0xffff, RZ, 0xc0, !PT ;  /* 0x0000ffff2d1b7812 */ /* 0x000fe400078ec0ff */
[----:B------:R-:W-:Y:S02]  /*a0920*/  PRMT R25, R54, 0x3340, R0 ;  /* 0x0000334036197816 */ /* 0x000fe40000000000 */
[----:B------:R-:W-:Y:S01]  /*a0930*/  PRMT R26, R28, 0x3340, R27 ;  /* 0x000033401c1a7816 */ /* 0x000fe2000000001b */
[----:B------:R-:W-:Y:S01]  /*a0940*/  IMAD.MOV.U32 R45, RZ, RZ, R46 ;  /* 0x000000ffff2d7224 */ /* 0x000fe200078e002e */
[----:B------:R-:W-:-:S02]  /*a0950*/  SHF.R.U32.HI R28, RZ, 0x8, R28 ;  /* 0x00000008ff1c7819 */ /* 0x000fc4000001161c */
[----:B------:R-:W-:Y:S02]  /*a0960*/  PRMT R46, R26, 0x5410, R25 ;  /* 0x000054101a2e7816 */ /* 0x000fe40000000019 */
[----:B------:R-:W-:Y:S02]  /*a0970*/  SHF.R.U32.HI R26, RZ, 0x8, R27 ;  /* 0x00000008ff1a7819 */ /* 0x000fe4000001161b */
[----:B------:R-:W-:Y:S02]  /*a0980*/  SHF.R.U32.HI R25, RZ, 0x8, R29 ;  /* 0x00000008ff197819 */ /* 0x000fe4000001161d */
[----:B0-----:R-:W-:Y:S02]  /*a0990*/  IADD3 R20, P6, PT, R35, R9, RZ ;  /* 0x0000000923147210 */ /* 0x001fe40007fde0ff */
[----:B------:R-:W-:Y:S02]  /*a09a0*/  LOP3.LUT R27, R28, 0xffff, RZ, 0xc0, !PT ;  /* 0x0000ffff1c1b7812 */ /* 0x000fe400078ec0ff */
[----:B------:R-:W-:-:S02]  /*a09b0*/  LOP3.LUT R26, R26, 0xffff, RZ, 0xc0, !PT ;  /* 0x0000ffff1a1a7812 */ /* 0x000fc400078ec0ff */
[----:B------:R-:W-:Y:S01]  /*a09c0*/  LOP3.LUT R25, R25, 0xffff, RZ, 0xc0, !PT ;  /* 0x0000ffff19197812 */ /* 0x000fe200078ec0ff */
[----:B------:R-:W-:Y:S01]  /*a09d0*/  IMAD.X R21, R24, 0x1, R10, P6 ;  /* 0x0000000118157824 */ /* 0x000fe200030e060a */
[----:B------:R0:W-:Y:S01]  /*a09e0*/  STL [R1+0x200], R18 ;  /* 0x0002001201007387 */ /* 0x0001e20000100800 */
[----:B------:R-:W-:-:S03]  /*a09f0*/  PRMT R42, R27, 0x3340, R26 ;  /* 0x000033401b2a7816 */ /* 0x000fc6000000001a */
[----:B------:R-:W-:Y:S01]  /*a0a00*/  STL [R1+0x3b28], R46 ;  /* 0x003b282e01007387 */ /* 0x000fe20000100800 */
[----:B0-----:R-:W-:-:S03]  /*a0a10*/  PRMT R18, R25, 0x3340, R0 ;  /* 0x0000334019127816 */ /* 0x001fc60000000000 */
[----:B------:R-:W-:Y:S04]  /*a0a20*/  STL.64 [R1+0xa38], R20 ;  /* 0x000a381401007387 */ /* 0x000fe80000100a00 */
[----:B------:R-:W-:Y:S04]  /*a0a30*/  STL [R1+0x3b48], R42 ;  /* 0x003b482a01007387 */ /* 0x000fe80000100800 */
[----:B------:R0:W-:Y:S04]  /*a0a40*/  STL [R1+0xc8], R18 ;  /* 0x0000c81201007387 */ /* 0x0001e80000100800 */
[----:B------:R-:W4:Y:S01]  /*a0a50*/  LDL.LU R23, [R1+0x1b0] ;  /* 0x0001b00001177983 */ /* 0x000f220000300800 */
[----:B--2---:R-:W-:-:S03]  /*a0a60*/  LOP3.LUT R30, R16, 0xffff, RZ, 0xc0, !PT ;  /* 0x0000ffff101e7812 */ /* 0x004fc600078ec0ff */
[----:B------:R-:W2:Y:S01]  /*a0a70*/  LDL.LU R16, [R1+0x78] ;  /* 0x0000780001107983 */ /* 0x000ea20000300800 */
[----:B---3--:R-:W-:-:S03]  /*a0a80*/  LOP3.LUT R32, R50, 0xffff, RZ, 0xc0, !PT ;  /* 0x0000ffff32207812 */ /* 0x008fc600078ec0ff */
[----:B------:R-:W3:Y:S01]  /*a0a90*/  LDL.LU R50, [R1+0x138] ;  /* 0x0001380001327983 */ /* 0x000ee20000300800 */
[----:B----4-:R-:W-:Y:S02]  /*a0aa0*/  LOP3.LUT R28, R61, 0xffff, RZ, 0xc0, !PT ;  /* 0x0000ffff3d1c7812 */ /* 0x010fe400078ec0ff */
[----:B------:R-:W-:Y:S02]  /*a0ab0*/  PRMT R25, R32, 0x3340, R0 ;  /* 0x0000334020197816 */ /* 0x000fe40000000000 */
[----:B------:R-:W-:Y:S02]  /*a0ac0*/  PRMT R26, R30, 0x3340, R28 ;  /* 0x000033401e1a7816 */ /* 0x000fe4000000001c */
[----:B------:R-:W-:Y:S02]  /*a0ad0*/  LOP3.LUT R29, R51, 0xffff, RZ, 0xc0, !PT ;  /* 0x0000ffff331d7812 */ /* 0x000fe400078ec0ff */
[----:B------:R-:W-:Y:S02]  /*a0ae0*/  LOP3.LUT R31, R17, 0xffff, RZ, 0xc0, !PT ;  /* 0x0000ffff111f7812 */ /* 0x000fe400078ec0ff */
[----:B------:R-:W-:-:S02]  /*a0af0*/  PRMT R17, R26, 0x5410, R25 ;  /* 0x000054101a117816 */ /* 0x000fc40000000019 */
[----:B------:R-:W-:Y:S02]  /*a0b00*/  PRMT R25, R31, 0x3340, R0 ;  /* 0x000033401f197816 */ /* 0x000fe40000000000 */
[----:B------:R-:W-:-:S04]  /*a0b10*/  LOP3.LUT R27, R44, 0xffff, RZ, 0xc0, !PT ;  /* 0x0000ffff2c1b7812 */ /* 0x000fc800078ec0ff */
[----:B------:R-:W-:-:S04]  /*a0b20*/  PRMT R26, R29, 0x3340, R27 ;  /* 0x000033401d1a7816 */ /* 0x000fc8000000001b */
[----:B0-----:R-:W-:Y:S01]  /*a0b30*/  PRMT R18, R26, 0x5410, R25 ;  /* 0x000054101a127816 */ /* 0x001fe20000000019 */
[----:B------:R-:W-:Y:S04]  /*a0b40*/  STL [R1+0x39c], R17 ;  /* 0x00039c1101007387 */ /* 0x000fe80000100800 */
[----:B------:R-:W-:Y:S04]  /*a0b50*/  STL [R1+0x228], R18 ;  /* 0x0002281201007387 */ /* 0x000fe80000100800 */
[----:B------:R-:W4:Y:S04]  /*a0b60*/  LDL.LU R47, [R1+0x1ac] ;  /* 0x0001ac00012f7983 */ /* 0x000f280000300800 */
[----:B------:R-:W4:Y:S04]  /*a0b70*/  LDL.LU R61, [R1+0x68] ;  /* 0x00006800013d7983 */ /* 0x000f280000300800 */
[----:B------:R-:W4:Y:S01]  /*a0b80*/  LDL.LU R51, [R1+0x134] ;  /* 0x0001340001337983 */ /* 0x000f220000300800 */
[----:B------:R-:W-:-:S05]  /*a0b90*/  IADD3 R20, P6, PT, R35, R11, RZ ;  /* 0x0000000b23147210 */ /* 0x000fca0007fde0ff */
[----:B------:R-:W-:-:S05]  /*a0ba0*/  IMAD.X R21, R24, 0x1, R12, P6 ;  /* 0x0000000118157824 */ /* 0x000fca00030e060c */
[----:B------:R0:W-:Y:S04]  /*a0bb0*/  STL.64 [R1+0x9d0], R20 ;  /* 0x0009d01401007387 */ /* 0x0001e80000100a00 */
[----:B------:R-:W4:Y:S01]  /*a0bc0*/  LDL.LU R22, [R1+0x38] ;  /* 0x0000380001167983 */ /* 0x000f220000300800 */
[----:B0-----:R-:W-:-:S05]  /*a0bd0*/  IADD3 R20, P6, PT, R35, R13, RZ ;  /* 0x0000000d23147210 */ /* 0x001fca0007fde0ff */
[----:B------:R-:W-:-:S05]  /*a0be0*/  IMAD.X R21, R24, 0x1, R14, P6 ;  /* 0x0000000118157824 */ /* 0x000fca00030e060e */
[----:B------:R0:W-:Y:S01]  /*a0bf0*/  STL.64 [R1+0xa30], R20 ;  /* 0x000a301401007387 */ /* 0x0001e20000100a00 */
[----:B------:R-:W-:Y:S02]  /*a0c00*/  SHF.R.U32.HI R29, RZ, 0x8, R29 ;  /* 0x00000008ff1d7819 */ /* 0x000fe4000001161d */
[----:B------:R-:W-:Y:S02]  /*a0c10*/  SHF.R.U32.HI R26, RZ, 0x8, R30 ;  /* 0x00000008ff1a7819 */ /* 0x000fe4000001161e */
[----:B------:R-:W-:Y:S02]  /*a0c20*/  SHF.R.U32.HI R25, RZ, 0x8, R28 ;  /* 0x00000008ff197819 */ /* 0x000fe4000001161c */
[----:B------:R-:W-:Y:S02]  /*a0c30*/  SHF.R.U32.HI R27, RZ, 0x8, R27 ;  /* 0x00000008ff1b7819 */ /* 0x000fe4000001161b */
[----:B0-----:R-:W-:-:S05]  /*a0c40*/  IADD3 R20, P6, PT, R35, R15, RZ ;  /* 0x0000000f23147210 */ /* 0x001fca0007fde0ff */
[----:B------:R-:W-:Y:S01]  /*a0c50*/  IMAD.X R21, R24, 0x1, R57, P6 ;  /* 0x0000000118157824 */ /* 0x000fe200030e0639 */
[----:B------:R-:W-:Y:S02]  /*a0c60*/  SHF.R.U32.HI R24, RZ, 0x8, R31 ;  /* 0x00000008ff187819 */ /* 0x000fe4000001161f */
[----:B------:R-:W-:Y:S02]  /*a0c70*/  LOP3.LUT R28, R29, 0xffff, RZ, 0xc0, !PT ;  /* 0x0000ffff1d1c7812 */ /* 0x000fe400078ec0ff */
[----:B------:R-:W-:Y:S02]  /*a0c80*/  LOP3.LUT R26, R26, 0xffff, RZ, 0xc0, !PT ;  /* 0x0000ffff1a1a7812 */ /* 0x000fe400078ec0ff */
[----:B------:R-:W-:Y:S02]  /*a0c90*/  LOP3.LUT R25, R25, 0xffff, RZ, 0xc0, !PT ;  /* 0x0000ffff19197812 */ /* 0x000fe400078ec0ff */
[----:B------:R-:W-:Y:S02]  /*a0ca0*/  LOP3.LUT R27, R27, 0xffff, RZ, 0xc0, !PT ;  /* 0x0000ffff1b1b7812 */ /* 0x000fe400078ec0ff */
[----:B------:R-:W-:Y:S01]  /*a0cb0*/  LOP3.LUT R24, R24, 0xffff, RZ, 0xc0, !PT ;  /* 0x0000ffff18187812 */ /* 0x000fe200078ec0ff */
[----:B------:R-:W-:Y:S01]  /*a0cc0*/  IMAD.MOV.U32 R17, RZ, RZ, R45 ;  /* 0x000000ffff117224 */ /* 0x000fe200078e002d */
[----:B------:R-:W-:-:S02]  /*a0cd0*/  PRMT R45, R26, 0x3340, R25 ;  /* 0x000033401a2d7816 */ /* 0x000fc40000000019 */
[----:B------:R-:W-:Y:S02]  /*a0ce0*/  PRMT R44, R28, 0x3340, R27 ;  /* 0x000033401c2c7816 */ /* 0x000fe4000000001b */
[----:B------:R-:W-:Y:S02]  /*a0cf0*/  PRMT R18, R24, 0x3340, R0 ;  /* 0x0000334018127816 */ /* 0x000fe40000000000 */
[----:B------:R-:W-:Y:S01]  /*a0d00*/  LOP3.LUT R27, R23, 0xffff, RZ, 0xc0, !PT ;  /* 0x0000ffff171b7812 */ /* 0x000fe200078ec0ff */
[----:B------:R-:W-:Y:S04]  /*a0d10*/  STL.64 [R1+0xa28], R20 ;  /* 0x000a281401007387 */ /* 0x000fe80000100a00 */
[----:B------:R0:W-:Y:S01]  /*a0d20*/  STL [R1+0xbc], R18 ;  /* 0x0000bc1201007387 */ /* 0x0001e20000100800 */
[----:B--2---:R-:W-:-:S03]  /*a0d30*/  LOP3.LUT R28, R16, 0xffff, RZ, 0xc0, !PT ;  /* 0x0000ffff101c7812 */ /* 0x004fc600078ec0ff */
[----:B------:R-:W2:Y:S01]  /*a0d40*/  LDL.LU R16, [R1+0x17c] ;  /* 0x00017c0001107983 */ /* 0x000ea20000300800 */
[----:B---3--:R-:W-:Y:S02]  /*a0d50*/  LOP3.LUT R26, R50, 0xffff, RZ, 0xc0, !PT ;  /* 0x0000ffff321a7812 */ /* 0x008fe400078ec0ff */
[----:B------:R-:W-:Y:S01]  /*a0d60*/  PRMT R24, R28, 0x3340, R0 ;  /* 0x000033401c187816 */ /* 0x000fe20000000000 */
[----:B------:R-:W3:Y:S01]  /*a0d70*/  LDL.LU R50, [R1+0xa0] ;  /* 0x0000a00001327983 */ /* 0x000ee20000300800 */
[----:B------:R-:W-:Y:S02]  /*a0d80*/  PRMT R25, R27, 0x3340, R26 ;  /* 0x000033401b197816 */ /* 0x000fe4000000001a */
[----:B------:R-:W-:Y:S02]  /*a0d90*/  SHF.R.U32.HI R27, RZ, 0x8, R27 ;  /* 0x00000008ff1b7819 */ /* 0x000fe4000001161b */
[----:B0-----:R-:W-:Y:S02]  /*a0da0*/  PRMT R18, R25, 0x5410, R24 ;  /* 0x0000541019127816 */ /* 0x001fe40000000018 */
[----:B------:R-:W-:-:S02]  /*a0db0*/  SHF.R.U32.HI R25, RZ, 0x8, R26 ;  /* 0x00000008ff197819 */ /* 0x000fc4000001161a */
[----:B------:R-:W-:Y:S02]  /*a0dc0*/  SHF.R.U32.HI R24, RZ, 0x8, R32 ;  /* 0x00000008ff187819 */ /* 0x000fe40000011620 */
[----:B------:R-:W-:Y:S02]  /*a0dd0*/  LOP3.LUT R26, R27, 0xffff, RZ, 0xc0, !PT ;  /* 0x0000ffff1b1a7812 */ /* 0x000fe400078ec0ff */
[----:B------:R-:W-:Y:S01]  /*a0de0*/  LOP3.LUT R25, R25, 0xffff, RZ, 0xc0, !PT ;  /* 0x0000ffff19197812 */ /* 0x000fe200078ec0ff */
[----:B------:R0:W-:Y:S01]  /*a0df0*/  STL [R1+0x380], R18 ;  /* 0x0003801201007387 */ /* 0x0001e20000100800 */
[----:B------:R-:W-:-:S04]  /*a0e00*/  LOP3.LUT R24, R24, 0xffff, RZ, 0xc0, !PT ;  /* 0x0000ffff18187812 */ /* 0x000fc800078ec0ff */
[----:B------:R-:W-:Y:S02]  /*a0e10*/  PRMT R20, R24, 0x3340, R0 ;  /* 0x0000334018147816 */ /* 0x000fe40000000000 */
[----:B0-----:R-:W-:-:S03]  /*a0e20*/  PRMT R18, R26, 0x3340, R25 ;  /* 0x000033401a127816 */ /* 0x001fc60000000019 */
[----:B------:R-:W-:Y:S01]  /*a0e30*/  STL [R1+0xb8], R20 ;  /* 0x0000b81401007387 */ /* 0x000fe20000100800 */
[----:B----4-:R-:W-:Y:S02]  /*a0e40*/  LOP3.LUT R27, R47, 0xffff, RZ, 0xc0, !PT ;  /* 0x0000ffff2f1b7812 */ /* 0x010fe400078ec0ff */
[----:B------:R-:W-:Y:S02]  /*a0e50*/  LOP3.LUT R29, R61, 0xffff, RZ, 0xc0, !PT ;  /* 0x0000ffff3d1d7812 */ /* 0x000fe400078ec0ff */
[----:B------:R-:W-:Y:S02]  /*a0e60*/  LOP3.LUT R26, R51, 0xffff, RZ, 0xc0, !PT ;  /* 0x0000ffff331a7812 */ /* 0x000fe400078ec0ff */
[----:B------:R-:W-:Y:S02]  /*a0e70*/  PRMT R24, R29, 0x3340, R0 ;  /* 0x000033401d187816 */ /* 0x000fe40000000000 */
[----:B------:R-:W-:Y:S01]  /*a0e80*/  PRMT R25, R27, 0x3340, R26 ;  /* 0x000033401b197816 */ /* 0x000fe2000000001a */
[----:B------:R0:W-:Y:S04]  /*a0e90*/  STL [R1+0x1ec], R18 ;  /* 0x0001ec1201007387 */ /* 0x0001e80000100800 */
[----:B------:R-:W4:Y:S01]  /*a0ea0*/  LDL.LU R51, [R1+0x184] ;  /* 0x0001840001337983 */ /* 0x000f220000300800 */
[----:B0-----:R-:W-:-:S05]  /*a0eb0*/  PRMT R18, R25, 0x5410, R24 ;  /* 0x0000541019127816 */ /* 0x001fca0000000018 */
[----:B------:R0:W-:Y:S04]  /*a0ec0*/  STL [R1+0x36c], R18 ;  /* 0x00036c1201007387 */ /* 0x0001e80000100800 */
[----:B------:R-:W4:Y:S01]  /*a0ed0*/  LDL.LU R61, [R1+0xa8] ;  /* 0x0000a800013d7983 */ /* 0x000f220000300800 */
[----:B------:R-:W-:Y:S02]  /*a0ee0*/  SHF.R.S32.HI R24, RZ, 0x1f, R22 ;  /* 0x0000001fff187819 */ /* 0x000fe40000011416 */
[----:B------:R-:W-:Y:S02]  /*a0ef0*/  IADD3 R20, P6, PT, R22, R0, RZ ;  /* 0x0000000016147210 */ /* 0x000fe40007fde0ff */
[----:B------:R-:W-:Y:S02]  /*a0f00*/  SHF.R.U32.HI R25, RZ, 0x8, R28 ;  /* 0x00000008ff197819 */ /* 0x000fe4000001161c */
[----:B------:R-:W-:Y:S01]  /*a0f10*/  SHF.R.U32.HI R27, RZ, 0x8, R27 ;  /* 0x00000008ff1b7819 */ /* 0x000fe2000001161b */
[----:B------:R-:W-:Y:S01]  /*a0f20*/  IMAD.X R21, R24, 0x1, R3, P6 ;  /* 0x0000000118157824 */ /* 0x000fe200030e0603 */
[----:B------:R-:W-:-:S02]  /*a0f30*/  SHF.R.U32.HI R26, RZ, 0x8, R26 ;  /* 0x00000008ff1a7819 */ /* 0x000fc4000001161a */
[----:B------:R-:W-:Y:S02]  /*a0f40*/  LOP3.LUT R25, R25, 0xffff, RZ, 0xc0, !PT ;  /* 0x0000ffff19197812 */ /* 0x000fe400078ec0ff */
[----:B------:R-:W-:Y:S02]  /*a0f50*/  LOP3.LUT R27, R27, 0xffff, RZ, 0xc0, !PT ;  /* 0x0000ffff1b1b7812 */ /* 0x000fe400078ec0ff */
[----:B------:R-:W-:Y:S01]  /*a0f60*/  LOP3.LUT R26, R26, 0xffff, RZ, 0xc0, !PT ;  /* 0x0000ffff1a1a7812 */ /* 0x000fe200078ec0ff */
[----:B------:R1:W-:Y:S01]  /*a0f70*/  STL.64 [R1+0x9b0], R20 ;  /* 0x0009b01401007387 */ /* 0x0003e20000100a00 */
[----:B------:R-:W-:Y:S02]  /*a0f80*/  LOP3.LUT R48, R48, 0xffff, RZ, 0xc0, !PT ;  /* 0x0000ffff30307812 */ /* 0x000fe400078ec0ff */
[----:B0-----:R-:W-:Y:S02]  /*a0f90*/  PRMT R18, R27, 0x3340, R26 ;  /* 0x000033401b127816 */ /* 0x001fe4000000001a */
[----:B-1----:R-:W-:-:S02]  /*a0fa0*/  PRMT R20, R25, 0x3340, R0 ;  /* 0x0000334019147816 */ /* 0x002fc40000000000 */
[----:B------:R-:W-:-:S03]  /*a0fb0*/  PRMT R25, R48, 0x3340, R0 ;  /* 0x0000334030197816 */ /* 0x000fc60000000000 */
[----:B------:R0:W-:Y:S02]  /*a0fc0*/  STL [R1+0xb0], R20 ;  /* 0x0000b01401007387 */ /* 0x0001e40000100800 */
[----:B0-----:R-:W-:Y:S02]  /*a0fd0*/  IADD3 R20, P6, PT, R22, R2, RZ ;  /* 0x0000000216147210 */ /* 0x001fe40007fde0ff */
[----:B------:R-:W-:Y:S03]  /*a0fe0*/  STL [R1+0x1e8], R18 ;  /* 0x0001e81201007387 */ /* 0x000fe60000100800 */
[----:B------:R-:W-:Y:S01]  /*a0ff0*/  IMAD.X R21, R24, 0x1, R4, P6 ;  /* 0x0000000118157824 */ /* 0x000fe200030e0604 */
[----:B------:R-:W-:-:S05]  /*a1000*/  IADD3 R30, P6, PT, R22, R5, RZ ;  /* 0x00000005161e7210 */ /* 0x000fca0007fde0ff */
[----:B------:R-:W-:Y:S01]  /*a1010*/  IMAD.X R31, R24, 0x1, R6, P6 ;  /* 0x00000001181f7824 */ /* 0x000fe200030e0606 */
[----:B--2---:R-:W-:Y:S02]  /*a1020*/  LOP3.LUT R28, R16, 0xffff, RZ, 0xc0, !PT ;  /* 0x0000ffff101c7812 */ /* 0x004fe400078ec0ff */
[----:B---3--:R-:W-:-:S04]  /*a1030*/  LOP3.LUT R27, R50, 0xffff, RZ, 0xc0, !PT ;  /* 0x0000ffff321b7812 */ /* 0x008fc800078ec0ff */
[----:B------:R-:W-:-:S04]  /*a1040*/  PRMT R26, R28, 0x3340, R27 ;  /* 0x000033401c1a7816 */ /* 0x000fc8000000001b */
[----:B------:R-:W-:Y:S02]  /*a1050*/  PRMT R16, R26, 0x5410, R25 ;  /* 0x000054101a107816 */ /* 0x000fe40000000019 */
[----:B------:R-:W-:-:S03]  /*a1060*/  SHF.R.U32.HI R25, RZ, 0x8, R27 ;  /* 0x00000008ff197819 */ /* 0x000fc6000001161b */
[----:B------:R-:W-:Y:S01]  /*a1070*/  STL [R1+0x35c], R16 ;  /* 0x00035c1001007387 */ /* 0x000fe20000100800 */
[----:B------:R-:W-:-:S03]  /*a1080*/  SHF.R.U32.HI R27, RZ, 0x8, R48 ;  /* 0x00000008ff1b7819 */ /* 0x000fc60000011630 */
[----:B------:R0:W-:Y:S01]  /*a1090*/  STL.64 [R1+0x9c0], R20 ;  /* 0x0009c01401007387 */ /* 0x0001e20000100a00 */
[----:B------:R-:W-:Y:S02]  /*a10a0*/  SHF.R.U32.HI R26, RZ, 0x8, R28 ;  /* 0x00000008ff1a7819 */ /* 0x000fe4000001161c */
[----:B------:R-:W-:Y:S02]  /*a10b0*/  LOP3.LUT R27, R27, 0xffff, RZ, 0xc0, !PT ;  /* 0x0000ffff1b1b7812 */ /* 0x000fe400078ec0ff */
[----:B------:R-:W-:Y:S01]  /*a10c0*/  LOP3.LUT R26, R26, 0xffff, RZ, 0xc0, !PT ;  /* 0x0000ffff1a1a7812 */ /* 0x000fe200078ec0ff */
[----:B0-----:R-:W2:Y:S04]  /*a10d0*/  LDL.LU R20, [R1+0x330] ;  /* 0x0003300001147983 */ /* 0x001ea80000300800 */
[----:B------:R-:W3:Y:S04]  /*a10e0*/  LDL.LU R21, [R1+0x278] ;  /* 0x0002780001157983 */ /* 0x000ee80000300800 */
[----:B------:R-:W3:Y:S01]  /*a10f0*/  LDL.LU R56, [R1+0x2d0] ;  /* 0x0002d00001387983 */ /* 0x000ee20000300800 */
[----:B------:R-:W-:-:S02]  /*a1100*/  LOP3.LUT R25, R25, 0xffff, RZ, 0xc0, !PT ;  /* 0x0000ffff19197812 */ /* 0x000fc400078ec0ff */
[--C-:B------:R-:W-:Y:S02]  /*a1110*/  PRMT R16, R27, 0x3340, R0.reuse ;  /* 0x000033401b107816 */ /* 0x100fe40000000000 */
[----:B------:R-:W-:Y:S02]  /*a1120*/  PRMT R18, R26, 0x3340, R25 ;  /* 0x000033401a127816 */ /* 0x000fe40000000019 */
[----:B----4-:R-:W-:Y:S02]  /*a1130*/  LOP3.LUT R28, R51, 0xffff, RZ, 0xc0, !PT ;  /* 0x0000ffff331c7812 */ /* 0x010fe400078ec0ff */
[----:B------:R-:W-:Y:S01]  /*a1140*/  LOP3.LUT R51, R49, 0xffff, RZ, 0xc0, !PT ;  /* 0x0000ffff31337812 */ /* 0x000fe200078ec0ff */
[----:B------:R-:W-:Y:S03]  /*a1150*/  STL [R1+0x1e4], R18 ;  /* 0x0001e41201007387 */ /* 0x000fe60000100800 */
[----:B------:R-:W-:Y:S01]  /*a1160*/  PRMT R25, R51, 0x3340, R0 ;  /* 0x0000334033197816 */ /* 0x000fe20000000000 */
[----:B------:R0:W-:Y:S01]  /*a1170*/  STL [R1+0xa4], R16 ;  /* 0x0000a41001007387 */ /* 0x0001e20000100800 */
[----:B------:R-:W-:-:S04]  /*a1180*/  LOP3.LUT R27, R61, 0xffff, RZ, 0xc0, !PT ;  /* 0x0000ffff3d1b7812 */ /* 0x000fc800078ec0ff */
[----:B------:R-:W-:-:S04]  /*a1190*/  PRMT R26, R28, 0x3340, R27 ;  /* 0x000033401c1a7816 */ /* 0x000fc8000000001b */
[----:B0-----:R-:W-:-:S05]  /*a11a0*/  PRMT R16, R26, 0x5410, R25 ;  /* 0x000054101a107816 */ /* 0x001fca0000000019 */
[----:B------:R0:W-:Y:S04]  /*a11b0*/  STL [R1+0xcc0], R16 ;  /* 0x000cc01001007387 */ /* 0x0001e80000100800 */
[----:B------:R-:W4:Y:S04]  /*a11c0*/  LDL.LU R35, [R1+0x33c] ;  /* 0x00033c0001237983 */ /* 0x000f280000300800 */
[----:B------:R-:W4:Y:S04]  /*a11d0*/  LDL.LU R23, [R1+0x27c] ;  /* 0x00027c0001177983 */ /* 0x000f280000300800 */
[----:B------:R-:W4:Y:S04]  /*a11e0*/  LDL.LU R47, [R1+0x2d4] ;  /* 0x0002d400012f7983 */ /* 0x000f280000300800 */
[----:B------:R-:W-:Y:S04]  /*a11f0*/  STL.64 [R1+0x9a8], R30 ;  /* 0x0009a81e01007387 */ /* 0x000fe80000100a00 */
[----:B0-----:R-:W4:Y:S04]  /*a1200*/  LDL.LU R16, [R1+0x31c] ;  /* 0x00031c0001107983 */ /* 0x001f280000300800 */
[----:B------:R-:W4:Y:S04]  /*a1210*/  LDL.LU R50, [R1+0x218] ;  /* 0x0002180001327983 */ /* 0x000f280000300800 */
[----:B------:R-:W4:Y:S01]  /*a1220*/  LDL.LU R61, [R1+0x2b0] ;  /* 0x0002b000013d7983 */ /* 0x000f220000300800 */
[----:B------:R-:W-:-:S02]  /*a1230*/  SHF.R.U32.HI R28, RZ, 0x8, R28 ;  /* 0x00000008ff1c7819 */ /* 0x000fc4000001161c */
[----:B------:R-:W-:Y:S02]  /*a1240*/  SHF.R.U32.HI R26, RZ, 0x8, R27 ;  /* 0x00000008ff1a7819 */ /* 0x000fe4000001161b */
[----:B------:R-:W-:Y:S02]  /*a1250*/  SHF.R.U32.HI R25, RZ, 0x8, R29 ;  /* 0x00000008ff197819 */ /* 0x000fe4000001161d */
[----:B------:R-:W-:Y:S02]  /*a1260*/  LOP3.LUT R27, R28, 0xffff, RZ, 0xc0, !PT ;  /* 0x0000ffff1c1b7812 */ /* 0x000fe400078ec0ff */
[----:B------:R-:W-:Y:S02]  /*a1270*/  LOP3.LUT R26, R26, 0xffff, RZ, 0xc0, !PT ;  /* 0x0000ffff1a1a7812 */ /* 0x000fe400078ec0ff */
[----:B------:R-:W-:Y:S02]  /*a1280*/  LOP3.LUT R25, R25, 0xffff, RZ, 0xc0, !PT ;  /* 0x0000ffff19197812 */ /* 0x000fe400078ec0ff */
[----:B------:R-:W-:-:S02]  /*a1290*/  PRMT R46, R27, 0x3340, R26 ;  /* 0x000033401b2e7816 */ /* 0x000fc4000000001a */
[----:B------:R-:W-:-:S03]  /*a12a0*/  PRMT R18, R25, 0x3340, R0 ;  /* 0x0000334019127816 */ /* 0x000fc60000000000 */
[----:B------:R-:W-:Y:S04]  /*a12b0*/  STL [R1+0x3b4c], R46 ;  /* 0x003b4c2e01007387 */ /* 0x000fe80000100800 */
[----:B------:R0:W-:Y:S01]  /*a12c0*/  STL [R1+0xa8], R18 ;  /* 0x0000a81201007387 */ /* 0x0001e20000100800 */
[----:B--2---:R-:W-:Y:S02]  /*a12d0*/  LOP3.LUT R29, R20, 0xffff, RZ, 0xc0, !PT ;  /* 0x0000ffff141d7812 */ /* 0x004fe400078ec0ff */
[----:B---3--:R-:W-:Y:S02]  /*a12e0*/  LOP3.LUT R27, R21, 0xffff, RZ, 0xc0, !PT ;  /* 0x0000ffff151b7812 */ /* 0x008fe400078ec0ff */
[----:B------:R-:W-:Y:S02]  /*a12f0*/  LOP3.LUT R28, R56, 0xffff, RZ, 0xc0, !PT ;  /* 0x0000ffff381c7812 */ /* 0x000fe400078ec0ff */
[----:B------:R-:W-:-:S02]  /*a1300*/  PRMT R25, R27, 0x3340, R0 ;  /* 0x000033401b197816 */ /* 0x000fc40000000000 */
[--C-:B------:R-:W-:Y:S02]  /*a1310*/  PRMT R26, R29, 0x3340, R28.reuse ;  /* 0x000033401d1a7816 */ /* 0x100fe4000000001c */
[----:B------:R-:W-:Y:S02]  /*a1320*/  IADD3 R20, P6, PT, R22, R7, RZ ;  /* 0x0000000716147210 */ /* 0x000fe40007fde0ff */
[----:B0-----:R-:W-:Y:S02]  /*a1330*/  PRMT R18, R26, 0x5410, R25 ;  /* 0x000054101a127816 */ /* 0x001fe40000000019 */
[----:B------:R-:W-:Y:S02]  /*a1340*/  SHF.R.U32.HI R26, RZ, 0x8, R29 ;  /* 0x00000008ff1a7819 */ /* 0x000fe4000001161d */
[----:B------:R-:W-:Y:S01]  /*a1350*/  SHF.R.U32.HI R25, RZ, 0x8, R28 ;  /* 0x00000008ff197819 */ /* 0x000fe2000001161c */
[----:B------:R-:W-:Y:S01]  /*a1360*/  IMAD.X R21, R24, 0x1, R8, P6 ;  /* 0x0000000118157824 */ /* 0x000fe200030e0608 */
[----:B------:R-:W-:-:S02]  /*a1370*/  SHF.R.U32.HI R27, RZ, 0x8, R27 ;  /* 0x00000008ff1b7819 */ /* 0x000fc4000001161b */
[----:B------:R-:W-:Y:S02]  /*a1380*/  LOP3.LUT R26, R26, 0xffff, RZ, 0xc0, !PT ;  /* 0x0000ffff1a1a7812 */ /* 0x000fe400078ec0ff */
[----:B------:R-:W-:Y:S01]  /*a1390*/  LOP3.LUT R25, R25, 0xffff, RZ, 0xc0, !PT ;  /* 0x0000ffff19197812 */ /* 0x000fe200078ec0ff */
[----:B------:R0:W-:Y:S01]  /*a13a0*/  STL [R1+0x344], R18 ;  /* 0x0003441201007387 */ /* 0x0001e20000100800 */
[----:B------:R-:W-:-:S03]  /*a13b0*/  LOP3.LUT R27, R27, 0xffff, RZ, 0xc0, !PT ;  /* 0x0000ffff1b1b7812 */ /* 0x000fc600078ec0ff */
[----:B------:R1:W-:Y:S01]  /*a13c0*/  STL.64 [R1+0x990], R20 ;  /* 0x0009901401007387 */ /* 0x0003e20000100a00 */
[----:B0-----:R-:W-:Y:S02]  /*a13d0*/  PRMT R18, R27, 0x3340, R0 ;  /* 0x000033401b127816 */ /* 0x001fe40000000000 */
[----:B-1----:R-:W-:-:S05]  /*a13e0*/  PRMT R20, R26, 0x3340, R25 ;  /* 0x000033401a147816 */ /* 0x002fca0000000019 */
[----:B------:R0:W-:Y:S01]  /*a13f0*/  STL [R1+0x1e0], R20 ;  /* 0x0001e01401007387 */ /* 0x0001e20000100800 */
[----:B----4-:R-:W-:-:S03]  /*a1400*/  LOP3.LUT R30, R35, 0xffff, RZ, 0xc0, !PT ;  /* 0x0000ffff231e7812 */ /* 0x010fc600078ec0ff */
[----:B------:R-:W-:Y:S01]  /*a1410*/  STL [R1+0xa0], R18 ;  /* 0x0000a01201007387 */ /* 0x000fe20000100800 */
[----:B------:R-:W-:-:S03]  /*a1420*/  LOP3.LUT R32, R23, 0xffff, RZ, 0xc0, !PT ;  /* 0x0000ffff17207812 */ /* 0x000fc600078ec0ff */
[----:B------:R-:W2:Y:S01]  /*a1430*/  LDL.LU R35, [R1+0x1bc] ;  /* 0x0001bc0001237983 */ /* 0x000ea20000300800 */
[----:B------:R-:W-:-:S03]  /*a1440*/  LOP3.LUT R28, R47, 0xffff, RZ, 0xc0, !PT ;  /* 0x0000ffff2f1c7812 */ /* 0x000fc600078ec0ff */
[----:B------:R-:W3:Y:S01]  /*a1450*/  LDL.LU R23, [R1+0x88] ;  /* 0x0000880001177983 */ /* 0x000ee20000300800 */
[----:B------:R-:W-:-:S03]  /*a1460*/  PRMT R25, R32, 0x3340, R0 ;  /* 0x0000334020197816 */ /* 0x000fc60000000000 */
[----:B------:R-:W4:Y:S01]  /*a1470*/  LDL.LU R47, [R1+0x144] ;  /* 0x00014400012f7983 */ /* 0x000f220000300800 */
[----:B------:R-:W-:Y:S02]  /*a1480*/  PRMT R26, R30, 0x3340, R28 ;  /* 0x000033401e1a7816 */ /* 0x000fe4000000001c */
[----:B------:R-:W-:Y:S02]  /*a1490*/  LOP3.LUT R29, R16, 0xffff, RZ, 0xc0, !PT ;  /* 0x0000ffff101d7812 */ /* 0x000fe400078ec0ff */
[----:B------:R-:W-:Y:S02]  /*a14a0*/  PRMT R16, R26, 0x5410, R25 ;  /* 0x000054101a107816 */ /* 0x000fe40000000019 */
[----:B------:R-:W-:Y:S02]  /*a14b0*/  LOP3.LUT R31, R50, 0xffff, RZ, 0xc0, !PT ;  /* 0x0000ffff321f7812 */ /* 0x000fe400078ec0ff */
[----:B------:R-:W-:Y:S02]  /*a14c0*/  LOP3.LUT R27, R61, 0xffff, RZ, 0xc0, !PT ;  /* 0x0000ffff3d1b7812 */ /* 0x000fe400078ec0ff */
[----:B------:R-:W-:-:S02]  /*a14d0*/  PRMT R25, R31, 0x3340, R0 ;  /* 0x000033401f197816 */ /* 0x000fc40000000000 */
[----:B------:R-:W-:Y:S01]  /*a14e0*/  PRMT R26, R29, 0x3340, R27 ;  /* 0x000033401d1a7816 */ /* 0x000fe2000000001b */
[----:B------:R1:W-:Y:S01]  /*a14f0*/  STL [R1+0x330], R16 ;  /* 0x0003301001007387 */ /* 0x0003e20000100800 */
[----:B0-----:R-:W-:Y:S02]  /*a1500*/  IADD3 R20, P6, PT, R22, R9, RZ ;  /* 0x0000000916147210 */ /* 0x001fe40007fde0ff */
[----:B-1----:R-:W-:Y:S02]  /*a1510*/  PRMT R16, R26, 0x5410, R25 ;  /* 0x000054101a107816 */ /* 0x002fe40000000019 */
[----:B------:R-:W-:Y:S02]  /*a1520*/  SHF.R.U32.HI R26, RZ, 0x8, R29 ;  /* 0x00000008ff1a7819 */ /* 0x000fe4000001161d */
[----:B------:R-:W-:Y:S01]  /*a1530*/  SHF.R.U32.HI R25, RZ, 0x8, R27 ;  /* 0x00000008ff197819 */ /* 0x000fe2000001161b */
[----:B------:R-:W-:Y:S01]  /*a1540*/  IMAD.X R21, R24, 0x1, R10, P6 ;  /* 0x0000000118157824 */ /* 0x000fe200030e060a */
[----:B------:R-:W-:-:S02]  /*a1550*/  LOP3.LUT R26, R26, 0xffff, RZ, 0xc0, !PT ;  /* 0x0000ffff1a1a7812 */ /* 0x000fc400078ec0ff */
[----:B------:R-:W-:Y:S01]  /*a1560*/  LOP3.LUT R25, R25, 0xffff, RZ, 0xc0, !PT ;  /* 0x0000ffff19197812 */ /* 0x000fe200078ec0ff */
[----:B------:R0:W-:Y:S03]  /*a1570*/  STL [R1+0x33c], R16 ;  /* 0x00033c1001007387 */ /* 0x0001e60000100800 */
[----:B------:R-:W-:Y:S01]  /*a1580*/  PRMT R18, R26, 0x3340, R25 ;  /* 0x000033401a127816 */ /* 0x000fe20000000019 */
[----:B------:R1:W-:Y:S04]  /*a1590*/  STL.64 [R1+0x9a0], R20 ;  /* 0x0009a01401007387 */ /* 0x0003e80000100a00 */
[----:B0-----:R-:W4:Y:S04]  /*a15a0*/  LDL.LU R16, [R1+0x1c0] ;  /* 0x0001c00001107983 */ /* 0x001f280000300800 */
[----:B------:R-:W4:Y:S04]  /*a15b0*/  LDL.LU R50, [R1+0x100] ;  /* 0x0001000001327983 */ /* 0x000f280000300800 */
[----:B------:R0:W-:Y:S04]  /*a15c0*/  STL [R1+0x1d4], R18 ;  /* 0x0001d41201007387 */ /* 0x0001e80000100800 */
[----:B------:R-:W4:Y:S01]  /*a15d0*/  LDL.LU R61, [R1+0x158] ;  /* 0x00015800013d7983 */ /* 0x000f220000300800 */
[----:B------:R-:W-:-:S02]  /*a15e0*/  SHF.R.U32.HI R30, RZ, 0x8, R30 ;  /* 0x00000008ff1e7819 */ /* 0x000fc4000001161e */
[----:B------:R-:W-:Y:S02]  /*a15f0*/  SHF.R.U32.HI R27, RZ, 0x8, R28 ;  /* 0x00000008ff1b7819 */ /* 0x000fe4000001161c */
[----:B------:R-:W-:Y:S02]  /*a1600*/  LOP3.LUT R28, R30, 0xffff, RZ, 0xc0, !PT ;  /* 0x0000ffff1e1c7812 */ /* 0x000fe400078ec0ff */
[----:B------:R-:W-:Y:S02]  /*a1610*/  LOP3.LUT R27, R27, 0xffff, RZ, 0xc0, !PT ;  /* 0x0000ffff1b1b7812 */ /* 0x000fe400078ec0ff */
[----:B-1----:R-:W-:Y:S02]  /*a1620*/  IADD3 R20, P6, PT, R22, R11, RZ ;  /* 0x0000000b16147210 */ /* 0x002fe40007fde0ff */
[----:B------:R-:W-:Y:S02]  /*a1630*/  SHF.R.U32.HI R25, RZ, 0x8, R32 ;  /* 0x00000008ff197819 */ /* 0x000fe40000011620 */
[----:B0-----:R-:W-:Y:S01]  /*a1640*/  PRMT R18, R28, 0x3340, R27 ;  /* 0x000033401c127816 */ /* 0x001fe2000000001b */
[----:B------:R-:W-:Y:S01]  /*a1650*/  IMAD.X R21, R24, 0x1, R12, P6 ;  /* 0x0000000118157824 */ /* 0x000fe200030e060c */
[----:B------:R-:W-:-:S02]  /*a1660*/  SHF.R.U32.HI R26, RZ, 0x8, R31 ;  /* 0x00000008ff1a7819 */ /* 0x000fc4000001161f */
[----:B------:R-:W-:Y:S01]  /*a1670*/  LOP3.LUT R25, R25, 0xffff, RZ, 0xc0, !PT ;  /* 0x0000ffff19197812 */ /* 0x000fe200078ec0ff */
[----:B------:R0:W-:Y:S01]  /*a1680*/  STL [R1+0x1b0], R18 ;  /* 0x0001b01201007387 */ /* 0x0001e20000100800 */
[----:B------:R-:W-:-:S03]  /*a1690*/  LOP3.LUT R26, R26, 0xffff, RZ, 0xc0, !PT ;  /* 0x0000ffff1a1a7812 */ /* 0x000fc600078ec0ff */
[----:B------:R1:W-:Y:S01]  /*a16a0*/  STL.64 [R1+0x998], R20 ;  /* 0x0009981401007387 */ /* 0x0003e20000100a00 */
[--C-:B0-----:R-:W-:Y:S02]  /*a16b0*/  PRMT R18, R26, 0x3340, R0.reuse ;  /* 0x000033401a127816 */ /* 0x101fe40000000000 */
[----:B-1----:R-:W-:-:S05]  /*a16c0*/  PRMT R20, R25, 0x3340, R0 ;  /* 0x0000334019147816 */ /* 0x002fca0000000000 */
[----:B------:R0:W-:Y:S04]  /*a16d0*/  STL [R1+0x8c], R20 ;  /* 0x00008c1401007387 */ /* 0x0001e80000100800 */
[----:B------:R1:W-:Y:S01]  /*a16e0*/  STL [R1+0x98], R18 ;  /* 0x0000981201007387 */ /* 0x0003e20000100800 */
[----:B0-----:R-:W-:-:S05]  /*a16f0*/  IADD3 R20, P6, PT, R22, R13, RZ ;  /* 0x0000000d16147210 */ /* 0x001fca0007fde0ff */
[----:B------:R-:W-:Y:S01]  /*a1700*/  IMAD.X R21, R24, 0x1, R14, P6 ;  /* 0x0000000118157824 */ /* 0x000fe200030e060e */
[----:B--2---:R-:W-:Y:S02]  /*a1710*/  LOP3.LUT R28, R35, 0xffff, RZ, 0xc0, !PT ;  /* 0x0000ffff231c7812 */ /* 0x004fe400078ec0ff */
[----:B---3--:R-:W-:Y:S02]  /*a1720*/  LOP3.LUT R29, R23, 0xffff, RZ, 0xc0, !PT ;  /* 0x0000ffff171d7812 */ /* 0x008fe400078ec0ff */
[----:B------:R-:W2:Y:S01]  /*a1730*/  LDL.LU R23, [R1+0x19c] ;  /* 0x00019c0001177983 */ /* 0x000ea20000300800 */
[----:B----4-:R-:W-:Y:S02]  /*a1740*/  LOP3.LUT R27, R47, 0xffff, RZ, 0xc0, !PT ;  /* 0x0000ffff2f1b7812 */ /* 0x010fe400078ec0ff */
[----:B------:R-:W-:Y:S01]  /*a1750*/  PRMT R25, R29, 0x3340, R0 ;  /* 0x000033401d197816 */ /* 0x000fe20000000000 */
[----:B------:R-:W3:Y:S01]  /*a1760*/  LDL.LU R47, [R1+0x124] ;  /* 0x00012400012f7983 */ /* 0x000ee20000300800 */
[----:B------:R-:W-:-:S03]  /*a1770*/  PRMT R26, R28, 0x3340, R27 ;  /* 0x000033401c1a7816 */ /* 0x000fc6000000001b */
[----:B------:R-:W4:Y:S01]  /*a1780*/  LDL.LU R56, [R1+0x34] ;  /* 0x0000340001387983 */ /* 0x000f220000300800 */
[----:B-1----:R-:W-:-:S05]  /*a1790*/  PRMT R18, R26, 0x5410, R25 ;  /* 0x000054101a127816 */ /* 0x002fca0000000019 */
[----:B------:R-:W-:Y:S04]  /*a17a0*/  STL [R1+0x31c], R18 ;  /* 0x00031c1201007387 */ /* 0x000fe80000100800 */
[----:B------:R0:W-:Y:S01]  /*a17b0*/  STL.64 [R1+0x980], R20 ;  /* 0x0009801401007387 */ /* 0x0001e20000100a00 */
[----:B------:R-:W-:Y:S02]  /*a17c0*/  SHF.R.U32.HI R25, RZ, 0x8, R28 ;  /* 0x00000008ff197819 */ /* 0x000fe4000001161c */
[----:B0-----:R-:W-:-:S05]  /*a17d0*/  IADD3 R20, P6, PT, R22, R15, RZ ;  /* 0x0000000f16147210 */ /* 0x001fca0007fde0ff */
[----:B------:R-:W-:Y:S01]  /*a17e0*/  IMAD.X R21, R24, 0x1, R57, P6 ;  /* 0x0000000118157824 */ /* 0x000fe200030e0639 */
[----:B------:R-:W-:Y:S02]  /*a17f0*/  SHF.R.U32.HI R24, RZ, 0x8, R27 ;  /* 0x00000008ff187819 */ /* 0x000fe4000001161b */
[----:B------:R-:W-:Y:S02]  /*a1800*/  LOP3.LUT R25, R25, 0xffff, RZ, 0xc0, !PT ;  /* 0x0000ffff19197812 */ /* 0x000fe400078ec0ff */
[----:B------:R-:W-:-:S04]  /*a1810*/  LOP3.LUT R24, R24, 0xffff, RZ, 0xc0, !PT ;  /* 0x0000ffff18187812 */ /* 0x000fc800078ec0ff */
[----:B------:R-:W-:Y:S02]  /*a1820*/  PRMT R18, R25, 0x3340, R24 ;  /* 0x0000334019127816 */ /* 0x000fe40000000018 */
[----:B------:R-:W-:Y:S02]  /*a1830*/  LOP3.LUT R28, R16, 0xffff, RZ, 0xc0, !PT ;  /* 0x0000ffff101c7812 */ /* 0x000fe400078ec0ff */
[----:B------:R-:W-:Y:S01]  /*a1840*/  LOP3.LUT R27, R50, 0xffff, RZ, 0xc0, !PT ;  /* 0x0000ffff321b7812 */ /* 0x000fe200078ec0ff */
[----:B------:R-:W-:Y:S03]  /*a1850*/  STL.64 [R1+0x950], R20 ;  /* 0x0009501401007387 */ /* 0x000fe60000100a00 */
[----:B------:R-:W-:Y:S02]  /*a1860*/  PRMT R24, R27, 0x3340, R0 ;  /* 0x000033401b187816 */ /* 0x000fe40000000000 */
[----:B------:R-:W-:Y:S01]  /*a1870*/  LOP3.LUT R26, R61, 0xffff, RZ, 0xc0, !PT ;  /* 0x0000ffff3d1a7812 */ /* 0x000fe200078ec0ff */
[----:B------:R0:W-:Y:S03]  /*a1880*/  STL [R1+0x1ac], R18 ;  /* 0x0001ac1201007387 */ /* 0x0001e60000100800 */
[----:B------:R-:W-:Y:S01]  /*a1890*/  PRMT R25, R28, 0x3340, R26 ;  /* 0x000033401c197816 */ /* 0x000fe2000000001a */
[----:B------:R-:W4:Y:S04]  /*a18a0*/  LDL.LU R16, [R1+0x358] ;  /* 0x0003580001107983 */ /* 0x000f280000300800 */
[----:B------:R-:W4:Y:S01]  /*a18b0*/  LDL.LU R50, [R1+0x2b4] ;  /* 0x0002b40001327983 */ /* 0x000f220000300800 */
[----:B0-----:R-:W-:-:S05]  /*a18c0*/  PRMT R18, R25, 0x5410, R24 ;  /* 0x0000541019127816 */ /* 0x001fca0000000018 */
[----:B------:R0:W-:Y:S04]  /*a18d0*/  STL [R1+0x314], R18 ;  /* 0x0003141201007387 */ /* 0x0001e80000100800 */
[----:B------:R-:W4:Y:S01]  /*a18e0*/  LDL.LU R61, [R1+0x300] ;  /* 0x00030000013d7983 */ /* 0x000f220000300800 */
[----:B------:R-:W-:Y:S02]  /*a18f0*/  SHF.R.U32.HI R24, RZ, 0x8, R26 ;  /* 0x00000008ff187819 */ /* 0x000fe4000001161a */
[----:B------:R-:W-:Y:S02]  /*a1900*/  SHF.R.U32.HI R26, RZ, 0x8, R27 ;  /* 0x00000008ff1a7819 */ /* 0x000fe4000001161b */
[----:B------:R-:W-:Y:S02]  /*a1910*/  SHF.R.U32.HI R25, RZ, 0x8, R28 ;  /* 0x00000008ff197819 */ /* 0x000fe4000001161c */
[----:B------:R-:W-:-:S02]  /*a1920*/  LOP3.LUT R26, R26, 0xffff, RZ, 0xc0, !PT ;  /* 0x0000ffff1a1a7812 */ /* 0x000fc400078ec0ff */
[----:B------:R-:W-:Y:S02]  /*a1930*/  LOP3.LUT R25, R25, 0xffff, RZ, 0xc0, !PT ;  /* 0x0000ffff19197812 */ /* 0x000fe400078ec0ff */
[----:B------:R-:W-:Y:S02]  /*a1940*/  LOP3.LUT R24, R24, 0xffff, RZ, 0xc0, !PT ;  /* 0x0000ffff18187812 */ /* 0x000fe400078ec0ff */
[----:B0-----:R-:W-:Y:S02]  /*a1950*/  PRMT R18, R26, 0x3340, R0 ;  /* 0x000033401a127816 */ /* 0x001fe40000000000 */
[----:B------:R-:W-:Y:S02]  /*a1960*/  LOP3.LUT R55, R55, 0xffff, RZ, 0xc0, !PT ;  /* 0x0000ffff37377812 */ /* 0x000fe400078ec0ff */
[----:B------:R-:W-:Y:S02]  /*a1970*/  PRMT R20, R25, 0x3340, R24 ;  /* 0x0000334019147816 */ /* 0x000fe40000000018 */
[----:B------:R-:W-:-:S03]  /*a1980*/  PRMT R24, R55, 0x3340, R0 ;  /* 0x0000334037187816 */ /* 0x000fc60000000000 */
[----:B------:R4:W-:Y:S04]  /*a1990*/  STL [R1+0x198], R20 ;  /* 0x0001981401007387 */ /* 0x0009e80000100800 */
[----:B------:R0:W-:Y:S01]  /*a19a0*/  STL [R1+0x88], R18 ;  /* 0x0000881201007387 */ /* 0x0001e20000100800 */
[----:B--2---:R-:W-:Y:S02]  /*a19b0*/  LOP3.LUT R27, R23, 0xffff, RZ, 0xc0, !PT ;  /* 0x0000ffff171b7812 */ /* 0x004fe400078ec0ff */
[----:B---3--:R-:W-:-:S04]  /*a19c0*/  LOP3.LUT R26, R47, 0xffff, RZ, 0xc0, !PT ;  /* 0x0000ffff2f1a7812 */ /* 0x008fc800078ec0ff */
[----:B------:R-:W-:Y:S02]  /*a19d0*/  PRMT R25, R27, 0x3340, R26 ;  /* 0x000033401b197816 */ /* 0x000fe4000000001a */
[----:B----4-:R-:W-:Y:S02]  /*a19e0*/  IADD3 R20, P6, PT, R56, R0, RZ ;  /* 0x0000000038147210 */ /* 0x010fe40007fde0ff */
[----:B0-----:R-:W-:Y:S02]  /*a19f0*/  PRMT R18, R25, 0x5410, R24 ;  /* 0x0000541019127816 */ /* 0x001fe40000000018 */
[----:B------:R-:W-:-:S05]  /*a1a00*/  SHF.R.S32.HI R24, RZ, 0x1f, R56 ;  /* 0x0000001fff187819 */ /* 0x000fca0000011438 */
[----:B------:R-:W-:Y:S01]  /*a1a10*/  IMAD.X R21, R24, 0x1, R3, P6 ;  /* 0x0000000118157824 */ /* 0x000fe200030e0603 */
[----:B------:R-:W-:Y:S01]  /*a1a20*/  STL [R1+0x304], R18 ;  /* 0x0003041201007387 */ /* 0x000fe20000100800 */
[----:B------:R-:W-:Y:S02]  /*a1a30*/  SHF.R.U32.HI R27, RZ, 0x8, R27 ;  /* 0x00000008ff1b7819 */ /* 0x000fe4000001161b */
[----:B------:R-:W-:Y:S01]  /*a1a40*/  SHF.R.U32.HI R26, RZ, 0x8, R26 ;  /* 0x00000008ff1a7819 */ /* 0x000fe2000001161a */
[----:B------:R0:W-:Y:S01]  /*a1a50*/  STL.64 [R1+0x938], R20 ;  /* 0x0009381401007387 */ /* 0x0001e20000100a00 */
[----:B------:R-:W-:Y:S02]  /*a1a60*/  SHF.R.U32.HI R25, RZ, 0x8, R29 ;  /* 0x00000008ff197819 */ /* 0x000fe4000001161d */
[----:B------:R-:W-:Y:S02]  /*a1a70*/  LOP3.LUT R27, R27, 0xffff, RZ, 0xc0, !PT ;  /* 0x0000ffff1b1b7812 */ /* 0x000fe400078ec0ff */
[----:B------:R-:W-:Y:S01]  /*a1a80*/  LOP3.LUT R26, R26, 0xffff, RZ, 0xc0, !PT ;  /* 0x0000ffff1a1a7812 */ /* 0x000fe200078ec0ff */
[----:B0-----:R-:W2:Y:S04]  /*a1a90*/  LDL.LU R21, [R1+0x1a0] ;  /* 0x0001a00001157983 */ /* 0x001ea80000300800 */
[----:B------:R-:W3:Y:S01]  /*a1aa0*/  LDL.LU R35, [R1+0x128] ;  /* 0x0001280001237983 */ /* 0x000ee20000300800 */
[----:B------:R-:W-:-:S02]  /*a1ab0*/  LOP3.LUT R25, R25, 0xffff, RZ, 0xc0, !PT ;  /* 0x0000ffff19197812 */ /* 0x000fc400078ec0ff */
[----:B------:R-:W-:Y:S02]  /*a1ac0*/  PRMT R18, R27, 0x3340, R26 ;  /* 0x000033401b127816 */ /* 0x000fe4000000001a */
[----:B------:R-:W-:Y:S02]  /*a1ad0*/  PRMT R20, R25, 0x3340, R0 ;  /* 0x0000334019147816 */ /* 0x000fe40000000000 */
[----:B------:R-:W-:-:S03]  /*a1ae0*/  IADD3 R22, P6, PT, R56, R2, RZ ;  /* 0x0000000238167210 */ /* 0x000fc60007fde0ff */
[----:B------:R-:W-:Y:S02]  /*a1af0*/  STL [R1+0x84], R20 ;  /* 0x0000841401007387 */ /* 0x000fe40000100800 */
[----:B------:R-:W-:Y:S01]  /*a1b00*/  IMAD.X R23, R24, 0x1, R4, P6 ;  /* 0x0000000118177824 */ /* 0x000fe200030e0604 */
[----:B------:R-:W-:Y:S02]  /*a1b10*/  LOP3.LUT R28, R16, 0xffff, RZ, 0xc0, !PT ;  /* 0x0000ffff101c7812 */ /* 0x000fe400078ec0ff */
[----:B------:R-:W-:-:S04]  /*a1b20*/  LOP3.LUT R29, R50, 0xffff, RZ, 0xc0, !PT ;  /* 0x0000ffff321d7812 */ /* 0x000fc800078ec0ff */
[----:B------:R-:W-:Y:S02]  /*a1b30*/  PRMT R25, R29, 0x3340, R0 ;  /* 0x000033401d197816 */ /* 0x000fe40000000000 */
[----:B------:R-:W-:-:S04]  /*a1b40*/  LOP3.LUT R27, R61, 0xffff, RZ, 0xc0, !PT ;  /* 0x0000ffff3d1b7812 */ /* 0x000fc800078ec0ff */
[----:B------:R-:W-:-:S04]  /*a1b50*/  PRMT R26, R28, 0x3340, R27 ;  /* 0x000033401c1a7816 */ /* 0x000fc8000000001b */
[----:B------:R-:W-:Y:S01]  /*a1b60*/  PRMT R16, R26, 0x5410, R25 ;  /* 0x000054101a107816 */ /* 0x000fe20000000019 */
[----:B------:R-:W-:Y:S04]  /*a1b70*/  STL [R1+0x194], R18 ;  /* 0x0001941201007387 */ /* 0x000fe80000100800 */
[----:B------:R-:W-:Y:S04]  /*a1b80*/  STL [R1+0x300], R16 ;  /* 0x0003001001007387 */ /* 0x000fe80000100800 */
[----:B------:R0:W-:Y:S04]  /*a1b90*/  STL.64 [R1+0x918], R22 ;  /* 0x0009181601007387 */ /* 0x0001e80000100a00 */
[----:B0-----:R-:W4:Y:S04]  /*a1ba0*/  LDL.LU R22, [R1+0x450] ;  /* 0x0004500001167983 */ /* 0x001f280000300800 */
[----:B------:R-:W4:Y:S04]  /*a1bb0*/  LDL.LU R23, [R1+0x2c8] ;  /* 0x0002c80001177983 */ /* 0x000f280000300800 */
[----:B------:R-:W4:Y:S04]  /*a1bc0*/  LDL.LU R47, [R1+0x328] ;  /* 0x00032800012f7983 */ /* 0x000f280000300800 */
[----:B------:R-:W4:Y:S04]  /*a1bd0*/  LDL.LU R16, [R1+0x438] ;  /* 0x0004380001107983 */ /* 0x000f280000300800 */
        /* <DEDUP_REMOVED lines=9> */
[----:B------:R-:W-:Y:S02]  /*a1c70*/  LOP3.LUT R48, R58, 0xffff, RZ, 0xc0, !PT ;  /* 0x0000ffff3a307812 */ /* 0x000fe400078ec0ff */
[--C-:B------:R-:W-:Y:S02]  /*a1c80*/  PRMT R20, R25, 0x3340, R0.reuse ;  /* 0x0000334019147816 */ /* 0x100fe40000000000 */
[----:B------:R-:W-:-:S03]  /*a1c90*/  PRMT R25, R48, 0x3340, R0 ;  /* 0x0000334030197816 */ /* 0x000fc60000000000 */
[----:B------:R0:W-:Y:S04]  /*a1ca0*/  STL [R1+0x7c], R20 ;  /* 0x00007c1401007387 */ /* 0x0001e80000100800 */
[----:B------:R1:W-:Y:S01]  /*a1cb0*/  STL [R1+0x184], R18 ;  /* 0x0001841201007387 */ /* 0x0003e20000100800 */
[----:B0-----:R-:W-:Y:S02]  /*a1cc0*/  IADD3 R20, P6, PT, R56, R5, RZ ;  /* 0x0000000538147210 */ /* 0x001fe40007fde0ff */
[----:B--2---:R-:W-:Y:S02]  /*a1cd0*/  LOP3.LUT R28, R21, 0xffff, RZ, 0xc0, !PT ;  /* 0x0000ffff151c7812 */ /* 0x004fe400078ec0ff */
[----:B---3--:R-:W-:-:S04]  /*a1ce0*/  LOP3.LUT R27, R35, 0xffff, RZ, 0xc0, !PT ;  /* 0x0000ffff231b7812 */ /* 0x008fc800078ec0ff */
[----:B------:R-:W-:Y:S02]  /*a1cf0*/  PRMT R26, R28, 0x3340, R27 ;  /* 0x000033401c1a7816 */ /* 0x000fe4000000001b */
[----:B------:R-:W-:Y:S02]  /*a1d00*/  SHF.R.U32.HI R28, RZ, 0x8, R28 ;  /* 0x00000008ff1c7819 */ /* 0x000fe4000001161c */
[----:B-1----:R-:W-:Y:S02]  /*a1d10*/  PRMT R18, R26, 0x5410, R25 ;  /* 0x000054101a127816 */ /* 0x002fe40000000019 */
[----:B------:R-:W-:Y:S02]  /*a1d20*/  SHF.R.U32.HI R26, RZ, 0x8, R27 ;  /* 0x00000008ff1a7819 */ /* 0x000fe4000001161b */
[----:B------:R-:W-:Y:S02]  /*a1d30*/  SHF.R.U32.HI R25, RZ, 0x8, R29 ;  /* 0x00000008ff197819 */ /* 0x000fe4000001161d */
[----:B------:R-:W-:-:S02]  /*a1d40*/  LOP3.LUT R27, R28, 0xffff, RZ, 0xc0, !PT ;  /* 0x0000ffff1c1b7812 */ /* 0x000fc400078ec0ff */
[----:B------:R-:W-:Y:S02]  /*a1d50*/  LOP3.LUT R26, R26, 0xffff, RZ, 0xc0, !PT ;  /* 0x0000ffff1a1a7812 */ /* 0x000fe400078ec0ff */
[----:B------:R-:W-:Y:S01]  /*a1d60*/  LOP3.LUT R25, R25, 0xffff, RZ, 0xc0, !PT ;  /* 0x0000ffff19197812 */ /* 0x000fe200078ec0ff */
[----:B------:R-:W-:Y:S01]  /*a1d70*/  IMAD.X R21, R24, 0x1, R6, P6 ;  /* 0x0000000118157824 */ /* 0x000fe200030e0606 */
[----:B------:R0:W-:Y:S01]  /*a1d80*/  STL [R1+0x358], R18 ;  /* 0x0003581201007387 */ /* 0x0001e20000100800 */
[----:B------:R-:W-:-:S03]  /*a1d90*/  PRMT R42, R27, 0x3340, R26 ;  /* 0x000033401b2a7816 */ /* 0x000fc6000000001a */
[----:B------:R-:W-:Y:S01]  /*a1da0*/  STL.64 [R1+0x910], R20 ;  /* 0x0009101401007387 */ /* 0x000fe20000100a00 */
[----:B0-----:R-:W-:-:S03]  /*a1db0*/  PRMT R18, R25, 0x3340, R0 ;  /* 0x0000334019127816 */ /* 0x001fc60000000000 */
[----:B------:R-:W-:Y:S04]  /*a1dc0*/  STL [R1+0x3b50], R42 ;  /* 0x003b502a01007387 */ /* 0x000fe80000100800 */
[----:B------:R0:W-:Y:S01]  /*a1dd0*/  STL [R1+0x78], R18 ;  /* 0x0000781201007387 */ /* 0x0001e20000100800 */
[----:B----4-:R-:W-:-:S03]  /*a1de0*/  LOP3.LUT R30, R22, 0xffff, RZ, 0xc0, !PT ;  /* 0x0000ffff161e7812 */ /* 0x010fc600078ec0ff */
[----:B------:R-:W2:Y:S01]  /*a1df0*/  LDL.LU R22, [R1+0x440] ;  /* 0x0004400001167983 */ /* 0x000ea20000300800 */
[----:B------:R-:W-:Y:S02]  /*a1e00*/  LOP3.LUT R32, R23, 0xffff, RZ, 0xc0, !PT ;  /* 0x0000ffff17207812 */ /* 0x000fe400078ec0ff */
[----:B------:R-:W-:Y:S02]  /*a1e10*/  LOP3.LUT R28, R47, 0xffff, RZ, 0xc0, !PT ;  /* 0x0000ffff2f1c7812 */ /* 0x000fe400078ec0ff */
[----:B------:R-:W3:Y:S04]  /*a1e20*/  LDL.LU R47, [R1+0x2a4] ;  /* 0x0002a400012f7983 */ /* 0x000ee80000300800 */
[----:B------:R-:W4:Y:S01]  /*a1e30*/  LDL.LU R23, [R1+0x2f8] ;  /* 0x0002f80001177983 */ /* 0x000f220000300800 */
[----:B------:R-:W-:-:S03]  /*a1e40*/  LOP3.LUT R29, R16, 0xffff, RZ, 0xc0, !PT ;  /* 0x0000ffff101d7812 */ /* 0x000fc600078ec0ff */
[----:B------:R-:W4:Y:S01]  /*a1e50*/  LDL.LU R16, [R1+0x1cc] ;  /* 0x0001cc0001107983 */ /* 0x000f220000300800 */
[----:B------:R-:W-:Y:S02]  /*a1e60*/  LOP3.LUT R31, R50, 0xffff, RZ, 0xc0, !PT ;  /* 0x0000ffff321f7812 */ /* 0x000fe400078ec0ff */
[----:B------:R-:W-:Y:S01]  /*a1e70*/  LOP3.LUT R27, R61, 0xffff, RZ, 0xc0, !PT ;  /* 0x0000ffff3d1b7812 */ /* 0x000fe200078ec0ff */
[----:B------:R-:W4:Y:S04]  /*a1e80*/  LDL.LU R50, [R1+0x10c] ;  /* 0x00010c0001327983 */ /* 0x000f280000300800 */
[----:B------:R-:W4:Y:S01]  /*a1e90*/  LDL.LU R61, [R1+0x16c] ;  /* 0x00016c00013d7983 */ /* 0x000f220000300800 */
[----:B------:R-:W-:Y:S02]  /*a1ea0*/  PRMT R25, R32, 0x3340, R0 ;  /* 0x0000334020197816 */ /* 0x000fe40000000000 */
[----:B------:R-:W-:-:S04]  /*a1eb0*/  PRMT R26, R30, 0x3340, R28 ;  /* 0x000033401e1a7816 */ /* 0x000fc8000000001c */
[----:B0-----:R-:W-:Y:S02]  /*a1ec0*/  PRMT R18, R26, 0x5410, R25 ;  /* 0x000054101a127816 */ /* 0x001fe40000000019 */
[----:B------:R-:W-:Y:S02]  /*a1ed0*/  PRMT R25, R31, 0x3340, R0 ;  /* 0x000033401f197816 */ /* 0x000fe40000000000 */
[----:B------:R-:W-:Y:S01]  /*a1ee0*/  PRMT R26, R29, 0x3340, R27 ;  /* 0x000033401d1a7816 */ /* 0x000fe2000000001b */
[----:B------:R0:W-:Y:S01]  /*a1ef0*/  STL [R1+0x29c], R18 ;  /* 0x00029c1201007387 */ /* 0x0001e20000100800 */
[----:B------:R-:W-:Y:S02]  /*a1f00*/  IADD3 R20, P6, PT, R56, R7, RZ ;  /* 0x0000000738147210 */ /* 0x000fe40007fde0ff */
[----:B0-----:R-:W-:Y:S02]  /*a1f10*/  PRMT R18, R26, 0x5410, R25 ;  /* 0x000054101a127816 */ /* 0x001fe40000000019 */
[----:B------:R-:W-:-:S02]  /*a1f20*/  SHF.R.U32.HI R26, RZ, 0x8, R30 ;  /* 0x00000008ff1a7819 */ /* 0x000fc4000001161e */
[----:B------:R-:W-:Y:S01]  /*a1f30*/  SHF.R.U32.HI R25, RZ, 0x8, R28 ;  /* 0x00000008ff197819 */ /* 0x000fe2000001161c */
[----:B------:R-:W-:Y:S01]  /*a1f40*/  IMAD.X R21, R24, 0x1, R8, P6 ;  /* 0x0000000118157824 */ /* 0x000fe200030e0608 */
[----:B------:R-:W-:Y:S02]  /*a1f50*/  LOP3.LUT R26, R26, 0xffff, RZ, 0xc0, !PT ;  /* 0x0000ffff1a1a7812 */ /* 0x000fe400078ec0ff */
[----:B------:R-:W-:Y:S02]  /*a1f60*/  LOP3.LUT R25, R25, 0xffff, RZ, 0xc0, !PT ;  /* 0x0000ffff19197812 */ /* 0x000fe400078ec0ff */
[----:B------:R-:W-:Y:S02]  /*a1f70*/  SHF.R.U32.HI R29, RZ, 0x8, R29 ;  /* 0x00000008ff1d7819 */ /* 0x000fe4000001161d */
[----:B------:R-:W-:Y:S01]  /*a1f80*/  SHF.R.U32.HI R27, RZ, 0x8, R27 ;  /* 0x00000008ff1b7819 */ /* 0x000fe2000001161b */
[----:B------:R0:W-:Y:S01]  /*a1f90*/  STL [R1+0x2dc], R18 ;  /* 0x0002dc1201007387 */ /* 0x0001e20000100800 */
[----:B------:R-:W-:-:S02]  /*a1fa0*/  PRMT R25, R26, 0x3340, R25 ;  /* 0x000033401a197816 */ /* 0x000fc40000000019 */
[----:B------:R-:W-:Y:S01]  /*a1fb0*/  LOP3.LUT R28, R29, 0xffff, RZ, 0xc0, !PT ;  /* 0x0000ffff1d1c7812 */ /* 0x000fe200078ec0ff */
[----:B------:R1:W-:Y:S01]  /*a1fc0*/  STL.64 [R1+0x8e0], R20 ;  /* 0x0008e01401007387 */ /* 0x0003e20000100a00 */
[----:B------:R-:W-:Y:S02]  /*a1fd0*/  LOP3.LUT R27, R27, 0xffff, RZ, 0xc0, !PT ;  /* 0x0000ffff1b1b7812 */ /* 0x000fe400078ec0ff */
[----:B------:R-:W-:Y:S01]  /*a1fe0*/  SHF.R.U32.HI R26, RZ, 0x8, R32 ;  /* 0x00000008ff1a7819 */ /* 0x000fe20000011620 */
[----:B------:R1:W-:Y:S01]  /*a1ff0*/  STL [R1+0x17c], R25 ;  /* 0x00017c1901007387 */ /* 0x0003e20000100800 */
[----:B0-----:R-:W-:Y:S02]  /*a2000*/  PRMT R18, R28, 0x3340, R27 ;  /* 0x000033401c127816 */ /* 0x001fe4000000001b */
[----:B-1----:R-:W-:Y:S02]  /*a2010*/  IADD3 R20, P6, PT, R56, R9, RZ ;  /* 0x0000000938147210 */ /* 0x002fe40007fde0ff */
[----:B------:R-:W-:-:S03]  /*a2020*/  SHF.R.U32.HI R25, RZ, 0x8, R31 ;  /* 0x00000008ff197819 */ /* 0x000fc6000001161f */
[----:B------:R-:W-:Y:S01]  /*a2030*/  IMAD.X R21, R24, 0x1, R10, P6 ;  /* 0x0000000118157824 */ /* 0x000fe200030e060a */
[----:B------:R-:W-:Y:S02]  /*a2040*/  LOP3.LUT R25, R25, 0xffff, RZ, 0xc0, !PT ;  /* 0x0000ffff19197812 */ /* 0x000fe400078ec0ff */
[----:B------:R-:W-:Y:S01]  /*a2050*/  LOP3.LUT R26, R26, 0xffff, RZ, 0xc0, !PT ;  /* 0x0000ffff1a1a7812 */ /* 0x000fe200078ec0ff */
[----:B------:R0:W-:Y:S04]  /*a2060*/  STL [R1+0x178], R18 ;  /* 0x0001781201007387 */ /* 0x0001e80000100800 */
[----:B------:R1:W-:Y:S01]  /*a2070*/  STL.64 [R1+0x908], R20 ;  /* 0x0009081401007387 */ /* 0x0003e20000100a00 */
[--C-:B0-----:R-:W-:Y:S02]  /*a2080*/  PRMT R18, R26, 0x3340, R0.reuse ;  /* 0x000033401a127816 */ /* 0x101fe40000000000 */
[----:B-1----:R-:W-:-:S05]  /*a2090*/  PRMT R20, R25, 0x3340, R0 ;  /* 0x0000334019147816 */ /* 0x002fca0000000000 */
[----:B------:R0:W-:Y:S04]  /*a20a0*/  STL [R1+0x64], R20 ;  /* 0x0000641401007387 */ /* 0x0001e80000100800 */
[----:B------:R-:W-:Y:S04]  /*a20b0*/  STL [R1+0x68], R18 ;  /* 0x0000681201007387 */ /* 0x000fe80000100800 */
[----:B------:R-:W4:Y:S01]  /*a20c0*/  LDL.LU R35, [R1+0x1d0] ;  /* 0x0001d00001237983 */ /* 0x000f220000300800 */
[----:B0-----:R-:W-:-:S05]  /*a20d0*/  IADD3 R20, P6, PT, R56, R11, RZ ;  /* 0x0000000b38147210 */ /* 0x001fca0007fde0ff */
[----:B------:R-:W-:Y:S01]  /*a20e0*/  IMAD.X R21, R24, 0x1, R12, P6 ;  /* 0x0000000118157824 */ /* 0x000fe200030e060c */
[----:B--2---:R-:W-:Y:S02]  /*a20f0*/  LOP3.LUT R30, R22, 0xffff, RZ, 0xc0, !PT ;  /* 0x0000ffff161e7812 */ /* 0x004fe400078ec0ff */
[----:B------:R-:W2:Y:S01]  /*a2100*/  LDL.LU R22, [R1+0x110] ;  /* 0x0001100001167983 */ /* 0x000ea20000300800 */
[----:B---3--:R-:W-:Y:S02]  /*a2110*/  LOP3.LUT R47, R47, 0xffff, RZ, 0xc0, !PT ;  /* 0x0000ffff2f2f7812 */ /* 0x008fe400078ec0ff */
[----:B----4-:R-:W-:Y:S02]  /*a2120*/  LOP3.LUT R29, R23, 0xffff, RZ, 0xc0, !PT ;  /* 0x0000ffff171d7812 */ /* 0x010fe400078ec0ff */
[----:B------:R-:W-:Y:S02]  /*a2130*/  PRMT R25, R47, 0x3340, R0 ;  /* 0x000033402f197816 */ /* 0x000fe40000000000 */
[----:B------:R-:W-:-:S02]  /*a2140*/  PRMT R26, R30, 0x3340, R29 ;  /* 0x000033401e1a7816 */ /* 0x000fc4000000001d */
[----:B------:R-:W-:Y:S02]  /*a2150*/  LOP3.LUT R28, R16, 0xffff, RZ, 0xc0, !PT ;  /* 0x0000ffff101c7812 */ /* 0x000fe400078ec0ff */
[----:B------:R-:W-:-:S05]  /*a2160*/  PRMT R16, R26, 0x5410, R25 ;  /* 0x000054101a107816 */ /* 0x000fca0000000019 */
[----:B------:R0:W-:Y:S04]  /*a2170*/  STL [R1+0x328], R16 ;  /* 0x0003281001007387 */ /* 0x0001e80000100800 */
[----:B------:R-:W3:Y:S04]  /*a2180*/  LDL.LU R23, [R1+0x174] ;  /* 0x0001740001177983 */ /* 0x000ee80000300800 */
[----:B0-----:R-:W4:Y:S01]  /*a2190*/  LDL.LU R16, [R1+0x1b4] ;  /* 0x0001b40001107983 */ /* 0x001f220000300800 */
[----:B------:R-:W-:Y:S02]  /*a21a0*/  LOP3.LUT R31, R50, 0xffff, RZ, 0xc0, !PT ;  /* 0x0000ffff321f7812 */ /* 0x000fe400078ec0ff */
[----:B------:R-:W-:Y:S01]  /*a21b0*/  LOP3.LUT R27, R61, 0xffff, RZ, 0xc0, !PT ;  /* 0x0000ffff3d1b7812 */ /* 0x000fe200078ec0ff */
[----:B------:R-:W4:Y:S04]  /*a21c0*/  LDL.LU R50, [R1+0xf8] ;  /* 0x0000f80001327983 */ /* 0x000f280000300800 */
[----:B------:R-:W4:Y:S01]  /*a21d0*/  LDL.LU R61, [R1+0x13c] ;  /* 0x00013c00013d7983 */ /* 0x000f220000300800 */
[----:B------:R-:W-:-:S02]  /*a21e0*/  PRMT R25, R31, 0x3340, R0 ;  /* 0x000033401f197816 */ /* 0x000fc40000000000 */
[----:B------:R-:W-:-:S04]  /*a21f0*/  PRMT R26, R28, 0x3340, R27 ;  /* 0x000033401c1a7816 */ /* 0x000fc8000000001b */
[----:B------:R-:W-:-:S05]  /*a2200*/  PRMT R18, R26, 0x5410, R25 ;  /* 0x000054101a127816 */ /* 0x000fca0000000019 */
[----:B------:R-:W-:Y:S04]  /*a2210*/  STL [R1+0x26c], R18 ;  /* 0x00026c1201007387 */ /* 0x000fe80000100800 */
[----:B------:R0:W-:Y:S04]  /*a2220*/  STL.64 [R1+0x8d8], R20 ;  /* 0x0008d81401007387 */ /* 0x0001e80000100a00 */
[----:B0-----:R-:W4:Y:S01]  /*a2230*/  LDL.LU R21, [R1+0x30] ;  /* 0x0000300001157983 */ /* 0x001f220000300800 */
[----:B------:R-:W-:Y:S02]  /*a2240*/  SHF.R.U32.HI R26, RZ, 0x8, R30 ;  /* 0x00000008ff1a7819 */ /* 0x000fe4000001161e */
[----:B------:R-:W-:-:S02]  /*a2250*/  SHF.R.U32.HI R25, RZ, 0x8, R29 ;  /* 0x00000008ff197819 */ /* 0x000fc4000001161d */
[----:B------:R-:W-:Y:S02]  /*a2260*/  IADD3 R32, P6, PT, R56, R13, RZ ;  /* 0x0000000d38207210 */ /* 0x000fe40007fde0ff */
[----:B------:R-:W-:Y:S02]  /*a2270*/  LOP3.LUT R26, R26, 0xffff, RZ, 0xc0, !PT ;  /* 0x0000ffff1a1a7812 */ /* 0x000fe400078ec0ff */
[----:B------:R-:W-:Y:S02]  /*a2280*/  LOP3.LUT R25, R25, 0xffff, RZ, 0xc0, !PT ;  /* 0x0000ffff19197812 */ /* 0x000fe400078ec0ff */
[----:B------:R-:W-:Y:S02]  /*a2290*/  SHF.R.U32.HI R28, RZ, 0x8, R28 ;  /* 0x00000008ff1c7819 */ /* 0x000fe4000001161c */
[----:B------:R-:W-:Y:S01]  /*a22a0*/  SHF.R.U32.HI R27, RZ, 0x8, R27 ;  /* 0x00000008ff1b7819 */ /* 0x000fe2000001161b */
[----:B------:R-:W-:Y:S01]  /*a22b0*/  IMAD.X R33, R24, 0x1, R14, P6 ;  /* 0x0000000118217824 */ /* 0x000fe200030e060e */
[----:B------:R-:W-:-:S02]  /*a22c0*/  PRMT R46, R26, 0x3340, R25 ;  /* 0x000033401a2e7816 */ /* 0x000fc40000000019 */
[----:B------:R-:W-:Y:S02]  /*a22d0*/  LOP3.LUT R28, R28, 0xffff, RZ, 0xc0, !PT ;  /* 0x0000ffff1c1c7812 */ /* 0x000fe400078ec0ff */
[----:B------:R-:W-:Y:S02]  /*a22e0*/  LOP3.LUT R27, R27, 0xffff, RZ, 0xc0, !PT ;  /* 0x0000ffff1b1b7812 */ /* 0x000fe400078ec0ff */
[----:B------:R-:W-:Y:S02]  /*a22f0*/  IADD3 R26, P6, PT, R56, R15, RZ ;  /* 0x0000000f381a7210 */ /* 0x000fe40007fde0ff */
[----:B------:R-:W-:-:S03]  /*a2300*/  PRMT R18, R28, 0x3340, R27 ;  /* 0x000033401c127816 */ /* 0x000fc6000000001b */
[----:B------:R-:W-:Y:S01]  /*a2310*/  IMAD.X R27, R24, 0x1, R57, P6 ;  /* 0x00000001181b7824 */ /* 0x000fe200030e0639 */
[----:B------:R-:W-:Y:S01]  /*a2320*/  SHF.R.U32.HI R24, RZ, 0x8, R31 ;  /* 0x00000008ff187819 */ /* 0x000fe2000001161f */
[----:B------:R-:W-:Y:S03]  /*a2330*/  STL [R1+0x3b54], R46 ;  /* 0x003b542e01007387 */ /* 0x000fe60000100800 */
[----:B------:R-:W-:Y:S01]  /*a2340*/  LOP3.LUT R24, R24, 0xffff, RZ, 0xc0, !PT ;  /* 0x0000ffff18187812 */ /* 0x000fe200078ec0ff */
[----:B------:R0:W-:Y:S04]  /*a2350*/  STL [R1+0x170], R18 ;  /* 0x0001701201007387 */ /* 0x0001e80000100800 */
[----:B------:R-:W-:Y:S01]  /*a2360*/  STL.64 [R1+0x8d0], R32 ;  /* 0x0008d02001007387 */ /* 0x000fe20000100a00 */
[----:B------:R-:W-:-:S02]  /*a2370*/  LOP3.LUT R29, R35, 0xffff, RZ, 0xc0, !PT ;  /* 0x0000ffff231d7812 */ /* 0x000fc400078ec0ff */
[----:B0-----:R-:W-:Y:S01]  /*a2380*/  PRMT R18, R24, 0x3340, R0 ;  /* 0x0000334018127816 */ /* 0x001fe20000000000 */
[----:B------:R4:W-:Y:S04]  /*a2390*/  STL.64 [R1+0x8f0], R26 ;  /* 0x0008f01a01007387 */ /* 0x0009e80000100a00 */
[----:B------:R-:W-:Y:S04]  /*a23a0*/  STL [R1+0x48], R18 ;  /* 0x0000481201007387 */ /* 0x000fe80000100800 */
[----:B------:R-:W4:Y:S01]  /*a23b0*/  LDL.LU R35, [R1+0x468] ;  /* 0x0004680001237983 */ /* 0x000f220000300800 */
[----:B--2---:R-:W-:-:S03]  /*a23c0*/  LOP3.LUT R31, R22, 0xffff, RZ, 0xc0, !PT ;  /* 0x0000ffff161f7812 */ /* 0x004fc600078ec0ff */
[----:B------:R-:W2:Y:S01]  /*a23d0*/  LDL.LU R22, [R1+0x340] ;  /* 0x0003400001167983 */ /* 0x000ea20000300800 */
[----:B------:R-:W-:Y:S02]  /*a23e0*/  PRMT R24, R31, 0x3340, R0 ;  /* 0x000033401f187816 */ /* 0x000fe40000000000 */
[----:B---3--:R-:W-:-:S04]  /*a23f0*/  LOP3.LUT R28, R23, 0xffff, RZ, 0xc0, !PT ;  /* 0x0000ffff171c7812 */ /* 0x008fc800078ec0ff */
[----:B------:R-:W-:Y:S02]  /*a2400*/  PRMT R25, R29, 0x3340, R28 ;  /* 0x000033401d197816 */ /* 0x000fe4000000001c */
[----:B----4-:R-:W-:Y:S02]  /*a2410*/  LOP3.LUT R27, R16, 0xffff, RZ, 0xc0, !PT ;  /* 0x0000ffff101b7812 */ /* 0x010fe400078ec0ff */
[----:B------:R-:W-:-:S05]  /*a2420*/  PRMT R16, R25, 0x5410, R24 ;  /* 0x0000541019107816 */ /* 0x000fca0000000018 */
[----:B------:R0:W-:Y:S04]  /*a2430*/  STL [R1+0x23c], R16 ;  /* 0x00023c1001007387 */ /* 0x0001e80000100800 */
[----:B------:R-:W3:Y:S01]  /*a2440*/  LDL.LU R23, [R1+0x410] ;  /* 0x0004100001177983 */ /* 0x000ee20000300800 */
[----:B------:R-:W-:Y:S02]  /*a2450*/  LOP3.LUT R30, R50, 0xffff, RZ, 0xc0, !PT ;  /* 0x0000ffff321e7812 */ /* 0x000fe400078ec0ff */
[----:B------:R-:W-:Y:S02]  /*a2460*/  LOP3.LUT R26, R61, 0xffff, RZ, 0xc0, !PT ;  /* 0x0000ffff3d1a7812 */ /* 0x000fe400078ec0ff */
[----:B------:R-:W-:Y:S02]  /*a2470*/  PRMT R24, R30, 0x3340, R0 ;  /* 0x000033401e187816 */ /* 0x000fe40000000000 */
[----:B------:R-:W-:-:S04]  /*a2480*/  PRMT R25, R27, 0x3340, R26 ;  /* 0x000033401b197816 */ /* 0x000fc8000000001a */
[----:B0-----:R-:W-:Y:S02]  /*a2490*/  PRMT R16, R25, 0x5410, R24 ;  /* 0x0000541019107816 */ /* 0x001fe40000000018 */
[----:B------:R-:W-:Y:S02]  /*a24a0*/  SHF.R.U32.HI R25, RZ, 0x8, R29 ;  /* 0x00000008ff197819 */ /* 0x000fe4000001161d */
[----:B------:R-:W-:Y:S02]  /*a24b0*/  SHF.R.U32.HI R24, RZ, 0x8, R28 ;  /* 0x00000008ff187819 */ /* 0x000fe4000001161c */
[----:B------:R-:W-:Y:S02]  /*a24c0*/  SHF.R.U32.HI R27, RZ, 0x8, R27 ;  /* 0x00000008ff1b7819 */ /* 0x000fe4000001161b */
[----:B------:R-:W-:Y:S02]  /*a24d0*/  SHF.R.U32.HI R26, RZ, 0x8, R26 ;  /* 0x00000008ff1a7819 */ /* 0x000fe4000001161a */
[----:B------:R-:W-:-:S02]  /*a24e0*/  LOP3.LUT R25, R25, 0xffff, RZ, 0xc0, !PT ;  /* 0x0000ffff19197812 */ /* 0x000fc400078ec0ff */
[----:B------:R-:W-:Y:S02]  /*a24f0*/  LOP3.LUT R24, R24, 0xffff, RZ, 0xc0, !PT ;  /* 0x0000ffff18187812 */ /* 0x000fe400078ec0ff */
[----:B------:R-:W-:Y:S02]  /*a2500*/  LOP3.LUT R27, R27, 0xffff, RZ, 0xc0, !PT ;  /* 0x0000ffff1b1b7812 */ /* 0x000fe400078ec0ff */
[----:B------:R-:W-:Y:S02]  /*a2510*/  LOP3.LUT R26, R26, 0xffff, RZ, 0xc0, !PT ;  /* 0x0000ffff1a1a7812 */ /* 0x000fe400078ec0ff */
[----:B------:R-:W-:Y:S01]  /*a2520*/  PRMT R18, R25, 0x3340, R24 ;  /* 0x0000334019127816 */ /* 0x000fe20000000018 */
[----:B------:R0:W-:Y:S01]  /*a2530*/  STL [R1+0x22c], R16 ;  /* 0x00022c1001007387 */ /* 0x0001e20000100800 */
[----:B------:R-:W-:Y:S02]  /*a2540*/  SHF.R.S32.HI R24, RZ, 0x1f, R21 ;  /* 0x0000001fff187819 */ /* 0x000fe40000011415 */
[----:B------:R-:W-:Y:S01]  /*a2550*/  IADD3 R28, P6, PT, R21, R0, RZ ;  /* 0x00000000151c7210 */ /* 0x000fe20007fde0ff */
[----:B------:R-:W-:Y:S01]  /*a2560*/  STL [R1+0x16c], R18 ;  /* 0x00016c1201007387 */ /* 0x000fe20000100800 */
[----:B0-----:R-:W-:-:S03]  /*a2570*/  PRMT R16, R27, 0x3340, R26 ;  /* 0x000033401b107816 */ /* 0x001fc6000000001a */
[----:B------:R-:W-:Y:S02]  /*a2580*/  IMAD.X R29, R24, 0x1, R3, P6 ;  /* 0x00000001181d7824 */ /* 0x000fe400030e0603 */
[----:B------:R0:W-:Y:S04]  /*a2590*/  STL [R1+0x168], R16 ;  /* 0x0001681001007387 */ /* 0x0001e80000100800 */
[----:B------:R-:W4:Y:S04]  /*a25a0*/  LDL.LU R33, [R1+0x1b8] ;  /* 0x0001b80001217983 */ /* 0x000f280000300800 */
[----:B------:R-:W4:Y:S04]  /*a25b0*/  LDL.LU R20, [R1+0xfc] ;  /* 0x0000fc0001147983 */ /* 0x000f280000300800 */
[----:B------:R1:W-:Y:S04]  /*a25c0*/  STL.64 [R1+0x858], R28 ;  /* 0x0008581c01007387 */ /* 0x0003e80000100a00 */
[----:B------:R-:W4:Y:S04]  /*a25d0*/  LDL.LU R56, [R1+0x140] ;  /* 0x0001400001387983 */ /* 0x000f280000300800 */
[----:B0-----:R-:W4:Y:S04]  /*a25e0*/  LDL.LU R16, [R1+0x46c] ;  /* 0x00046c0001107983 */ /* 0x001f280000300800 */
[----:B------:R-:W4:Y:S04]  /*a25f0*/  LDL.LU R50, [R1+0x354] ;  /* 0x0003540001327983 */ /* 0x000f280000300800 */
[----:B------:R-:W4:Y:S01]  /*a2600*/  LDL.LU R61, [R1+0x418] ;  /* 0x00041800013d7983 */ /* 0x000f220000300800 */
[----:B------:R-:W-:-:S02]  /*a2610*/  SHF.R.U32.HI R25, RZ, 0x8, R30 ;  /* 0x00000008ff197819 */ /* 0x000fc4000001161e */
[----:B------:R-:W-:Y:S02]  /*a2620*/  SHF.R.U32.HI R26, RZ, 0x8, R31 ;  /* 0x00000008ff1a7819 */ /* 0x000fe4000001161f */
[----:B------:R-:W-:Y:S02]  /*a2630*/  LOP3.LUT R25, R25, 0xffff, RZ, 0xc0, !PT ;  /* 0x0000ffff19197812 */ /* 0x000fe400078ec0ff */
[----:B------:R-:W-:Y:S02]  /*a2640*/  LOP3.LUT R26, R26, 0xffff, RZ, 0xc0, !PT ;  /* 0x0000ffff1a1a7812 */ /* 0x000fe400078ec0ff */
[--C-:B------:R-:W-:Y:S02]  /*a2650*/  PRMT R25, R25, 0x3340, R0.reuse ;  /* 0x0000334019197816 */ /* 0x100fe40000000000 */
[----:B-1----:R-:W-:Y:S02]  /*a2660*/  LOP3.LUT R29, R35, 0xffff, RZ, 0xc0, !PT ;  /* 0x0000ffff231d7812 */ /* 0x002fe400078ec0ff */
[----:B------:R-:W-:Y:S01]  /*a2670*/  PRMT R18, R26, 0x3340, R0 ;  /* 0x000033401a127816 */ /* 0x000fe20000000000 */
[----:B------:R0:W-:Y:S04]  /*a2680*/  STL [R1+0x44], R25 ;  /* 0x0000441901007387 */ /* 0x0001e80000100800 */
[----:B------:R1:W-:Y:S01]  /*a2690*/  STL [R1+0x40], R18 ;  /* 0x0000401201007387 */ /* 0x0003e20000100800 */
[----:B--2---:R-:W-:-:S02]  /*a26a0*/  LOP3.LUT R27, R22, 0xffff, RZ, 0xc0, !PT ;  /* 0x0000ffff161b7812 */ /* 0x004fc400078ec0ff */
[----:B------:R-:W-:Y:S02]  /*a26b0*/  IADD3 R22, P6, PT, R21, R2, RZ ;  /* 0x0000000215167210 */ /* 0x000fe40007fde0ff */
[----:B0-----:R-:W-:Y:S02]  /*a26c0*/  PRMT R25, R27, 0x3340, R0 ;  /* 0x000033401b197816 */ /* 0x001fe40000000000 */
[----:B------:R-:W-:-:S04]  /*a26d0*/  SHF.R.U32.HI R27, RZ, 0x8, R27 ;  /* 0x00000008ff1b7819 */ /* 0x000fc8000001161b */
[----:B------:R-:W-:Y:S02]  /*a26e0*/  LOP3.LUT R27, R27, 0xffff, RZ, 0xc0, !PT ;  /* 0x0000ffff1b1b7812 */ /* 0x000fe400078ec0ff */
[----:B---3--:R-:W-:-:S04]  /*a26f0*/  LOP3.LUT R28, R23, 0xffff, RZ, 0xc0, !PT ;  /* 0x0000ffff171c7812 */ /* 0x008fc800078ec0ff */
[----:B------:R-:W-:Y:S01]  /*a2700*/  PRMT R26, R29, 0x3340, R28 ;  /* 0x000033401d1a7816 */ /* 0x000fe2000000001c */
[----:B------:R-:W-:-:S03]  /*a2710*/  IMAD.X R23, R24, 0x1, R4, P6 ;  /* 0x0000000118177824 */ /* 0x000fc600030e0604 */
[----:B-1----:R-:W-:Y:S02]  /*a2720*/  PRMT R18, R26, 0x5410, R25 ;  /* 0x000054101a127816 */ /* 0x002fe40000000019 */
[----:B------:R-:W-:Y:S02]  /*a2730*/  SHF.R.U32.HI R26, RZ, 0x8, R29 ;  /* 0x00000008ff1a7819 */ /* 0x000fe4000001161d */
[----:B------:R-:W-:Y:S02]  /*a2740*/  SHF.R.U32.HI R25, RZ, 0x8, R28 ;  /* 0x00000008ff197819 */ /* 0x000fe4000001161c */
[----:B------:R-:W-:Y:S02]  /*a2750*/  LOP3.LUT R26, R26, 0xffff, RZ, 0xc0, !PT ;  /* 0x0000ffff1a1a7812 */ /* 0x000fe400078ec0ff */
[----:B------:R-:W-:Y:S01]  /*a2760*/  LOP3.LUT R25, R25, 0xffff, RZ, 0xc0, !PT ;  /* 0x0000ffff19197812 */ /* 0x000fe200078ec0ff */
[----:B------:R0:W-:Y:S04]  /*a2770*/  STL [R1+0x21c], R18 ;  /* 0x00021c1201007387 */ /* 0x0001e80000100800 */
[----:B------:R1:W-:Y:S04]  /*a2780*/  STL.64 [R1+0x808], R22 ;  /* 0x0008081601007387 */ /* 0x0003e80000100a00 */
[----:B------:R-:W2:Y:S01]  /*a2790*/  LDL.LU R35, [R1+0x460] ;  /* 0x0004600001237983 */ /* 0x000ea20000300800 */
[----:B0-----:R-:W-:-:S02]  /*a27a0*/  PRMT R18, R27, 0x3340, R0 ;  /* 0x000033401b127816 */ /* 0x001fc40000000000 */
[----:B-1----:R-:W-:-:S05]  /*a27b0*/  PRMT R22, R26, 0x3340, R25 ;  /* 0x000033401a167816 */ /* 0x002fca0000000019 */
[----:B------:R0:W-:Y:S04]  /*a27c0*/  STL [R1+0x160], R22 ;  /* 0x0001601601007387 */ /* 0x0001e80000100800 */
[----:B0-----:R-:W3:Y:S04]  /*a27d0*/  LDL.LU R22, [R1+0x2ec] ;  /* 0x0002ec0001167983 */ /* 0x001ee80000300800 */
[----:B------:R-:W-:Y:S04]  /*a27e0*/  STL [R1+0x3c], R18 ;  /* 0x00003c1201007387 */ /* 0x000fe80000100800 */
[----:B------:R-:W3:Y:S01]  /*a27f0*/  LDL.LU R23, [R1+0x3f8] ;  /* 0x0003f80001177983 */ /* 0x000ee20000300800 */
[----:B----4-:R-:W-:-:S02]  /*a2800*/  LOP3.LUT R30, R33, 0xffff, RZ, 0xc0, !PT ;  /* 0x0000ffff211e7812 */ /* 0x010fc400078ec0ff */
[----:B------:R-:W-:Y:S02]  /*a2810*/  LOP3.LUT R36, R20, 0xffff, RZ, 0xc0, !PT ;  /* 0x0000ffff14247812 */ /* 0x000fe400078ec0ff */
[----:B------:R-:W-:Y:S02]  /*a2820*/  LOP3.LUT R28, R56, 0xffff, RZ, 0xc0, !PT ;  /* 0x0000ffff381c7812 */ /* 0x000fe400078ec0ff */
[----:B------:R-:W-:Y:S02]  /*a2830*/  PRMT R25, R36, 0x3340, R0 ;  /* 0x0000334024197816 */ /* 0x000fe40000000000 */
[----:B------:R-:W-:Y:S02]  /*a2840*/  PRMT R26, R30, 0x3340, R28 ;  /* 0x000033401e1a7816 */ /* 0x000fe4000000001c */
[----:B------:R-:W-:Y:S02]  /*a2850*/  LOP3.LUT R29, R16, 0xffff, RZ, 0xc0, !PT ;  /* 0x0000ffff101d7812 */ /* 0x000fe400078ec0ff */
[----:B------:R-:W-:-:S02]  /*a2860*/  LOP3.LUT R31, R50, 0xffff, RZ, 0xc0, !PT ;  /* 0x0000ffff321f7812 */ /* 0x000fc400078ec0ff */
[----:B------:R-:W-:Y:S02]  /*a2870*/  PRMT R16, R26, 0x5410, R25 ;  /* 0x000054101a107816 */ /* 0x000fe40000000019 */
[----:B------:R-:W-:Y:S02]  /*a2880*/  LOP3.LUT R27, R61, 0xffff, RZ, 0xc0, !PT ;  /* 0x0000ffff3d1b7812 */ /* 0x000fe400078ec0ff */
[----:B------:R-:W-:Y:S02]  /*a2890*/  PRMT R25, R31, 0x3340, R0 ;  /* 0x000033401f197816 */ /* 0x000fe40000000000 */
[----:B------:R-:W-:Y:S01]  /*a28a0*/  PRMT R26, R29, 0x3340, R27 ;  /* 0x000033401d1a7816 */ /* 0x000fe2000000001b */
[----:B------:R0:W-:Y:S03]  /*a28b0*/  STL [R1+0x27c], R16 ;  /* 0x00027c1001007387 */ /* 0x0001e60000100800 */
[----:B0-----:R-:W-:-:S05]  /*a28c0*/  PRMT R16, R26, 0x5410, R25 ;  /* 0x000054101a107816 */ /* 0x001fca0000000019 */
[----:B------:R0:W-:Y:S04]  /*a28d0*/  STL [R1+0x1fc], R16 ;  /* 0x0001fc1001007387 */ /* 0x0001e80000100800 */
[----:B0-----:R-:W4:Y:S04]  /*a28e0*/  LDL.LU R16, [R1+0x464] ;  /* 0x0004640001107983 */ /* 0x001f280000300800 */
[----:B------:R-:W4:Y:S04]  /*a28f0*/  LDL.LU R50, [R1+0x2f4] ;  /* 0x0002f40001327983 */ /* 0x000f280000300800 */
[----:B------:R-:W4:Y:S01]  /*a2900*/  LDL.LU R61, [R1+0x3fc] ;  /* 0x0003fc00013d7983 */ /* 0x000f220000300800 */
[----:B------:R-:W-:-:S02]  /*a2910*/  SHF.R.U32.HI R25, RZ, 0x8, R28 ;  /* 0x00000008ff197819 */ /* 0x000fc4000001161c */
[----:B------:R-:W-:Y:S02]  /*a2920*/  SHF.R.U32.HI R28, RZ, 0x8, R29 ;  /* 0x00000008ff1c7819 */ /* 0x000fe4000001161d */
[----:B------:R-:W-:Y:S02]  /*a2930*/  SHF.R.U32.HI R27, RZ, 0x8, R27 ;  /* 0x00000008ff1b7819 */ /* 0x000fe4000001161b */
[----:B------:R-:W-:Y:S02]  /*a2940*/  SHF.R.U32.HI R26, RZ, 0x8, R30 ;  /* 0x00000008ff1a7819 */ /* 0x000fe4000001161e */
[----:B------:R-:W-:Y:S02]  /*a2950*/  IADD3 R32, P6, PT, R21, R5, RZ ;  /* 0x0000000515207210 */ /* 0x000fe40007fde0ff */
[----:B------:R-:W-:Y:S02]  /*a2960*/  LOP3.LUT R28, R28, 0xffff, RZ, 0xc0, !PT ;  /* 0x0000ffff1c1c7812 */ /* 0x000fe400078ec0ff */
[----:B------:R-:W-:-:S02]  /*a2970*/  LOP3.LUT R27, R27, 0xffff, RZ, 0xc0, !PT ;  /* 0x0000ffff1b1b7812 */ /* 0x000fc400078ec0ff */
[----:B------:R-:W-:Y:S02]  /*a2980*/  LOP3.LUT R26, R26, 0xffff, RZ, 0xc0, !PT ;  /* 0x0000ffff1a1a7812 */ /* 0x000fe400078ec0ff */
[----:B------:R-:W-:Y:S01]  /*a2990*/  LOP3.LUT R25, R25, 0xffff, RZ, 0xc0, !PT ;  /* 0x0000ffff19197812 */ /* 0x000fe200078ec0ff */
[----:B------:R-:W-:Y:S01]  /*a29a0*/  IMAD.X R33, R24, 0x1, R6, P6 ;  /* 0x0000000118217824 */ /* 0x000fe200030e0606 */
[----:B------:R-:W-:Y:S02]  /*a29b0*/  PRMT R18, R28, 0x3340, R27 ;  /* 0x000033401c127816 */ /* 0x000fe4000000001b */
[----:B------:R-:W-:Y:S02]  /*a29c0*/  PRMT R20, R26, 0x3340, R25 ;  /* 0x000033401a147816 */ /* 0x000fe40000000019 */
[----:B------:R-:W-:Y:S04]  /*a29d0*/  STL.64 [R1+0x750], R32 ;  /* 0x0007502001007387 */ /* 0x000fe80000100a00 */
[----:B------:R-:W-:Y:S04]  /*a29e0*/  STL [R1+0x19c], R20 ;  /* 0x00019c1401007387 */ /* 0x000fe80000100800 */
[----:B------:R0:W-:Y:S01]  /*a29f0*/  STL [R1+0x158], R18 ;  /* 0x0001581201007387 */ /* 0x0001e20000100800 */
[----:B--2---:R-:W-:-:S02]  /*a2a00*/  LOP3.LUT R29, R35, 0xffff, RZ, 0xc0, !PT ;  /* 0x0000ffff231d7812 */ /* 0x004fc400078ec0ff */
[----:B---3--:R-:W-:Y:S02]  /*a2a10*/  LOP3.LUT R27, R22, 0xffff, RZ, 0xc0, !PT ;  /* 0x0000ffff161b7812 */ /* 0x008fe400078ec0ff */
[----:B------:R-:W-:Y:S02]  /*a2a20*/  IADD3 R22, P6, PT, R21, R7, RZ ;  /* 0x0000000715167210 */ /* 0x000fe40007fde0ff */
[----:B------:R-:W-:Y:S02]  /*a2a30*/  PRMT R25, R27, 0x3340, R0 ;  /* 0x000033401b197816 */ /* 0x000fe40000000000 */
[----:B------:R-:W-:-:S04]  /*a2a40*/  LOP3.LUT R28, R23, 0xffff, RZ, 0xc0, !PT ;  /* 0x0000ffff171c7812 */ /* 0x000fc800078ec0ff */
[----:B------:R-:W-:Y:S01]  /*a2a50*/  PRMT R26, R29, 0x3340, R28 ;  /* 0x000033401d1a7816 */ /* 0x000fe2000000001c */
[----:B------:R-:W-:-:S03]  /*a2a60*/  IMAD.X R23, R24, 0x1, R8, P6 ;  /* 0x0000000118177824 */ /* 0x000fc600030e0608 */
[----:B0-----:R-:W-:-:S05]  /*a2a70*/  PRMT R18, R26, 0x5410, R25 ;  /* 0x000054101a127816 */ /* 0x001fca0000000019 */
[----:B------:R-:W-:Y:S04]  /*a2a80*/  STL [R1+0x20c], R18 ;  /* 0x00020c1201007387 */ /* 0x000fe80000100800 */
[----:B------:R-:W2:Y:S04]  /*a2a90*/  LDL.LU R56, [R1+0x1d8] ;  /* 0x0001d80001387983 */ /* 0x000ea80000300800 */
[----:B------:R0:W-:Y:S01]  /*a2aa0*/  STL.64 [R1+0x7b0], R22 ;  /* 0x0007b01601007387 */ /* 0x0001e20000100a00 */
[----:B------:R-:W-:-:S03]  /*a2ab0*/  SHF.R.U32.HI R27, RZ, 0x8, R27 ;  /* 0x00000008ff1b7819 */ /* 0x000fc6000001161b */
[----:B0-----:R-:W3:Y:S04]  /*a2ac0*/  LDL.LU R22, [R1+0x11c] ;  /* 0x00011c0001167983 */ /* 0x001ee80000300800 */
[----:B------:R-:W3:Y:S01]  /*a2ad0*/  LDL.LU R23, [R1+0x18c] ;  /* 0x00018c0001177983 */ /* 0x000ee20000300800 */
[----:B------:R-:W-:Y:S02]  /*a2ae0*/  SHF.R.U32.HI R26, RZ, 0x8, R29 ;  /* 0x00000008ff1a7819 */ /* 0x000fe4000001161d */
[----:B------:R-:W-:Y:S02]  /*a2af0*/  SHF.R.U32.HI R25, RZ, 0x8, R28 ;  /* 0x00000008ff197819 */ /* 0x000fe4000001161c */
[----:B------:R-:W-:Y:S02]  /*a2b00*/  LOP3.LUT R27, R27, 0xffff, RZ, 0xc0, !PT ;  /* 0x0000ffff1b1b7812 */ /* 0x000fe400078ec0ff */
[----:B------:R-:W-:-:S02]  /*a2b10*/  LOP3.LUT R26, R26, 0xffff, RZ, 0xc0, !PT ;  /* 0x0000ffff1a1a7812 */ /* 0x000fc400078ec0ff */
[----:B------:R-:W-:Y:S02]  /*a2b20*/  LOP3.LUT R25, R25, 0xffff, RZ, 0xc0, !PT ;  /* 0x0000ffff19197812 */ /* 0x000fe400078ec0ff */
[----:B------:R-:W-:Y:S02]  /*a2b30*/  PRMT R18, R27, 0x3340, R0 ;  /* 0x000033401b127816 */ /* 0x000fe40000000000 */
[----:B----4-:R-:W-:Y:S02]  /*a2b40*/  LOP3.LUT R28, R16, 0xffff, RZ, 0xc0, !PT ;  /* 0x0000ffff101c7812 */ /* 0x010fe400078ec0ff */
[----:B------:R-:W-:Y:S02]  /*a2b50*/  LOP3.LUT R35, R50, 0xffff, RZ, 0xc0, !PT ;  /* 0x0000ffff32237812 */ /* 0x000fe400078ec0ff */
[----:B------:R-:W-:Y:S02]  /*a2b60*/  LOP3.LUT R27, R61, 0xffff, RZ, 0xc0, !PT ;  /* 0x0000ffff3d1b7812 */ /* 0x000fe400078ec0ff */
[----:B------:R-:W-:-:S02]  /*a2b70*/  PRMT R20, R26, 0x3340, R25 ;  /* 0x000033401a147816 */ /* 0x000fc40000000019 */
[----:B------:R-:W-:Y:S02]  /*a2b80*/  PRMT R25, R35, 0x3340, R0 ;  /* 0x0000334023197816 */ /* 0x000fe40000000000 */
[----:B------:R-:W-:Y:S01]  /*a2b90*/  PRMT R26, R28, 0x3340, R27 ;  /* 0x000033401c1a7816 */ /* 0x000fe2000000001b */
[----:B------:R-:W-:Y:S03]  /*a2ba0*/  STL [R1+0x144], R20 ;  /* 0x0001441401007387 */ /* 0x000fe60000100800 */
[----:B------:R-:W-:Y:S01]  /*a2bb0*/  PRMT R16, R26, 0x5410, R25 ;  /* 0x000054101a107816 */ /* 0x000fe20000000019 */
[----:B------:R-:W-:Y:S04]  /*a2bc0*/  STL [R1+0x34], R18 ;  /* 0x0000341201007387 */ /* 0x000fe80000100800 */
[----:B------:R0:W-:Y:S04]  /*a2bd0*/  STL [R1+0x25c], R16 ;  /* 0x00025c1001007387 */ /* 0x0001e80000100800 */
[----:B0-----:R-:W4:Y:S04]  /*a2be0*/  LDL.LU R16, [R1+0x1dc] ;  /* 0x0001dc0001107983 */ /* 0x001f280000300800 */
[----:B------:R-:W4:Y:S04]  /*a2bf0*/  LDL.LU R50, [R1+0x120] ;  /* 0x0001200001327983 */ /* 0x000f280000300800 */
[----:B------:R-:W4:Y:S01]  /*a2c00*/  LDL.LU R61, [R1+0x190] ;  /* 0x00019000013d7983 */ /* 0x000f220000300800 */
[----:B------:R-:W-:-:S02]  /*a2c10*/  SHF.R.U32.HI R28, RZ, 0x8, R28 ;  /* 0x00000008ff1c7819 */ /* 0x000fc4000001161c */
[----:B------:R-:W-:Y:S02]  /*a2c20*/  SHF.R.U32.HI R26, RZ, 0x8, R27 ;  /* 0x00000008ff1a7819 */ /* 0x000fe4000001161b */
[----:B------:R-:W-:Y:S02]  /*a2c30*/  SHF.R.U32.HI R25, RZ, 0x8, R31 ;  /* 0x00000008ff197819 */ /* 0x000fe4000001161f */
[----:B------:R-:W-:Y:S02]  /*a2c40*/  IADD3 R32, P6, PT, R21, R9, RZ ;  /* 0x0000000915207210 */ /* 0x000fe40007fde0ff */
[----:B------:R-:W-:Y:S02]  /*a2c50*/  LOP3.LUT R27, R28, 0xffff, RZ, 0xc0, !PT ;  /* 0x0000ffff1c1b7812 */ /* 0x000fe400078ec0ff */
[----:B------:R-:W-:Y:S02]  /*a2c60*/  LOP3.LUT R26, R26, 0xffff, RZ, 0xc0, !PT ;  /* 0x0000ffff1a1a7812 */ /* 0x000fe400078ec0ff */
[----:B------:R-:W-:Y:S01]  /*a2c70*/  LOP3.LUT R25, R25, 0xffff, RZ, 0xc0, !PT ;  /* 0x0000ffff19197812 */ /* 0x000fe200078ec0ff */
[----:B------:R-:W-:Y:S01]  /*a2c80*/  IMAD.X R33, R24, 0x1, R10, P6 ;  /* 0x0000000118217824 */ /* 0x000fe200030e060a */
[----:B------:R-:W-:-:S02]  /*a2c90*/  PRMT R42, R27, 0x3340, R26 ;  /* 0x000033401b2a7816 */ /* 0x000fc4000000001a */
[----:B------:R-:W-:Y:S02]  /*a2ca0*/  PRMT R18, R25, 0x3340, R0 ;  /* 0x0000334019127816 */ /* 0x000fe40000000000 */
[----:B------:R-:W-:Y:S04]  /*a2cb0*/  STL.64 [R1+0x748], R32 ;  /* 0x0007482001007387 */ /* 0x000fe80000100a00 */
[----:B------:R-:W-:Y:S04]  /*a2cc0*/  STL [R1+0x3b58], R42 ;  /* 0x003b582a01007387 */ /* 0x000fe80000100800 */
[----:B------:R0:W-:Y:S01]  /*a2cd0*/  STL [R1+0x38], R18 ;  /* 0x0000381201007387 */ /* 0x0001e20000100800 */
[----:B--2---:R-:W-:-:S02]  /*a2ce0*/  LOP3.LUT R29, R56, 0xffff, RZ, 0xc0, !PT ;  /* 0x0000ffff381d7812 */ /* 0x004fc400078ec0ff */
[----:B---3--:R-:W-:Y:S02]  /*a2cf0*/  LOP3.LUT R28, R22, 0xffff, RZ, 0xc0, !PT ;  /* 0x0000ffff161c7812 */ /* 0x008fe400078ec0ff */
[----:B------:R-:W-:Y:S02]  /*a2d00*/  LOP3.LUT R27, R23, 0xffff, RZ, 0xc0, !PT ;  /* 0x0000ffff171b7812 */ /* 0x000fe400078ec0ff */
[----:B------:R-:W-:Y:S02]  /*a2d10*/  PRMT R25, R28, 0x3340, R0 ;  /* 0x000033401c197816 */ /* 0x000fe40000000000 */
[----:B------:R-:W-:Y:S02]  /*a2d20*/  PRMT R26, R29, 0x3340, R27 ;  /* 0x000033401d1a7816 */ /* 0x000fe4000000001b */
[----:B------:R-:W-:Y:S02]  /*a2d30*/  IADD3 R22, P6, PT, R21, R11, RZ ;  /* 0x0000000b15167210 */ /* 0x000fe40007fde0ff */
[----:B0-----:R-:W-:-:S03]  /*a2d40*/  PRMT R18, R26, 0x5410, R25 ;  /* 0x000054101a127816 */ /* 0x001fc60000000019 */
[----:B------:R-:W-:Y:S02]  /*a2d50*/  IMAD.X R23, R24, 0x1, R12, P6 ;  /* 0x0000000118177824 */ /* 0x000fe400030e060c */
[----:B------:R-:W-:Y:S04]  /*a2d60*/  STL [R1+0x1d0], R18 ;  /* 0x0001d01201007387 */ /* 0x000fe80000100800 */
[----:B------:R-:W2:Y:S04]  /*a2d70*/  LDL.LU R56, [R1+0x1c4] ;  /* 0x0001c40001387983 */ /* 0x000ea80000300800 */
[----:B------:R0:W-:Y:S01]  /*a2d80*/  STL.64 [R1+0x740], R22 ;  /* 0x0007401601007387 */ /* 0x0001e20000100a00 */
[----:B------:R-:W-:-:S02]  /*a2d90*/  SHF.R.U32.HI R26, RZ, 0x8, R29 ;  /* 0x00000008ff1a7819 */ /* 0x000fc4000001161d */
[----:B------:R-:W-:Y:S02]  /*a2da0*/  SHF.R.U32.HI R25, RZ, 0x8, R27 ;  /* 0x00000008ff197819 */ /* 0x000fe4000001161b */
[----:B------:R-:W-:Y:S01]  /*a2db0*/  SHF.R.U32.HI R27, RZ, 0x8, R28 ;  /* 0x00000008ff1b7819 */ /* 0x000fe2000001161c */
[----:B0-----:R-:W3:Y:S04]  /*a2dc0*/  LDL.LU R22, [R1+0x104] ;  /* 0x0001040001167983 */ /* 0x001ee80000300800 */
[----:B------:R-:W3:Y:S01]  /*a2dd0*/  LDL.LU R23, [R1+0x15c] ;  /* 0x00015c0001177983 */ /* 0x000ee20000300800 */
[----:B------:R-:W-:Y:S02]  /*a2de0*/  LOP3.LUT R26, R26, 0xffff, RZ, 0xc0, !PT ;  /* 0x0000ffff1a1a7812 */ /* 0x000fe400078ec0ff */
[----:B------:R-:W-:-:S02]  /*a2df0*/  LOP3.LUT R25, R25, 0xffff, RZ, 0xc0, !PT ;  /* 0x0000ffff19197812 */ /* 0x000fc400078ec0ff */
[----:B------:R-:W-:Y:S02]  /*a2e00*/  LOP3.LUT R27, R27, 0xffff, RZ, 0xc0, !PT ;  /* 0x0000ffff1b1b7812 */ /* 0x000fe400078ec0ff */
[----:B------:R-:W-:Y:S02]  /*a2e10*/  PRMT R20, R26, 0x3340, R25 ;  /* 0x000033401a147816 */ /* 0x000fe40000000019 */
[----:B------:R-:W-:Y:S02]  /*a2e20*/  PRMT R18, R27, 0x3340, R0 ;  /* 0x000033401b127816 */ /* 0x000fe40000000000 */
[----:B----4-:R-:W-:Y:S01]  /*a2e30*/  LOP3.LUT R28, R16, 0xffff, RZ, 0xc0, !PT ;  /* 0x0000ffff101c7812 */ /* 0x010fe200078ec0ff */
[----:B------:R0:W-:Y:S01]  /*a2e40*/  STL [R1+0x140], R20 ;  /* 0x0001401401007387 */ /* 0x0001e20000100800 */
[----:B------:R-:W-:-:S03]  /*a2e50*/  LOP3.LUT R30, R50, 0xffff, RZ, 0xc0, !PT ;  /* 0x0000ffff321e7812 */ /* 0x000fc600078ec0ff */
[----:B------:R1:W-:Y:S01]  /*a2e60*/  STL [R1+0xc], R18 ;  /* 0x00000c1201007387 */ /* 0x0003e20000100800 */
[----:B------:R-:W-:-:S03]  /*a2e70*/  LOP3.LUT R27, R61, 0xffff, RZ, 0xc0, !PT ;  /* 0x0000ffff3d1b7812 */ /* 0x000fc600078ec0ff */
[----:B------:R-:W4:Y:S04]  /*a2e80*/  LDL.LU R16, [R1+0x4a4] ;  /* 0x0004a40001107983 */ /* 0x000f280000300800 */
[----:B------:R-:W4:Y:S04]  /*a2e90*/  LDL.LU R50, [R1+0x400] ;  /* 0x0004000001327983 */ /* 0x000f280000300800 */
[----:B------:R-:W4:Y:S04]  /*a2ea0*/  LDL.LU R61, [R1+0x448] ;  /* 0x00044800013d7983 */ /* 0x000f280000300800 */
[----:B------:R-:W4:Y:S01]  /*a2eb0*/  LDL.LU R34, [R1+0x2c] ;  /* 0x00002c0001227983 */ /* 0x000f220000300800 */
[----:B------:R-:W-:-:S02]  /*a2ec0*/  IADD3 R32, P6, PT, R21, R13, RZ ;  /* 0x0000000d15207210 */ /* 0x000fc40007fde0ff */
[----:B------:R-:W-:-:S03]  /*a2ed0*/  PRMT R25, R30, 0x3340, R0 ;  /* 0x000033401e197816 */ /* 0x000fc60000000000 */
[----:B------:R-:W-:Y:S01]  /*a2ee0*/  IMAD.X R33, R24, 0x1, R14, P6 ;  /* 0x0000000118217824 */ /* 0x000fe200030e060e */
[----:B0-----:R-:W-:Y:S02]  /*a2ef0*/  IADD3 R20, P6, PT, R21, R15, RZ ;  /* 0x0000000f15147210 */ /* 0x001fe40007fde0ff */
[----:B------:R-:W-:-:S03]  /*a2f00*/  PRMT R26, R28, 0x3340, R27 ;  /* 0x000033401c1a7816 */ /* 0x000fc6000000001b */
[----:B------:R-:W-:Y:S01]  /*a2f10*/  IMAD.X R21, R24, 0x1, R57, P6 ;  /* 0x0000000118157824 */ /* 0x000fe200030e0639 */
[----:B-1----:R-:W-:Y:S02]  /*a2f20*/  PRMT R18, R26, 0x5410, R25 ;  /* 0x000054101a127816 */ /* 0x002fe40000000019 */
[----:B------:R-:W-:Y:S02]  /*a2f30*/  SHF.R.U32.HI R25, RZ, 0x8, R28 ;  /* 0x00000008ff197819 */ /* 0x000fe4000001161c */
[----:B------:R-:W-:Y:S02]  /*a2f40*/  SHF.R.U32.HI R24, RZ, 0x8, R27 ;  /* 0x00000008ff187819 */ /* 0x000fe4000001161b */
[----:B------:R-:W-:Y:S02]  /*a2f50*/  LOP3.LUT R25, R25, 0xffff, RZ, 0xc0, !PT ;  /* 0x0000ffff19197812 */ /* 0x000fe400078ec0ff */
[----:B------:R-:W-:Y:S01]  /*a2f60*/  LOP3.LUT R24, R24, 0xffff, RZ, 0xc0, !PT ;  /* 0x0000ffff18187812 */ /* 0x000fe200078ec0ff */
[----:B------:R0:W-:Y:S04]  /*a2f70*/  STL [R1+0x1cc], R18 ;  /* 0x0001cc1201007387 */ /* 0x0001e80000100800 */
[----:B------:R1:W-:Y:S01]  /*a2f80*/  STL.64 [R1+0x6d0], R32 ;  /* 0x0006d02001007387 */ /* 0x0003e20000100a00 */
[----:B0-----:R-:W-:-:S03]  /*a2f90*/  PRMT R18, R25, 0x3340, R24 ;  /* 0x0000334019127816 */ /* 0x001fc60000000018 */
[----:B------:R-:W-:Y:S04]  /*a2fa0*/  STL.64 [R1+0x6f8], R20 ;  /* 0x0006f81401007387 */ /* 0x000fe80000100a00 */
[----:B------:R0:W-:Y:S04]  /*a2fb0*/  STL [R1+0x13c], R18 ;  /* 0x00013c1201007387 */ /* 0x0001e80000100800 */
[----:B------:R-:W4:Y:S04]  /*a2fc0*/  LDL.LU R38, [R1+0x1c8] ;  /* 0x0001c80001267983 */ /* 0x000f280000300800 */
[----:B-1----:R-:W4:Y:S01]  /*a2fd0*/  LDL.LU R33, [R1+0x108] ;  /* 0x0001080001217983 */ /* 0x002f220000300800 */
[----:B--2---:R-:W-:-:S02]  /*a2fe0*/  LOP3.LUT R28, R56, 0xffff, RZ, 0xc0, !PT ;  /* 0x0000ffff381c7812 */ /* 0x004fc400078ec0ff */
[----:B---3--:R-:W-:Y:S02]  /*a2ff0*/  LOP3.LUT R27, R22, 0xffff, RZ, 0xc0, !PT ;  /* 0x0000ffff161b7812 */ /* 0x008fe400078ec0ff */
[----:B------:R-:W-:Y:S02]  /*a3000*/  LOP3.LUT R26, R23, 0xffff, RZ, 0xc0, !PT ;  /* 0x0000ffff171a7812 */ /* 0x000fe400078ec0ff */
[----:B------:R-:W-:Y:S02]  /*a3010*/  PRMT R24, R27, 0x3340, R0 ;  /* 0x000033401b187816 */ /* 0x000fe40000000000 */
[----:B------:R-:W-:-:S04]  /*a3020*/  PRMT R25, R28, 0x3340, R26 ;  /* 0x000033401c197816 */ /* 0x000fc8000000001a */
[----:B0-----:R-:W-:Y:S02]  /*a3030*/  PRMT R18, R25, 0x5410, R24 ;  /* 0x0000541019127816 */ /* 0x001fe40000000018 */
[----:B------:R-:W-:Y:S02]  /*a3040*/  SHF.R.U32.HI R24, RZ, 0x8, R26 ;  /* 0x00000008ff187819 */ /* 0x000fe4000001161a */
[----:B------:R-:W-:Y:S02]  /*a3050*/  SHF.R.U32.HI R26, RZ, 0x8, R27 ;  /* 0x00000008ff1a7819 */ /* 0x000fe4000001161b */
[----:B------:R-:W-:Y:S02]  /*a3060*/  SHF.R.U32.HI R25, RZ, 0x8, R28 ;  /* 0x00000008ff197819 */ /* 0x000fe4000001161c */
[----:B------:R-:W-:Y:S01]  /*a3070*/  LOP3.LUT R26, R26, 0xffff, RZ, 0xc0, !PT ;  /* 0x0000ffff1a1a7812 */ /* 0x000fe200078ec0ff */
[----:B------:R0:W-:Y:S01]  /*a3080*/  STL [R1+0x1c4], R18 ;  /* 0x0001c41201007387 */ /* 0x0001e20000100800 */
[----:B------:R-:W-:-:S02]  /*a3090*/  LOP3.LUT R25, R25, 0xffff, RZ, 0xc0, !PT ;  /* 0x0000ffff19197812 */ /* 0x000fc400078ec0ff */
[----:B------:R-:W-:Y:S01]  /*a30a0*/  LOP3.LUT R24, R24, 0xffff, RZ, 0xc0, !PT ;  /* 0x0000ffff18187812 */ /* 0x000fe200078ec0ff */
[----:B------:R-:W2:Y:S01]  /*a30b0*/  LDL.LU R20, [R1+0x164] ;  /* 0x0001640001147983 */ /* 0x000ea20000300800 */
[----:B----4-:R-:W-:Y:S02]  /*a30c0*/  LOP3.LUT R27, R16, 0xffff, RZ, 0xc0, !PT ;  /* 0x0000ffff101b7812 */ /* 0x010fe400078ec0ff */
[----:B------:R-:W-:Y:S02]  /*a30d0*/  LOP3.LUT R29, R50, 0xffff, RZ, 0xc0, !PT ;  /* 0x0000ffff321d7812 */ /* 0x000fe400078ec0ff */
[----:B0-----:R-:W-:Y:S02]  /*a30e0*/  PRMT R18, R26, 0x3340, R0 ;  /* 0x000033401a127816 */ /* 0x001fe40000000000 */
[----:B------:R-:W-:Y:S02]  /*a30f0*/  LOP3.LUT R26, R61, 0xffff, RZ, 0xc0, !PT ;  /* 0x0000ffff3d1a7812 */ /* 0x000fe400078ec0ff */
[----:B------:R-:W-:-:S02]  /*a3100*/  PRMT R21, R25, 0x3340, R24 ;  /* 0x0000334019157816 */ /* 0x000fc40000000018 */
[----:B------:R-:W-:Y:S02]  /*a3110*/  PRMT R24, R29, 0x3340, R0 ;  /* 0x000033401d187816 */ /* 0x000fe40000000000 */
[----:B------:R-:W-:Y:S02]  /*a3120*/  PRMT R25, R27, 0x3340, R26 ;  /* 0x000033401b197816 */ /* 0x000fe4000000001a */
[----:B------:R-:W-:Y:S02]  /*a3130*/  IADD3 R22, P6, PT, R34, R0, RZ ;  /* 0x0000000022167210 */ /* 0x000fe40007fde0ff */
[----:B------:R-:W-:Y:S02]  /*a3140*/  PRMT R16, R25, 0x5410, R24 ;  /* 0x0000541019107816 */ /* 0x000fe40000000018 */
[----:B------:R-:W-:Y:S01]  /*a3150*/  SHF.R.S32.HI R24, RZ, 0x1f, R34 ;  /* 0x0000001fff187819 */ /* 0x000fe20000011422 */
[----:B------:R0:W-:Y:S04]  /*a3160*/  STL [R1+0x134], R21 ;  /* 0x0001341501007387 */ /* 0x0001e80000100800 */
[----:B------:R-:W-:Y:S01]  /*a3170*/  IMAD.X R23, R24, 0x1, R3, P6 ;  /* 0x0000000118177824 */ /* 0x000fe200030e0603 */
[----:B------:R-:W-:Y:S04]  /*a3180*/  STL [R1], R18 ;  /* 0x0000001201007387 */ /* 0x000fe80000100800 */
[----:B------:R-:W-:Y:S04]  /*a3190*/  STL [R1+0x1c0], R16 ;  /* 0x0001c01001007387 */ /* 0x000fe80000100800 */
[----:B0-----:R-:W3:Y:S04]  /*a31a0*/  LDL.LU R21, [R1+0x4e0] ;  /* 0x0004e00001157983 */ /* 0x001ee80000300800 */
[----:B------:R-:W4:Y:S04]  /*a31b0*/  LDL.LU R56, [R1+0x420] ;  /* 0x0004200001387983 */ /* 0x000f280000300800 */
[----:B------:R0:W-:Y:S04]  /*a31c0*/  STL.64 [R1+0x628], R22 ;  /* 0x0006281601007387 */ /* 0x0001e80000100a00 */
[----:B0-----:R-:W4:Y:S04]  /*a31d0*/  LDL.LU R22, [R1+0x454] ;  /* 0x0004540001167983 */ /* 0x001f280000300800 */
[----:B------:R-:W4:Y:S04]  /*a31e0*/  LDL.LU R23, [R1+0x49c] ;  /* 0x00049c0001177983 */ /* 0x000f280000300800 */
[----:B------:R-:W4:Y:S01]  /*a31f0*/  LDL.LU R16, [R1+0x398] ;  /* 0x0003980001107983 */ /* 0x000f220000300800 */
[----:B------:R-:W-:-:S02]  /*a3200*/  SHF.R.U32.HI R61, RZ, 0x8, R30 ;  /* 0x00000008ff3d7819 */ /* 0x000fc4000001161e */
[----:B------:R-:W-:Y:S01]  /*a3210*/  SHF.R.U32.HI R27, RZ, 0x8, R27 ;  /* 0x00000008ff1b7819 */ /* 0x000fe2000001161b */
[----:B------:R-:W4:Y:S01]  /*a3220*/  LDL.LU R50, [R1+0x43c] ;  /* 0x00043c0001327983 */ /* 0x000f220000300800 */
[----:B------:R-:W-:Y:S02]  /*a3230*/  SHF.R.U32.HI R25, RZ, 0x8, R26 ;  /* 0x00000008ff197819 */ /* 0x000fe4000001161a */
[----:B------:R-:W-:Y:S02]  /*a3240*/  LOP3.LUT R61, R61, 0xffff, RZ, 0xc0, !PT ;  /* 0x0000ffff3d3d7812 */ /* 0x000fe400078ec0ff */
[----:B------:R-:W-:Y:S02]  /*a3250*/  LOP3.LUT R26, R27, 0xffff, RZ, 0xc0, !PT ;  /* 0x0000ffff1b1a7812 */ /* 0x000fe400078ec0ff */
[----:B------:R-:W-:Y:S02]  /*a3260*/  LOP3.LUT R25, R25, 0xffff, RZ, 0xc0, !PT ;  /* 0x0000ffff19197812 */ /* 0x000fe400078ec0ff */
[----:B------:R-:W-:-:S02]  /*a3270*/  LOP3.LUT R28, R38, 0xffff, RZ, 0xc0, !PT ;  /* 0x0000ffff261c7812 */ /* 0x000fc400078ec0ff */
[----:B------:R-:W-:Y:S02]  /*a3280*/  LOP3.LUT R33, R33, 0xffff, RZ, 0xc0, !PT ;  /* 0x0000ffff21217812 */ /* 0x000fe400078ec0ff */
[--C-:B------:R-:W-:Y:S02]  /*a3290*/  PRMT R61, R61, 0x3340, R0.reuse ;  /* 0x000033403d3d7816 */ /* 0x100fe40000000000 */
[----:B------:R-:W-:Y:S02]  /*a32a0*/  PRMT R18, R26, 0x3340, R25 ;  /* 0x000033401a127816 */ /* 0x000fe40000000019 */
[----:B------:R-:W-:Y:S02]  /*a32b0*/  PRMT R25, R33, 0x3340, R0 ;  /* 0x0000334021197816 */ /* 0x000fe40000000000 */
[----:B------:R-:W-:Y:S01]  /*a32c0*/  IADD3 R30, P6, PT, R34, R2, RZ ;  /* 0x00000002221e7210 */ /* 0x000fe20007fde0ff */
[----:B------:R-:W-:Y:S04]  /*a32d0*/  STL [R1+0x3b90], R61 ;  /* 0x003b903d01007387 */ /* 0x000fe80000100800 */
[----:B------:R0:W-:Y:S01]  /*a32e0*/  STL [R1+0x138], R18 ;  /* 0x0001381201007387 */ /* 0x0001e20000100800 */
[----:B------:R-:W-:Y:S01]  /*a32f0*/  IMAD.X R31, R24, 0x1, R4, P6 ;  /* 0x00000001181f7824 */ /* 0x000fe200030e0604 */
[----:B--2---:R-:W-:-:S04]  /*a3300*/  LOP3.LUT R27, R20, 0xffff, RZ, 0xc0, !PT ;  /* 0x0000ffff141b7812 */ /* 0x004fc800078ec0ff */
[----:B------:R-:W-:-:S04]  /*a3310*/  PRMT R26, R28, 0x3340, R27 ;  /* 0x000033401c1a7816 */ /* 0x000fc8000000001b */
[----:B0-----:R-:W-:Y:S02]  /*a3320*/  PRMT R18, R26, 0x5410, R25 ;  /* 0x000054101a127816 */ /* 0x001fe40000000019 */
[----:B------:R-:W-:Y:S02]  /*a3330*/  SHF.R.U32.HI R26, RZ, 0x8, R28 ;  /* 0x00000008ff1a7819 */ /* 0x000fe4000001161c */
[----:B------:R-:W-:Y:S01]  /*a3340*/  SHF.R.U32.HI R25, RZ, 0x8, R27 ;  /* 0x00000008ff197819 */ /* 0x000fe2000001161b */
[----:B------:R-:W-:Y:S01]  /*a3350*/  STL [R1+0x1d8], R18 ;  /* 0x0001d81201007387 */ /* 0x000fe20000100800 */
[----:B------:R-:W-:Y:S02]  /*a3360*/  LOP3.LUT R26, R26, 0xffff, RZ, 0xc0, !PT ;  /* 0x0000ffff1a1a7812 */ /* 0x000fe400078ec0ff */
[----:B------:R-:W-:Y:S01]  /*a3370*/  LOP3.LUT R25, R25, 0xffff, RZ, 0xc0, !PT ;  /* 0x0000ffff19197812 */ /* 0x000fe200078ec0ff */
[----:B------:R3:W-:Y:S03]  /*a3380*/  STL.64 [R1+0x620], R30 ;  /* 0x0006201e01007387 */ /* 0x0007e60000100a00 */
[----:B------:R-:W-:-:S02]  /*a3390*/  PRMT R46, R26, 0x3340, R25 ;  /* 0x000033401a2e7816 */ /* 0x000fc40000000019 */
[----:B---3--:R-:W-:Y:S02]  /*a33a0*/  LOP3.LUT R30, R21, 0xffff, RZ, 0xc0, !PT ;  /* 0x0000ffff151e7812 */ /* 0x008fe400078ec0ff */
[----:B----4-:R-:W-:-:S04]  /*a33b0*/  LOP3.LUT R32, R56, 0xffff, RZ, 0xc0, !PT ;  /* 0x0000ffff38207812 */ /* 0x010fc800078ec0ff */
[----:B------:R-:W-:Y:S01]  /*a33c0*/  PRMT R25, R32, 0x3340, R0 ;  /* 0x0000334020197816 */ /* 0x000fe20000000000 */
[----:B------:R-:W-:Y:S04]  /*a33d0*/  STL [R1+0x3b5c], R46 ;  /* 0x003b5c2e01007387 */ /* 0x000fe80000100800 */
[----:B------:R-:W2:Y:S01]  /*a33e0*/  LDL.LU R37, [R1+0x2e0] ;  /* 0x0002e00001257983 */ /* 0x000ea20000300800 */
[----:B------:R-:W-:-:S04]  /*a33f0*/  LOP3.LUT R28, R22, 0xffff, RZ, 0xc0, !PT ;  /* 0x0000ffff161c7812 */ /* 0x000fc800078ec0ff */
[----:B------:R-:W-:Y:S02]  /*a3400*/  PRMT R26, R30, 0x3340, R28 ;  /* 0x000033401e1a7816 */ /* 0x000fe4000000001c */
[----:B------:R-:W-:Y:S02]  /*a3410*/  LOP3.LUT R31, R16, 0xffff, RZ, 0xc0, !PT ;  /* 0x0000ffff101f7812 */ /* 0x000fe400078ec0ff */
[----:B------:R-:W-:-:S05]  /*a3420*/  PRMT R16, R26, 0x5410, R25 ;  /* 0x000054101a107816 */ /* 0x000fca0000000019 */
[----:B------:R0:W-:Y:S04]  /*a3430*/  STL [R1+0x1b8], R16 ;  /* 0x0001b81001007387 */ /* 0x0001e80000100800 */
[----:B------:R-:W3:Y:S04]  /*a3440*/  LDL.LU R52, [R1+0x12c] ;  /* 0x00012c0001347983 */ /* 0x000ee80000300800 */
[----:B------:R-:W4:Y:S04]  /*a3450*/  LDL.LU R18, [R1+0x1a4] ;  /* 0x0001a40001127983 */ /* 0x000f280000300800 */
[----:B------:R-:W4:Y:S04]  /*a3460*/  LDL.LU R39, [R1+0x4a0] ;  /* 0x0004a00001277983 */ /* 0x000f280000300800 */
[----:B------:R-:W4:Y:S04]  /*a3470*/  LDL.LU R38, [R1+0x404] ;  /* 0x0004040001267983 */ /* 0x000f280000300800 */
[----:B------:R-:W4:Y:S01]  /*a3480*/  LDL.LU R22, [R1+0x44c] ;  /* 0x00044c0001167983 */ /* 0x000f220000300800 */
[----:B------:R-:W-:-:S02]  /*a3490*/  SHF.R.U32.HI R58, RZ, 0x8, R29 ;  /* 0x00000008ff3a7819 */ /* 0x000fc4000001161d */
[----:B------:R-:W-:Y:S02]  /*a34a0*/  LOP3.LUT R29, R23, 0xffff, RZ, 0xc0, !PT ;  /* 0x0000ffff171d7812 */ /* 0x000fe400078ec0ff */
[----:B------:R-:W-:Y:S02]  /*a34b0*/  LOP3.LUT R27, R50, 0xffff, RZ, 0xc0, !PT ;  /* 0x0000ffff321b7812 */ /* 0x000fe400078ec0ff */
[----:B------:R-:W-:Y:S02]  /*a34c0*/  PRMT R25, R31, 0x3340, R0 ;  /* 0x000033401f197816 */ /* 0x000fe40000000000 */
[----:B------:R-:W-:Y:S02]  /*a34d0*/  PRMT R26, R29, 0x3340, R27 ;  /* 0x000033401d1a7816 */ /* 0x000fe4000000001b */
[----:B------:R-:W-:Y:S02]  /*a34e0*/  IADD3 R20, P6, PT, R34, R5, RZ ;  /* 0x0000000522147210 */ /* 0x000fe40007fde0ff */
[----:B0-----:R-:W-:-:S02]  /*a34f0*/  PRMT R16, R26, 0x5410, R25 ;  /* 0x000054101a107816 */ /* 0x001fc40000000019 */
[----:B------:R-:W-:Y:S02]  /*a3500*/  SHF.R.U32.HI R26, RZ, 0x8, R30 ;  /* 0x00000008ff1a7819 */ /* 0x000fe4000001161e */
[----:B------:R-:W-:Y:S02]  /*a3510*/  SHF.R.U32.HI R25, RZ, 0x8, R28 ;  /* 0x00000008ff197819 */ /* 0x000fe4000001161c */
[----:B------:R-:W-:Y:S02]  /*a3520*/  SHF.R.U32.HI R29, RZ, 0x8, R29 ;  /* 0x00000008ff1d7819 */ /* 0x000fe4000001161d */
[----:B------:R-:W-:Y:S02]  /*a3530*/  SHF.R.U32.HI R27, RZ, 0x8, R27 ;  /* 0x00000008ff1b7819 */ /* 0x000fe4000001161b */
[----:B------:R-:W-:Y:S02]  /*a3540*/  LOP3.LUT R26, R26, 0xffff, RZ, 0xc0, !PT ;  /* 0x0000ffff1a1a7812 */ /* 0x000fe400078ec0ff */
[----:B------:R-:W-:Y:S01]  /*a3550*/  LOP3.LUT R25, R25, 0xffff, RZ, 0xc0, !PT ;  /* 0x0000ffff19197812 */ /* 0x000fe200078ec0ff */
[----:B------:R-:W-:Y:S01]  /*a3560*/  IMAD.X R21, R24, 0x1, R6, P6 ;  /* 0x0000000118157824 */ /* 0x000fe200030e0606 */
[----:B------:R-:W-:-:S02]  /*a3570*/  LOP3.LUT R28, R29, 0xffff, RZ, 0xc0, !PT ;  /* 0x0000ffff1d1c7812 */ /* 0x000fc400078ec0ff */
[----:B------:R-:W-:Y:S01]  /*a3580*/  LOP3.LUT R27, R27, 0xffff, RZ, 0xc0, !PT ;  /* 0x0000ffff1b1b7812 */ /* 0x000fe200078ec0ff */
[----:B------:R0:W-:Y:S01]  /*a3590*/  STL [R1+0x1b4], R16 ;  /* 0x0001b41001007387 */ /* 0x0001e20000100800 */
[----:B------:R-:W-:-:S03]  /*a35a0*/  PRMT R23, R26, 0x3340, R25 ;  /* 0x000033401a177816 */ /* 0x000fc60000000019 */
[----:B------:R1:W-:Y:S01]  /*a35b0*/  STL.64 [R1+0x578], R20 ;  /* 0x0005781401007387 */ /* 0x0003e20000100a00 */
[----:B0-----:R-:W-:Y:S02]  /*a35c0*/  PRMT R16, R28, 0x3340, R27 ;  /* 0x000033401c107816 */ /* 0x001fe4000000001b */
[----:B------:R-:W-:Y:S01]  /*a35d0*/  IADD3 R26, P6, PT, R34, R7, RZ ;  /* 0x00000007221a7210 */ /* 0x000fe20007fde0ff */
[----:B-1----:R-:W4:Y:S04]  /*a35e0*/  LDL.LU.64 R20, [R1+0x3bd8] ;  /* 0x003bd80001147983 */ /* 0x002f280000300a00 */
[----:B------:R0:W-:Y:S04]  /*a35f0*/  STL [R1+0x124], R23 ;  /* 0x0001241701007387 */ /* 0x0001e80000100800 */
[----:B------:R1:W-:Y:S01]  /*a3600*/  STL [R1+0x120], R16 ;  /* 0x0001201001007387 */ /* 0x0003e20000100800 */
[----:B------:R-:W-:-:S03]  /*a3610*/  IMAD.X R27, R24, 0x1, R8, P6 ;  /* 0x00000001181b7824 */ /* 0x000fc600030e0608 */
[----:B0-----:R-:W4:Y:S04]  /*a3620*/  LDL.LU R23, [R1+0x2e4] ;  /* 0x0002e40001177983 */ /* 0x001f280000300800 */
[----:B-1----:R-:W4:Y:S04]  /*a3630*/  LDL.LU R16, [R1+0x130] ;  /* 0x0001300001107983 */ /* 0x002f280000300800 */
[----:B------:R-:W4:Y:S01]  /*a3640*/  LDL.LU R50, [R1+0x1a8] ;  /* 0x0001a80001327983 */ /* 0x000f220000300800 */
[----:B------:R-:W-:-:S03]  /*a3650*/  SHF.R.U32.HI R56, RZ, 0x8, R31 ;  /* 0x00000008ff387819 */ /* 0x000fc6000001161f */
[----:B------:R0:W-:Y:S01]  /*a3660*/  STL.64 [R1+0x5f0], R26 ;  /* 0x0005f01a01007387 */ /* 0x0001e20000100a00 */
[----:B------:R-:W-:Y:S02]  /*a3670*/  SHF.R.U32.HI R55, RZ, 0x8, R32 ;  /* 0x00000008ff377819 */ /* 0x000fe40000011620 */
[----:B--2---:R-:W-:Y:S02]  /*a3680*/  LOP3.LUT R30, R37, 0xffff, RZ, 0xc0, !PT ;  /* 0x0000ffff251e7812 */ /* 0x004fe400078ec0ff */
[----:B---3--:R-:W-:Y:S02]  /*a3690*/  LOP3.LUT R31, R52, 0xffff, RZ, 0xc0, !PT ;  /* 0x0000ffff341f7812 */ /* 0x008fe400078ec0ff */
[----:B----4-:R-:W-:Y:S02]  /*a36a0*/  LOP3.LUT R28, R18, 0xffff, RZ, 0xc0, !PT ;  /* 0x0000ffff121c7812 */ /* 0x010fe400078ec0ff */
[----:B------:R-:W-:Y:S02]  /*a36b0*/  PRMT R25, R31, 0x3340, R0 ;  /* 0x000033401f197816 */ /* 0x000fe40000000000 */
[----:B0-----:R-:W-:-:S02]  /*a36c0*/  PRMT R26, R30, 0x3340, R28 ;  /* 0x000033401e1a7816 */ /* 0x001fc4000000001c */
[----:B------:R-:W-:Y:S02]  /*a36d0*/  LOP3.LUT R29, R39, 0xffff, RZ, 0xc0, !PT ;  /* 0x0000ffff271d7812 */ /* 0x000fe400078ec0ff */
[----:B------:R-:W-:Y:S02]  /*a36e0*/  LOP3.LUT R32, R38, 0xffff, RZ, 0xc0, !PT ;  /* 0x0000ffff26207812 */ /* 0x000fe400078ec0ff */
[----:B------:R-:W-:Y:S02]  /*a36f0*/  PRMT R18, R26, 0x5410, R25 ;  /* 0x000054101a127816 */ /* 0x000fe40000000019 */
[----:B------:R-:W-:Y:S02]  /*a3700*/  LOP3.LUT R27, R22, 0xffff, RZ, 0xc0, !PT ;  /* 0x0000ffff161b7812 */ /* 0x000fe400078ec0ff */
[----:B------:R-:W-:Y:S02]  /*a3710*/  PRMT R25, R32, 0x3340, R0 ;  /* 0x0000334020197816 */ /* 0x000fe40000000000 */
[----:B------:R-:W-:Y:S01]  /*a3720*/  PRMT R26, R29, 0x3340, R27 ;  /* 0x000033401d1a7816 */ /* 0x000fe2000000001b */
[----:B------:R0:W-:Y:S01]  /*a3730*/  STL [R1+0x190], R18 ;  /* 0x0001901201007387 */ /* 0x0001e20000100800 */
[----:B------:R-:W-:-:S02]  /*a3740*/  IADD3 R38, P6, PT, R34, R9, RZ ;  /* 0x0000000922267210 */ /* 0x000fc40007fde0ff */
[----:B------:R-:W-:Y:S02]  /*a3750*/  SHF.R.U32.HI R30, RZ, 0x8, R30 ;  /* 0x00000008ff1e7819 */ /* 0x000fe4000001161e */
[----:B0-----:R-:W-:Y:S02]  /*a3760*/  PRMT R18, R26, 0x5410, R25 ;  /* 0x000054101a127816 */ /* 0x001fe40000000019 */
[----:B------:R-:W-:Y:S02]  /*a3770*/  SHF.R.U32.HI R26, RZ, 0x8, R29 ;  /* 0x00000008ff1a7819 */ /* 0x000fe4000001161d */
[----:B------:R-:W-:Y:S02]  /*a3780*/  SHF.R.U32.HI R25, RZ, 0x8, R27 ;  /* 0x00000008ff197819 */ /* 0x000fe4000001161b */
[----:B------:R-:W-:Y:S02]  /*a3790*/  SHF.R.U32.HI R27, RZ, 0x8, R28 ;  /* 0x00000008ff1b7819 */ /* 0x000fe4000001161c */
[----:B------:R-:W-:-:S02]  /*a37a0*/  LOP3.LUT R26, R26, 0xffff, RZ, 0xc0, !PT ;  /* 0x0000ffff1a1a7812 */ /* 0x000fc400078ec0ff */
[----:B------:R-:W-:Y:S01]  /*a37b0*/  LOP3.LUT R25, R25, 0xffff, RZ, 0xc0, !PT ;  /* 0x0000ffff19197812 */ /* 0x000fe200078ec0ff */
[----:B------:R-:W-:Y:S01]  /*a37c0*/  IMAD.X R39, R24, 0x1, R10, P6 ;  /* 0x0000000118277824 */ /* 0x000fe200030e060a */
[----:B------:R-:W-:Y:S02]  /*a37d0*/  LOP3.LUT R28, R30, 0xffff, RZ, 0xc0, !PT ;  /* 0x0000ffff1e1c7812 */ /* 0x000fe400078ec0ff */
[----:B------:R-:W-:Y:S01]  /*a37e0*/  LOP3.LUT R27, R27, 0xffff, RZ, 0xc0, !PT ;  /* 0x0000ffff1b1b7812 */ /* 0x000fe200078ec0ff */
[----:B------:R0:W-:Y:S01]  /*a37f0*/  STL [R1+0x1c8], R18 ;  /* 0x0001c81201007387 */ /* 0x0001e20000100800 */
[----:B------:R-:W-:-:S03]  /*a3800*/  PRMT R22, R26, 0x3340, R25 ;  /* 0x000033401a167816 */ /* 0x000fc60000000019 */
[----:B------:R-:W-:Y:S04]  /*a3810*/  STL.64 [R1+0x570], R38 ;  /* 0x0005702601007387 */ /* 0x000fe80000100a00 */
[----:B------:R-:W2:Y:S01]  /*a3820*/  LDL.LU R49, [R1+0x2cc] ;  /* 0x0002cc0001317983 */ /* 0x000ea20000300800 */
[----:B0-----:R-:W-:-:S03]  /*a3830*/  PRMT R18, R28, 0x3340, R27 ;  /* 0x000033401c127816 */ /* 0x001fc6000000001b */
[----:B------:R0:W-:Y:S04]  /*a3840*/  STL [R1+0x12c], R22 ;  /* 0x00012c1601007387 */ /* 0x0001e80000100800 */
[----:B------:R-:W3:Y:S04]  /*a3850*/  LDL.LU R37, [R1+0x114] ;  /* 0x0001140001257983 */ /* 0x000ee80000300800 */
[----:B------:R1:W-:Y:S04]  /*a3860*/  STL [R1+0x11c], R18 ;  /* 0x00011c1201007387 */ /* 0x0003e80000100800 */
[----:B------:R-:W4:Y:S01]  /*a3870*/  LDL.LU R52, [R1+0x180] ;  /* 0x0001800001347983 */ /* 0x000f220000300800 */
[----:B0-----:R-:W-:-:S02]  /*a3880*/  IADD3 R22, P6, PT, R34, R11, RZ ;  /* 0x0000000b22167210 */ /* 0x001fc40007fde0ff */
[----:B------:R-:W-:Y:S01]  /*a3890*/  LOP3.LUT R29, R23, 0xffff, RZ, 0xc0, !PT ;  /* 0x0000ffff171d7812 */ /* 0x000fe200078ec0ff */
[----:B-1----:R-:W4:Y:S01]  /*a38a0*/  LDL.LU R18, [R1+0x4e8] ;  /* 0x0004e80001127983 */ /* 0x002f220000300800 */
[----:B------:R-:W-:-:S03]  /*a38b0*/  LOP3.LUT R28, R16, 0xffff, RZ, 0xc0, !PT ;  /* 0x0000ffff101c7812 */ /* 0x000fc600078ec0ff */
[----:B------:R-:W4:Y:S01]  /*a38c0*/  LDL.LU R38, [R1+0x4e4] ;  /* 0x0004e40001267983 */ /* 0x000f220000300800 */
[----:B------:R-:W-:Y:S02]  /*a38d0*/  LOP3.LUT R27, R50, 0xffff, RZ, 0xc0, !PT ;  /* 0x0000ffff321b7812 */ /* 0x000fe400078ec0ff */
[----:B------:R-:W-:Y:S02]  /*a38e0*/  PRMT R25, R28, 0x3340, R0 ;  /* 0x000033401c197816 */ /* 0x000fe40000000000 */
[----:B------:R-:W-:Y:S01]  /*a38f0*/  PRMT R26, R29, 0x3340, R27 ;  /* 0x000033401d1a7816 */ /* 0x000fe2000000001b */
[----:B------:R-:W-:-:S03]  /*a3900*/  IMAD.X R23, R24, 0x1, R12, P6 ;  /* 0x0000000118177824 */ /* 0x000fc600030e060c */
[----:B------:R-:W-:Y:S02]  /*a3910*/  PRMT R16, R26, 0x5410, R25 ;  /* 0x000054101a107816 */ /* 0x000fe40000000019 */
[----:B------:R-:W-:Y:S02]  /*a3920*/  SHF.R.U32.HI R26, RZ, 0x8, R29 ;  /* 0x00000008ff1a7819 */ /* 0x000fe4000001161d */
[----:B------:R-:W-:Y:S01]  /*a3930*/  SHF.R.U32.HI R25, RZ, 0x8, R27 ;  /* 0x00000008ff197819 */ /* 0x000fe2000001161b */
[----:B------:R-:W-:Y:S01]  /*a3940*/  STL [R1+0x18c], R16 ;  /* 0x00018c1001007387 */ /* 0x000fe20000100800 */
[----:B------:R-:W-:-:S03]  /*a3950*/  SHF.R.U32.HI R50, RZ, 0x8, R28 ;  /* 0x00000008ff327819 */ /* 0x000fc6000001161c */
[----:B------:R0:W-:Y:S01]  /*a3960*/  STL.64 [R1+0x528], R22 ;  /* 0x0005281601007387 */ /* 0x0001e20000100a00 */
[----:B------:R-:W-:Y:S02]  /*a3970*/  IADD3 R28, P6, PT, R34, R13, RZ ;  /* 0x0000000d221c7210 */ /* 0x000fe40007fde0ff */
[----:B------:R-:W-:Y:S02]  /*a3980*/  LOP3.LUT R26, R26, 0xffff, RZ, 0xc0, !PT ;  /* 0x0000ffff1a1a7812 */ /* 0x000fe400078ec0ff */
[----:B------:R-:W-:Y:S01]  /*a3990*/  LOP3.LUT R25, R25, 0xffff, RZ, 0xc0, !PT ;  /* 0x0000ffff19197812 */ /* 0x000fe200078ec0ff */
[----:B0-----:R-:W4:Y:S04]  /*a39a0*/  LDL.LU.64 R22, [R1+0x3bd0] ;  /* 0x003bd00001167983 */ /* 0x001f280000300a00 */
[----:B------:R-:W4:Y:S01]  /*a39b0*/  LDL.LU R16, [R1+0x28] ;  /* 0x0000280001107983 */ /* 0x000f220000300800 */
[----:B------:R-:W-:Y:S01]  /*a39c0*/  PRMT R25, R26, 0x3340, R25 ;  /* 0x000033401a197816 */ /* 0x000fe20000000019 */
[----:B------:R-:W-:Y:S01]  /*a39d0*/  IMAD.X R29, R24, 0x1, R14, P6 ;  /* 0x00000001181d7824 */ /* 0x000fe200030e060e */
[----:B------:R-:W-:-:S03]  /*a39e0*/  IADD3 R26, P6, PT, R34, R15, RZ ;  /* 0x0000000f221a7210 */ /* 0x000fc60007fde0ff */
[----:B------:R-:W-:Y:S02]  /*a39f0*/  STL [R1+0xfc], R25 ;  /* 0x0000fc1901007387 */ /* 0x000fe40000100800 */
[----:B------:R-:W-:Y:S02]  /*a3a00*/  IMAD.X R27, R24, 0x1, R57, P6 ;  /* 0x00000001181b7824 */ /* 0x000fe400030e0639 */
[----:B------:R-:W4:Y:S04]  /*a3a10*/  LDL.LU R34, [R1+0x5ac] ;  /* 0x0005ac0001227983 */ /* 0x000f280000300800 */
[----:B------:R-:W-:Y:S04]  /*a3a20*/  STL.64 [R1+0x568], R28 ;  /* 0x0005681c01007387 */ /* 0x000fe80000100a00 */
[----:B------:R2:W-:Y:S04]  /*a3a30*/  STL.64 [R1+0x520], R26 ;  /* 0x0005201a01007387 */ /* 0x0005e80000100a00 */
[----:B------:R-:W4:Y:S01]  /*a3a40*/  LDL.LU R61, [R1+0x2d8] ;  /* 0x0002d800013d7983 */ /* 0x000f220000300800 */
[----:B--2---:R-:W-:-:S03]  /*a3a50*/  LOP3.LUT R27, R49, 0xffff, RZ, 0xc0, !PT ;  /* 0x0000ffff311b7812 */ /* 0x004fc600078ec0ff */
[----:B------:R-:W2:Y:S01]  /*a3a60*/  LDL.LU R49, [R1+0x118] ;  /* 0x0001180001317983 */ /* 0x000ea20000300800 */
[----:B---3--:R-:W-:-:S03]  /*a3a70*/  LOP3.LUT R28, R37, 0xffff, RZ, 0xc0, !PT ;  /* 0x0000ffff251c7812 */ /* 0x008fc600078ec0ff */
[----:B------:R-:W3:Y:S01]  /*a3a80*/  LDL.LU R37, [R1+0x188] ;  /* 0x0001880001257983 */ /* 0x000ee20000300800 */
[----:B------:R-:W-:Y:S02]  /*a3a90*/  PRMT R24, R28, 0x3340, R0 ;  /* 0x000033401c187816 */ /* 0x000fe40000000000 */
[----:B----4-:R-:W-:-:S04]  /*a3aa0*/  LOP3.LUT R26, R52, 0xffff, RZ, 0xc0, !PT ;  /* 0x0000ffff341a7812 */ /* 0x010fc800078ec0ff */
[----:B------:R-:W-:-:S04]  /*a3ab0*/  PRMT R25, R27, 0x3340, R26 ;  /* 0x000033401b197816 */ /* 0x000fc8000000001a */
[----:B------:R-:W-:-:S05]  /*a3ac0*/  PRMT R29, R25, 0x5410, R24 ;  /* 0x00005410191d7816 */ /* 0x000fca0000000018 */
[----:B------:R-:W-:Y:S04]  /*a3ad0*/  STL [R1+0x164], R29 ;  /* 0x0001641d01007387 */ /* 0x000fe80000100800 */
[----:B------:R-:W4:Y:S01]  /*a3ae0*/  LDL.LU R52, [R1+0x5a8] ;  /* 0x0005a80001347983 */ /* 0x000f220000300800 */
[----:B------:R-:W-:Y:S02]  /*a3af0*/  SHF.R.U32.HI R25, RZ, 0x8, R18 ;  /* 0x00000008ff197819 */ /* 0x000fe40000011612 */
[----:B------:R-:W-:Y:S01]  /*a3b00*/  SHF.R.U32.HI R24, RZ, 0x8, R38 ;  /* 0x00000008ff187819 */ /* 0x000fe20000011626 */
[----:B------:R-:W4:Y:S01]  /*a3b10*/  LDL.LU R42, [R1+0x4ec] ;  /* 0x0004ec00012a7983 */ /* 0x000f220000300800 */
[----:B------:R-:W-:Y:S02]  /*a3b20*/  LOP3.LUT R25, R25, 0xffff, RZ, 0xc0, !PT ;  /* 0x0000ffff19197812 */ /* 0x000fe400078ec0ff */
[----:B------:R-:W-:-:S04]  /*a3b30*/  LOP3.LUT R24, R24, 0xffff, RZ, 0xc0, !PT ;  /* 0x0000ffff18187812 */ /* 0x000fc800078ec0ff */
[----:B------:R-:W-:-:S05]  /*a3b40*/  PRMT R24, R25, 0x3340, R24 ;  /* 0x0000334019187816 */ /* 0x000fca0000000018 */
[----:B------:R0:W-:Y:S01]  /*a3b50*/  STL [R1+0x104], R24 ;  /* 0x0001041801007387 */ /* 0x0001e20000100800 */
[----:B------:R-:W-:Y:S02]  /*a3b60*/  SHF.R.U32.HI R39, RZ, 0x8, R31 ;  /* 0x00000008ff277819 */ /* 0x000fe4000001161f */
[----:B------:R-:W-:Y:S02]  /*a3b70*/  SHF.R.U32.HI R38, RZ, 0x8, R28 ;  /* 0x00000008ff267819 */ /* 0x000fe4000001161c */
[----:B0-----:R-:W-:Y:S02]  /*a3b80*/  SHF.R.S32.HI R24, RZ, 0x1f, R16 ;  /* 0x0000001fff187819 */ /* 0x001fe40000011410 */
[----:B------:R-:W-:-:S05]  /*a3b90*/  IADD3 R30, P6, PT, R16, R0, RZ ;  /* 0x00000000101e7210 */ /* 0x000fca0007fde0ff */
[----:B------:R-:W-:Y:S01]  /*a3ba0*/  IMAD.X R31, R24, 0x1, R3, P6 ;  /* 0x00000001181f7824 */ /* 0x000fe200030e0603 */
[----:B------:R-:W-:Y:S02]  /*a3bb0*/  SHF.R.U32.HI R27, RZ, 0x8, R27 ;  /* 0x00000008ff1b7819 */ /* 0x000fe4000001161b */
[----:B------:R-:W-:Y:S02]  /*a3bc0*/  SHF.R.U32.HI R26, RZ, 0x8, R26 ;  /* 0x00000008ff1a7819 */ /* 0x000fe4000001161a */
[----:B------:R0:W-:Y:S01]  /*a3bd0*/  STL.64 [R1+0x4f0], R30 ;  /* 0x0004f01e01007387 */ /* 0x0001e20000100a00 */
[----:B------:R-:W-:Y:S02]  /*a3be0*/  LOP3.LUT R39, R39, 0xffff, RZ, 0xc0, !PT ;  /* 0x0000ffff27277812 */ /* 0x000fe400078ec0ff */
[----:B------:R-:W-:Y:S02]  /*a3bf0*/  LOP3.LUT R38, R38, 0xffff, RZ, 0xc0, !PT ;  /* 0x0000ffff26267812 */ /* 0x000fe400078ec0ff */
[----:B------:R-:W-:-:S02]  /*a3c00*/  LOP3.LUT R27, R27, 0xffff, RZ, 0xc0, !PT ;  /* 0x0000ffff1b1b7812 */ /* 0x000fc400078ec0ff */
[----:B------:R-:W-:Y:S01]  /*a3c10*/  LOP3.LUT R26, R26, 0xffff, RZ, 0xc0, !PT ;  /* 0x0000ffff1a1a7812 */ /* 0x000fe200078ec0ff */
[----:B0-----:R-:W4:Y:S04]  /*a3c20*/  LDL.LU R31, [R1+0x77c] ;  /* 0x00077c00011f7983 */ /* 0x001f280000300800 */
[----:B------:R-:W4:Y:S01]  /*a3c30*/  LDL.LU R30, [R1+0x61c] ;  /* 0x00061c00011e7983 */ /* 0x000f220000300800 */
[--C-:B------:R-:W-:Y:S01]  /*a3c40*/  PRMT R39, R39, 0x3340, R0.reuse ;  /* 0x0000334027277816 */ /* 0x100fe20000000000 */
[----:B------:R-:W-:Y:S01]  /*a3c50*/  IMAD.MOV.U32 R18, RZ, RZ, R17 ;  /* 0x000000ffff127224 */ /* 0x000fe200078e0011 */
[----:B------:R-:W-:Y:S01]  /*a3c60*/  PRMT R38, R38, 0x3340, R0 ;  /* 0x0000334026267816 */ /* 0x000fe20000000000 */
[----:B------:R-:W4:Y:S01]  /*a3c70*/  LDL.LU R46, [R1+0x840] ;  /* 0x00084000012e7983 */ /* 0x000f220000300800 */
[----:B------:R-:W-:-:S02]  /*a3c80*/  PRMT R17, R27, 0x3340, R26 ;  /* 0x000033401b117816 */ /* 0x000fc4000000001a */
[----:B------:R-:W-:Y:S01]  /*a3c90*/  LOP3.LUT R28, R61, 0xffff, RZ, 0xc0, !PT ;  /* 0x0000ffff3d1c7812 */ /* 0x000fe200078ec0ff */
[----:B------:R0:W-:Y:S04]  /*a3ca0*/  STL.64 [R1+0x3b78], R38 ;  /* 0x003b782601007387 */ /* 0x0001e80000100a00 */
[----:B------:R-:W4:Y:S01]  /*a3cb0*/  LDL.LU R61, [R1+0x618] ;  /* 0x00061800013d7983 */ /* 0x000f220000300800 */
[----:B0-----:R-:W-:-:S05]  /*a3cc0*/  IADD3 R38, P6, PT, R16, R2, RZ ;  /* 0x0000000210267210 */ /* 0x001fca0007fde0ff */
[----:B------:R-:W-:Y:S01]  /*a3cd0*/  IMAD.X R39, R24, 0x1, R4, P6 ;  /* 0x0000000118277824 */ /* 0x000fe200030e0604 */
[----:B--2---:R-:W-:Y:S02]  /*a3ce0*/  LOP3.LUT R29, R49, 0xffff, RZ, 0xc0, !PT ;  /* 0x0000ffff311d7812 */ /* 0x004fe400078ec0ff */
[----:B------:R-:W2:Y:S02]  /*a3cf0*/  LDL.LU R49, [R1+0x848] ;  /* 0x0008480001317983 */ /* 0x000ea40000300800 */
[----:B------:R-:W-:Y:S02]  /*a3d00*/  PRMT R25, R29, 0x3340, R0 ;  /* 0x000033401d197816 */ /* 0x000fe40000000000 */
[----:B---3--:R-:W-:Y:S02]  /*a3d10*/  LOP3.LUT R27, R37, 0xffff, RZ, 0xc0, !PT ;  /* 0x0000ffff251b7812 */ /* 0x008fe400078ec0ff */
[----:B------:R-:W3:Y:S02]  /*a3d20*/  LDL.LU R37, [R1+0x844] ;  /* 0x0008440001257983 */ /* 0x000ee40000300800 */
[----:B------:R-:W-:-:S04]  /*a3d30*/  PRMT R26, R28, 0x3340, R27 ;  /* 0x000033401c1a7816 */ /* 0x000fc8000000001b */
[----:B------:R-:W-:Y:S02]  /*a3d40*/  PRMT R25, R26, 0x5410, R25 ;  /* 0x000054101a197816 */ /* 0x000fe40000000019 */
[----:B------:R-:W-:-:S03]  /*a3d50*/  SHF.R.U32.HI R26, RZ, 0x8, R28 ;  /* 0x00000008ff1a7819 */ /* 0x000fc6000001161c */
[----:B------:R0:W-:Y:S04]  /*a3d60*/  STL [R1+0x180], R25 ;  /* 0x0001801901007387 */ /* 0x0001e80000100800 */
[----:B------:R1:W-:Y:S01]  /*a3d70*/  STL.64 [R1+0x450], R38 ;  /* 0x0004502601007387 */ /* 0x0003e20000100a00 */
[----:B----4-:R-:W-:-:S03]  /*a3d80*/  SHF.R.U32.HI R28, RZ, 0x8, R52 ;  /* 0x00000008ff1c7819 */ /* 0x010fc60000011634 */
[----:B------:R-:W4:Y:S01]  /*a3d90*/  LDL.LU R52, [R1+0x84c] ;  /* 0x00084c0001347983 */ /* 0x000f220000300800 */
[----:B0-----:R-:W-:Y:S02]  /*a3da0*/  SHF.R.U32.HI R25, RZ, 0x8, R27 ;  /* 0x00000008ff197819 */ /* 0x001fe4000001161b */
[----:B------:R-:W-:Y:S02]  /*a3db0*/  SHF.R.U32.HI R27, RZ, 0x8, R42 ;  /* 0x00000008ff1b7819 */ /* 0x000fe4000001162a */
[----:B------:R-:W-:Y:S02]  /*a3dc0*/  LOP3.LUT R26, R26, 0xffff, RZ, 0xc0, !PT ;  /* 0x0000ffff1a1a7812 */ /* 0x000fe400078ec0ff */
[----:B------:R-:W-:Y:S02]  /*a3dd0*/  LOP3.LUT R25, R25, 0xffff, RZ, 0xc0, !PT ;  /* 0x0000ffff19197812 */ /* 0x000fe400078ec0ff */
[----:B------:R-:W-:Y:S02]  /*a3de0*/  LOP3.LUT R28, R28, 0xffff, RZ, 0xc0, !PT ;  /* 0x0000ffff1c1c7812 */ /* 0x000fe400078ec0ff */
[----:B------:R-:W-:-:S02]  /*a3df0*/  LOP3.LUT R27, R27, 0xffff, RZ, 0xc0, !PT ;  /* 0x0000ffff1b1b7812 */ /* 0x000fc400078ec0ff */
[----:B------:R-:W-:Y:S02]  /*a3e00*/  PRMT R42, R26, 0x3340, R25 ;  /* 0x000033401a2a7816 */ /* 0x000fe40000000019 */
[----:B------:R-:W-:Y:S02]  /*a3e10*/  PRMT R25, R28, 0x3340, R27 ;  /* 0x000033401c197816 */ /* 0x000fe4000000001b */
[----:B-1----:R-:W-:-:S03]  /*a3e20*/  IADD3 R38, P6, PT, R16, R5, RZ ;  /* 0x0000000510267210 */ /* 0x002fc60007fde0ff */
[----:B------:R-:W-:Y:S02]  /*a3e30*/  STL [R1+0x108], R25 ;  /* 0x0001081901007387 */ /* 0x000fe40000100800 */
[----:B------:R-:W-:-:S05]  /*a3e40*/  IMAD.X R39, R24, 0x1, R6, P6 ;  /* 0x0000000118277824 */ /* 0x000fca00030e0606 */
[----:B------:R0:W-:Y:S02]  /*a3e50*/  STL.64 [R1+0x4e8], R38 ;  /* 0x0004e82601007387 */ /* 0x0001e40000100a00 */
[----:B0-----:R-:W-:Y:S02]  /*a3e60*/  IADD3 R38, P6, PT, R16, R7, RZ ;  /* 0x0000000710267210 */ /* 0x001fe40007fde0ff */
[----:B------:R-:W-:Y:S02]  /*a3e70*/  SHF.R.U32.HI R26, RZ, 0x8, R31 ;  /* 0x00000008ff1a7819 */ /* 0x000fe4000001161f */
[----:B------:R-:W-:Y:S02]  /*a3e80*/  SHF.R.U32.HI R25, RZ, 0x8, R30 ;  /* 0x00000008ff197819 */ /* 0x000fe4000001161e */
[----:B------:R-:W-:Y:S02]  /*a3e90*/  LOP3.LUT R26, R26, 0xffff, RZ, 0xc0, !PT ;  /* 0x0000ffff1a1a7812 */ /* 0x000fe400078ec0ff */
[----:B------:R-:W-:-:S04]  /*a3ea0*/  LOP3.LUT R25, R25, 0xffff, RZ, 0xc0, !PT ;  /* 0x0000ffff19197812 */ /* 0x000fc800078ec0ff */
[----:B------:R-:W-:Y:S01]  /*a3eb0*/  PRMT R25, R26, 0x3340, R25 ;  /* 0x000033401a197816 */ /* 0x000fe20000000019 */
[----:B------:R-:W-:-:S04]  /*a3ec0*/  IMAD.X R39, R24, 0x1, R8, P6 ;  /* 0x0000000118277824 */ /* 0x000fc800030e0608 */
[----:B------:R-:W-:Y:S01]  /*a3ed0*/  STL [R1+0x100], R25 ;  /* 0x0001001901007387 */ /* 0x000fe20000100800 */
[----:B------:R-:W-:-:S03]  /*a3ee0*/  SHF.R.U32.HI R30, RZ, 0x8, R46 ;  /* 0x00000008ff1e7819 */ /* 0x000fc6000001162e */
[----:B------:R0:W-:Y:S01]  /*a3ef0*/  STL.64 [R1+0x4a0], R38 ;  /* 0x0004a02601007387 */ /* 0x0001e20000100a00 */
[----:B------:R-:W-:Y:S02]  /*a3f00*/  SHF.R.U32.HI R28, RZ, 0x8, R61 ;  /* 0x00000008ff1c7819 */ /* 0x000fe4000001163d */
[----:B------:R-:W-:Y:S02]  /*a3f10*/  SHF.R.U32.HI R27, RZ, 0x8, R29 ;  /* 0x00000008ff1b7819 */ /* 0x000fe4000001161d */
[----:B------:R-:W-:Y:S02]  /*a3f20*/  LOP3.LUT R28, R28, 0xffff, RZ, 0xc0, !PT ;  /* 0x0000ffff1c1c7812 */ /* 0x000fe400078ec0ff */
[----:B0-----:R-:W-:-:S05]  /*a3f30*/  IADD3 R38, P6, PT, R16, R9, RZ ;  /* 0x0000000910267210 */ /* 0x001fca0007fde0ff */
[----:B------:R-:W-:Y:S01]  /*a3f40*/  IMAD.X R39, R24, 0x1, R10, P6 ;  /* 0x0000000118277824 */ /* 0x000fe200030e060a */
[----:B------:R-:W-:Y:S01]  /*a3f50*/  PRMT R28, R28, 0x3340, R0 ;  /* 0x000033401c1c7816 */ /* 0x000fe20000000000 */
[----:B------:R-:W-:-:S03]  /*a3f60*/  IMAD.MOV.U32 R61, RZ, RZ, R18 ;  /* 0x000000ffff3d7224 */ /* 0x000fc600078e0012 */
[----:B------:R0:W-:Y:S04]  /*a3f70*/  STL.64 [R1+0x4e0], R38 ;  /* 0x0004e02601007387 */ /* 0x0001e80000100a00 */
[----:B0-----:R-:W4:Y:S01]  /*a3f80*/  LDL.LU R38, [R1+0x51c] ;  /* 0x00051c0001267983 */ /* 0x001f220000300800 */
[----:B--2---:R-:W-:-:S03]  /*a3f90*/  SHF.R.U32.HI R26, RZ, 0x8, R49 ;  /* 0x00000008ff1a7819 */ /* 0x004fc60000011631 */
[----:B------:R-:W2:Y:S01]  /*a3fa0*/  LDL.LU R49, [R1+0x444] ;  /* 0x0004440001317983 */ /* 0x000ea20000300800 */
[----:B------:R-:W-:-:S03]  /*a3fb0*/  LOP3.LUT R26, R26, 0xffff, RZ, 0xc0, !PT ;  /* 0x0000ffff1a1a7812 */ /* 0x000fc600078ec0ff */
[----:B------:R-:W2:Y:S01]  /*a3fc0*/  LDL.LU R18, [R1+0x494] ;  /* 0x0004940001127983 */ /* 0x000ea20000300800 */
[----:B---3--:R-:W-:-:S04]  /*a3fd0*/  SHF.R.U32.HI R25, RZ, 0x8, R37 ;  /* 0x00000008ff197819 */ /* 0x008fc80000011625 */
[----:B------:R-:W-:-:S04]  /*a3fe0*/  LOP3.LUT R25, R25, 0xffff, RZ, 0xc0, !PT ;  /* 0x0000ffff19197812 */ /* 0x000fc800078ec0ff */
[----:B------:R-:W-:Y:S02]  /*a3ff0*/  PRMT R46, R26, 0x3340, R25 ;  /* 0x000033401a2e7816 */ /* 0x000fe40000000019 */
[----:B----4-:R-:W-:-:S04]  /*a4000*/  SHF.R.U32.HI R25, RZ, 0x8, R52 ;  /* 0x00000008ff197819 */ /* 0x010fc80000011634 */
[----:B------:R-:W-:-:S04]  /*a4010*/  LOP3.LUT R29, R25, 0xffff, RZ, 0xc0, !PT ;  /* 0x0000ffff191d7812 */ /* 0x000fc800078ec0ff */
[----:B------:R-:W-:-:S05]  /*a4020*/  PRMT R29, R29, 0x3340, R0 ;  /* 0x000033401d1d7816 */ /* 0x000fca0000000000 */
[----:B------:R0:W-:Y:S02]  /*a4030*/  STL.64 [R1+0x3b68], R28 ;  /* 0x003b681c01007387 */ /* 0x0001e40000100a00 */
[----:B0-----:R-:W-:-:S05]  /*a4040*/  IADD3 R28, P6, PT, R16, R11, RZ ;  /* 0x0000000b101c7210 */ /* 0x001fca0007fde0ff */
[----:B------:R-:W-:-:S05]  /*a4050*/  IMAD.X R29, R24, 0x1, R12, P6 ;  /* 0x00000001181d7824 */ /* 0x000fca00030e060c */
[----:B------:R0:W-:Y:S02]  /*a4060*/  STL.64 [R1+0x468], R28 ;  /* 0x0004681c01007387 */ /* 0x0001e40000100a00 */
[----:B0-----:R-:W-:-:S05]  /*a4070*/  IADD3 R28, P6, PT, R16, R13, RZ ;  /* 0x0000000d101c7210 */ /* 0x001fca0007fde0ff */
[----:B------:R-:W-:-:S05]  /*a4080*/  IMAD.X R29, R24, 0x1, R14, P6 ;  /* 0x00000001181d7824 */ /* 0x000fca00030e060e */
[----:B------:R0:W-:Y:S04]  /*a4090*/  STL.64 [R1+0x460], R28 ;  /* 0x0004601c01007387 */ /* 0x0001e80000100a00 */
[----:B------:R-:W3:Y:S04]  /*a40a0*/  LDL.LU R52, [R1+0x518] ;  /* 0x0005180001347983 */ /* 0x000ee80000300800 */
[----:B------:R-:W4:Y:S01]  /*a40b0*/  LDL.LU R39, [R1+0x490] ;  /* 0x0004900001277983 */ /* 0x000f220000300800 */
[----:B0-----:R-:W-:-:S03]  /*a40c0*/  IADD3 R28, P6, PT, R16, R15, RZ ;  /* 0x0000000f101c7210 */ /* 0x001fc60007fde0ff */
[----:B------:R-:W4:Y:S01]  /*a40d0*/  LDL.LU R16, [R1+0x498] ;  /* 0x0004980001107983 */ /* 0x000f220000300800 */
[----:B------:R-:W-:Y:S02]  /*a40e0*/  SHF.R.U32.HI R26, RZ, 0x8, R35 ;  /* 0x00000008ff1a7819 */ /* 0x000fe40000011623 */
[----:B------:R-:W-:Y:S02]  /*a40f0*/  SHF.R.U32.HI R37, RZ, 0x8, R32 ;  /* 0x00000008ff257819 */ /* 0x000fe40000011620 */
[----:B------:R-:W-:Y:S02]  /*a4100*/  SHF.R.U32.HI R32, RZ, 0x8, R36 ;  /* 0x00000008ff207819 */ /* 0x000fe40000011624 */
[----:B------:R-:W-:Y:S02]  /*a4110*/  SHF.R.U32.HI R31, RZ, 0x8, R47 ;  /* 0x00000008ff1f7819 */ /* 0x000fe4000001162f */
[----:B------:R-:W-:Y:S02]  /*a4120*/  LOP3.LUT R27, R27, 0xffff, RZ, 0xc0, !PT ;  /* 0x0000ffff1b1b7812 */ /* 0x000fe400078ec0ff */
[----:B------:R-:W-:Y:S01]  /*a4130*/  LOP3.LUT R26, R26, 0xffff, RZ, 0xc0, !PT ;  /* 0x0000ffff1a1a7812 */ /* 0x000fe200078ec0ff */
[----:B------:R-:W-:Y:S01]  /*a4140*/  IMAD.X R29, R24, 0x1, R57, P6 ;  /* 0x00000001181d7824 */ /* 0x000fe200030e0639 */
[----:B------:R-:W-:-:S02]  /*a4150*/  SHF.R.U32.HI R33, RZ, 0x8, R33 ;  /* 0x00000008ff217819 */ /* 0x000fc40000011621 */
[--C-:B------:R-:W-:Y:S02]  /*a4160*/  PRMT R27, R27, 0x3340, R0.reuse ;  /* 0x000033401b1b7816 */ /* 0x100fe40000000000 */
[----:B------:R-:W-:Y:S02]  /*a4170*/  PRMT R26, R26, 0x3340, R0 ;  /* 0x000033401a1a7816 */ /* 0x000fe40000000000 */
[----:B------:R-:W-:Y:S02]  /*a4180*/  LOP3.LUT R33, R33, 0xffff, RZ, 0xc0, !PT ;  /* 0x0000ffff21217812 */ /* 0x000fe400078ec0ff */
[----:B------:R-:W-:Y:S01]  /*a4190*/  LOP3.LUT R32, R32, 0xffff, RZ, 0xc0, !PT ;  /* 0x0000ffff20207812 */ /* 0x000fe200078ec0ff */
[----:B------:R-:W-:Y:S01]  /*a41a0*/  STL.64 [R1+0x448], R28 ;  /* 0x0004481c01007387 */ /* 0x000fe20000100a00 */
[----:B------:R-:W-:Y:S02]  /*a41b0*/  LOP3.LUT R30, R30, 0xffff, RZ, 0xc0, !PT ;  /* 0x0000ffff1e1e7812 */ /* 0x000fe400078ec0ff */
[----:B------:R-:W-:Y:S01]  /*a41c0*/  LOP3.LUT R31, R31, 0xffff, RZ, 0xc0, !PT ;  /* 0x0000ffff1f1f7812 */ /* 0x000fe200078ec0ff */
[----:B------:R0:W-:Y:S01]  /*a41d0*/  STL.64 [R1+0x3b60], R26 ;  /* 0x003b601a01007387 */ /* 0x0001e20000100a00 */
[----:B------:R-:W-:-:S02]  /*a41e0*/  LOP3.LUT R36, R38, 0xffff, RZ, 0xc0, !PT ;  /* 0x0000ffff26247812 */ /* 0x000fc400078ec0ff */
[--C-:B------:R-:W-:Y:S02]  /*a41f0*/  PRMT R33, R33, 0x3340, R0.reuse ;  /* 0x0000334021217816 */ /* 0x100fe40000000000 */
[--C-:B------:R-:W-:Y:S02]  /*a4200*/  PRMT R32, R32, 0x3340, R0.reuse ;  /* 0x0000334020207816 */ /* 0x100fe40000000000 */
[----:B0-----:R-:W-:Y:S02]  /*a4210*/  IADD3 R26, P6, PT, R61, R0, RZ ;  /* 0x000000003d1a7210 */ /* 0x001fe40007fde0ff */
[--C-:B------:R-:W-:Y:S02]  /*a4220*/  PRMT R30, R30, 0x3340, R0.reuse ;  /* 0x000033401e1e7816 */ /* 0x100fe40000000000 */
[----:B------:R-:W-:Y:S01]  /*a4230*/  PRMT R31, R31, 0x3340, R0 ;  /* 0x000033401f1f7816 */ /* 0x000fe20000000000 */
[----:B------:R-:W-:Y:S04]  /*a4240*/  STL.64 [R1+0x3b70], R32 ;  /* 0x003b702001007387 */ /* 0x000fe80000100a00 */
[----:B------:R-:W-:Y:S01]  /*a4250*/  STL.64 [R1+0x3b80], R30 ;  /* 0x003b801e01007387 */ /* 0x000fe20000100a00 */
[----:B------:R-:W-:-:S02]  /*a4260*/  LOP3.LUT R37, R37, 0xffff, RZ, 0xc0, !PT ;  /* 0x0000ffff25257812 */ /* 0x000fc400078ec0ff */
[----:B------:R-:W-:Y:S02]  /*a4270*/  SHF.R.U32.HI R34, RZ, 0x8, R34 ;  /* 0x00000008ff227819 */ /* 0x000fe40000011622 */
[----:B------:R-:W-:Y:S02]  /*a4280*/  PRMT R37, R37, 0x3340, R0 ;  /* 0x0000334025257816 */ /* 0x000fe40000000000 */
[----:B------:R-:W-:-:S04]  /*a4290*/  LOP3.LUT R34, R34, 0xffff, RZ, 0xc0, !PT ;  /* 0x0000ffff22227812 */ /* 0x000fc800078ec0ff */
[--C-:B------:R-:W-:Y:S02]  /*a42a0*/  PRMT R34, R34, 0x3340, R0.reuse ;  /* 0x0000334022227816 */ /* 0x100fe40000000000 */
[----:B--2---:R-:W-:Y:S02]  /*a42b0*/  LOP3.LUT R47, R49, 0xffff, RZ, 0xc0, !PT ;  /* 0x0000ffff312f7812 */ /* 0x004fe400078ec0ff */
[----:B------:R-:W-:Y:S02]  /*a42c0*/  LOP3.LUT R35, R18, 0xffff, RZ, 0xc0, !PT ;  /* 0x0000ffff12237812 */ /* 0x000fe400078ec0ff */
[----:B------:R-:W-:Y:S02]  /*a42d0*/  PRMT R24, R47, 0x3340, R0 ;  /* 0x000033402f187816 */ /* 0x000fe40000000000 */
[----:B------:R-:W-:Y:S02]  /*a42e0*/  PRMT R25, R36, 0x3340, R35 ;  /* 0x0000334024197816 */ /* 0x000fe40000000023 */
[----:B------:R-:W-:-:S02]  /*a42f0*/  SHF.R.U32.HI R49, RZ, 0x8, R36 ;  /* 0x00000008ff317819 */ /* 0x000fc40000011624 */
[----:B------:R-:W-:Y:S02]  /*a4300*/  PRMT R18, R25, 0x5410, R24 ;  /* 0x0000541019127816 */ /* 0x000fe40000000018 */
[----:B------:R-:W-:Y:S02]  /*a4310*/  SHF.R.U32.HI R25, RZ, 0x8, R48 ;  /* 0x00000008ff197819 */ /* 0x000fe40000011630 */
[----:B------:R-:W-:Y:S02]  /*a4320*/  SHF.R.S32.HI R24, RZ, 0x1f, R61 ;  /* 0x0000001fff187819 */ /* 0x000fe4000001143d */
[----:B------:R-:W-:Y:S02]  /*a4330*/  SHF.R.U32.HI R48, RZ, 0x8, R35 ;  /* 0x00000008ff307819 */ /* 0x000fe40000011623 */
[----:B------:R-:W-:Y:S01]  /*a4340*/  LOP3.LUT R36, R25, 0xffff, RZ, 0xc0, !PT ;  /* 0x0000ffff19247812 */ /* 0x000fe200078ec0ff */
[----:B------:R-:W-:Y:S01]  /*a4350*/  IMAD.X R27, R24, 0x1, R3, P6 ;  /* 0x00000001181b7824 */ /* 0x000fe200030e0603 */
[----:B------:R-:W-:-:S02]  /*a4360*/  LOP3.LUT R35, R49, 0xffff, RZ, 0xc0, !PT ;  /* 0x0000ffff31237812 */ /* 0x000fc400078ec0ff */
[----:B------:R-:W-:Y:S01]  /*a4370*/  LOP3.LUT R25, R48, 0xffff, RZ, 0xc0, !PT ;  /* 0x0000ffff30197812 */ /* 0x000fe200078ec0ff */
[----:B------:R0:W-:Y:S04]  /*a4380*/  STL [R1+0x188], R18 ;  /* 0x0001881201007387 */ /* 0x0001e80000100800 */
[----:B------:R1:W-:Y:S01]  /*a4390*/  STL.64 [R1+0x440], R26 ;  /* 0x0004401a01007387 */ /* 0x0003e20000100a00 */
[----:B0-----:R-:W-:Y:S02]  /*a43a0*/  PRMT R18, R35, 0x3340, R25 ;  /* 0x0000334023127816 */ /* 0x001fe40000000019 */
[----:B------:R-:W-:Y:S02]  /*a43b0*/  SHF.R.U32.HI R35, RZ, 0x8, R47 ;  /* 0x00000008ff237819 */ /* 0x000fe4000001162f */
[----:B------:R-:W-:-:S02]  /*a43c0*/  SHF.R.U32.HI R47, RZ, 0x8, R51 ;  /* 0x00000008ff2f7819 */ /* 0x000fc40000011633 */
[----:B-1----:R-:W-:Y:S02]  /*a43d0*/  IADD3 R26, P6, PT, R61, R2, RZ ;  /* 0x000000023d1a7210 */ /* 0x002fe40007fde0ff */
[----:B------:R-:W-:Y:S02]  /*a43e0*/  PRMT R36, R36, 0x3340, R0 ;  /* 0x0000334024247816 */ /* 0x000fe40000000000 */
[----:B------:R-:W-:Y:S01]  /*a43f0*/  LOP3.LUT R35, R35, 0xffff, RZ, 0xc0, !PT ;  /* 0x0000ffff23237812 */ /* 0x000fe200078ec0ff */
[----:B------:R-:W-:Y:S01]  /*a4400*/  IMAD.X R27, R24, 0x1, R4, P6 ;  /* 0x00000001181b7824 */ /* 0x000fe200030e0604 */
[----:B------:R-:W-:Y:S01]  /*a4410*/  LOP3.LUT R47, R47, 0xffff, RZ, 0xc0, !PT ;  /* 0x0000ffff2f2f7812 */ /* 0x000fe200078ec0ff */
[----:B------:R-:W-:Y:S01]  /*a4420*/  STL.64 [R1+0x3b88], R36 ;  /* 0x003b882401007387 */ /* 0x000fe20000100a00 */
[--C-:B------:R-:W-:Y:S02]  /*a4430*/  PRMT R35, R35, 0x3340, R0.reuse ;  /* 0x0000334023237816 */ /* 0x100fe40000000000 */
[----:B------:R-:W-:Y:S01]  /*a4440*/  PRMT R47, R47, 0x3340, R0 ;  /* 0x000033402f2f7816 */ /* 0x000fe20000000000 */
[----:B------:R0:W-:Y:S04]  /*a4450*/  STL.64 [R1+0x438], R26 ;  /* 0x0004381a01007387 */ /* 0x0001e80000100a00 */
[----:B------:R-:W-:Y:S04]  /*a4460*/  STL.64 [R1+0x3b98], R34 ;  /* 0x003b982201007387 */ /* 0x000fe80000100a00 */
[----:B------:R-:W-:Y:S01]  /*a4470*/  STL.64 [R1+0x3ba0], R46 ;  /* 0x003ba02e01007387 */ /* 0x000fe20000100a00 */
[----:B0-----:R-:W-:-:S05]  /*a4480*/  IADD3 R26, P6, PT, R61, R5, RZ ;  /* 0x000000053d1a7210 */ /* 0x001fca0007fde0ff */
[----:B------:R-:W-:Y:S01]  /*a4490*/  IMAD.X R27, R24, 0x1, R6, P6 ;  /* 0x00000001181b7824 */ /* 0x000fe200030e0606 */
[----:B---3--:R-:W-:Y:S02]  /*a44a0*/  LOP3.LUT R52, R52, 0xffff, RZ, 0xc0, !PT ;  /* 0x0000ffff34347812 */ /* 0x008fe400078ec0ff */
[----:B----4-:R-:W-:Y:S02]  /*a44b0*/  LOP3.LUT R49, R39, 0xffff, RZ, 0xc0, !PT ;  /* 0x0000ffff27317812 */ /* 0x010fe400078ec0ff */
[----:B------:R-:W-:Y:S02]  /*a44c0*/  LOP3.LUT R51, R16, 0xffff, RZ, 0xc0, !PT ;  /* 0x0000ffff10337812 */ /* 0x000fe400078ec0ff */
[----:B------:R-:W-:Y:S02]  /*a44d0*/  PRMT R25, R49, 0x3340, R0 ;  /* 0x0000334031197816 */ /* 0x000fe40000000000 */
[----:B------:R-:W-:-:S04]  /*a44e0*/  PRMT R48, R52, 0x3340, R51 ;  /* 0x0000334034307816 */ /* 0x000fc80000000033 */
[----:B------:R-:W-:Y:S02]  /*a44f0*/  PRMT R16, R48, 0x5410, R25 ;  /* 0x0000541030107816 */ /* 0x000fe40000000019 */
[----:B------:R-:W-:Y:S02]  /*a4500*/  SHF.R.U32.HI R48, RZ, 0x8, R52 ;  /* 0x00000008ff307819 */ /* 0x000fe40000011634 */
[----:B------:R-:W-:Y:S02]  /*a4510*/  SHF.R.U32.HI R25, RZ, 0x8, R51 ;  /* 0x00000008ff197819 */ /* 0x000fe40000011633 */
[----:B------:R-:W-:Y:S02]  /*a4520*/  LOP3.LUT R48, R48, 0xffff, RZ, 0xc0, !PT ;  /* 0x0000ffff30307812 */ /* 0x000fe400078ec0ff */
[----:B------:R-:W-:Y:S01]  /*a4530*/  LOP3.LUT R25, R25, 0xffff, RZ, 0xc0, !PT ;  /* 0x0000ffff19197812 */ /* 0x000fe200078ec0ff */
[----:B------:R0:W-:Y:S01]  /*a4540*/  STL [R1+0x1a4], R16 ;  /* 0x0001a41001007387 */ /* 0x0001e20000100800 */
[----:B------:R-:W-:-:S03]  /*a4550*/  SHF.R.U32.HI R49, RZ, 0x8, R49 ;  /* 0x00000008ff317819 */ /* 0x000fc60000011631 */
[----:B------:R-:W2:Y:S01]  /*a4560*/  LDL.LU R36, [R1+0x20] ;  /* 0x0000200001247983 */ /* 0x000ea20000300800 */
[----:B0-----:R-:W-:-:S03]  /*a4570*/  PRMT R16, R48, 0x3340, R25 ;  /* 0x0000334030107816 */ /* 0x001fc60000000019 */
[----:B------:R-:W-:Y:S04]  /*a4580*/  STL.64 [R1+0x498], R26 ;  /* 0x0004981a01007387 */ /* 0x000fe80000100a00 */
[----:B------:R0:W-:Y:S01]  /*a4590*/  STL.64 [R1+0x3ba8], R16 ;  /* 0x003ba81001007387 */ /* 0x0001e20000100a00 */
[----:B------:R-:W-:Y:S02]  /*a45a0*/  LOP3.LUT R49, R49, 0xffff, RZ, 0xc0, !PT ;  /* 0x0000ffff31317812 */ /* 0x000fe400078ec0ff */
[----:B------:R-:W-:Y:S01]  /*a45b0*/  SHF.R.U32.HI R48, RZ, 0x8, R43 ;  /* 0x00000008ff307819 */ /* 0x000fe2000001162b */
[----:B------:R-:W3:Y:S01]  /*a45c0*/  LDL.LU R28, [R1+0x5a0] ;  /* 0x0005a000011c7983 */ /* 0x000ee20000300800 */
[----:B------:R-:W-:Y:S01]  /*a45d0*/  PRMT R25, R49, 0x3340, R0 ;  /* 0x0000334031197816 */ /* 0x000fe20000000000 */
[----:B0-----:R-:W-:Y:S01]  /*a45e0*/  IMAD.MOV.U32 R17, RZ, RZ, R61 ;  /* 0x000000ffff117224 */ /* 0x001fe200078e003d */
[----:B------:R-:W-:-:S04]  /*a45f0*/  SHF.R.U32.HI R49, RZ, 0x8, R54 ;  /* 0x00000008ff317819 */ /* 0x000fc80000011636 */
[----:B------:R-:W-:Y:S02]  /*a4600*/  IADD3 R26, P6, PT, R17, R7, RZ ;  /* 0x00000007111a7210 */ /* 0x000fe40007fde0ff */
[----:B------:R-:W-:-:S03]  /*a4610*/  LOP3.LUT R49, R49, 0xffff, RZ, 0xc0, !PT ;  /* 0x0000ffff31317812 */ /* 0x000fc600078ec0ff */
[----:B------:R-:W-:Y:S01]  /*a4620*/  IMAD.X R27, R24, 0x1, R8, P6 ;  /* 0x00000001181b7824 */ /* 0x000fe200030e0608 */
[----:B------:R-:W-:Y:S02]  /*a4630*/  LOP3.LUT R48, R48, 0xffff, RZ, 0xc0, !PT ;  /* 0x0000ffff30307812 */ /* 0x000fe400078ec0ff */
[--C-:B------:R-:W-:Y:S02]  /*a4640*/  PRMT R49, R49, 0x3340, R0.reuse ;  /* 0x0000334031317816 */ /* 0x100fe40000000000 */
[----:B------:R0:W-:Y:S01]  /*a4650*/  STL.64 [R1+0x490], R26 ;  /* 0x0004901a01007387 */ /* 0x0001e20000100a00 */
[----:B------:R-:W-:Y:S02]  /*a4660*/  PRMT R48, R48, 0x3340, R0 ;  /* 0x0000334030307816 */ /* 0x000fe40000000000 */
[----:B------:R-:W-:-:S03]  /*a4670*/  SHF.R.U32.HI R52, RZ, 0x8, R60 ;  /* 0x00000008ff347819 */ /* 0x000fc6000001163c */
[----:B------:R-:W-:Y:S04]  /*a4680*/  STL.64 [R1+0x3bb0], R48 ;  /* 0x003bb03001007387 */ /* 0x000fe80000100a00 */
[----:B------:R-:W3:Y:S01]  /*a4690*/  LDL.LU R60, [R1+0x3bc8] ;  /* 0x003bc800013c7983 */ /* 0x000ee20000300800 */
[----:B0-----:R-:W-:-:S05]  /*a46a0*/  IADD3 R26, P6, PT, R17, R9, RZ ;  /* 0x00000009111a7210 */ /* 0x001fca0007fde0ff */
[----:B------:R-:W-:-:S05]  /*a46b0*/  IMAD.X R27, R24, 0x1, R10, P6 ;  /* 0x00000001181b7824 */ /* 0x000fca00030e060a */
[----:B------:R0:W-:Y:S04]  /*a46c0*/  STL.64 [R1+0x518], R26 ;  /* 0x0005181a01007387 */ /* 0x0001e80000100a00 */
[----:B------:R-:W4:Y:S04]  /*a46d0*/  LDL.LU R38, [R1+0x778] ;  /* 0x0007780001267983 */ /* 0x000f280000300800 */
[----:B------:R-:W2:Y:S01]  /*a46e0*/  LDL.LU R61, [R1+0x5ec] ;  /* 0x0005ec00013d7983 */ /* 0x000ea20000300800 */
[----:B------:R-:W-:Y:S02]  /*a46f0*/  SHF.R.U32.HI R51, RZ, 0x8, R41 ;  /* 0x00000008ff337819 */ /* 0x000fe40000011629 */
[----:B------:R-:W-:Y:S01]  /*a4700*/  LOP3.LUT R50, R50, 0xffff, RZ, 0xc0, !PT ;  /* 0x0000ffff32327812 */ /* 0x000fe200078ec0ff */
[----:B------:R-:W4:Y:S01]  /*a4710*/  LDL.LU R39, [R1+0x4] ;  /* 0x0000040001277983 */ /* 0x000f220000300800 */
[----:B------:R-:W-:-:S02]  /*a4720*/  LOP3.LUT R51, R51, 0xffff, RZ, 0xc0, !PT ;  /* 0x0000ffff33337812 */ /* 0x000fc400078ec0ff */
[----:B0-----:R-:W-:Y:S01]  /*a4730*/  IADD3 R26, P6, PT, R17, R11, RZ ;  /* 0x0000000b111a7210 */ /* 0x001fe20007fde0ff */
[----:B------:R-:W4:Y:S01]  /*a4740*/  LDL.LU R43, [R1+0x5e8] ;  /* 0x0005e800012b7983 */ /* 0x000f220000300800 */
[--C-:B------:R-:W-:Y:S02]  /*a4750*/  PRMT R50, R50, 0x3340, R0.reuse ;  /* 0x0000334032327816 */ /* 0x100fe40000000000 */
[----:B------:R-:W-:Y:S01]  /*a4760*/  PRMT R51, R51, 0x3340, R0 ;  /* 0x0000334033337816 */ /* 0x000fe20000000000 */
[----:B------:R-:W-:-:S04]  /*a4770*/  IMAD.X R27, R24, 0x1, R12, P6 ;  /* 0x00000001181b7824 */ /* 0x000fc800030e060c */
[----:B------:R-:W-:Y:S04]  /*a4780*/  STL.64 [R1+0x3bb8], R50 ;  /* 0x003bb83201007387 */ /* 0x000fe80000100a00 */
[----:B------:R-:W4:Y:S04]  /*a4790*/  LDL.LU R46, [R1+0x8] ;  /* 0x00000800012e7983 */ /* 0x000f280000300800 */
[----:B------:R-:W4:Y:S04]  /*a47a0*/  LDL.LU R47, [R1+0x668] ;  /* 0x00066800012f7983 */ /* 0x000f280000300800 */
[----:B------:R-:W4:Y:S04]  /*a47b0*/  LDL.LU R34, [R1+0x10] ;  /* 0x0000100001227983 */ /* 0x000f280000300800 */
[----:B------:R0:W-:Y:S04]  /*a47c0*/  STL.64 [R1+0x5a8], R26 ;  /* 0x0005a81a01007387 */ /* 0x0001e80000100a00 */
[----:B------:R-:W4:Y:S01]  /*a47d0*/  LDL.LU R35, [R1+0x66c] ;  /* 0x00066c0001237983 */ /* 0x000f220000300800 */
[----:B------:R-:W-:-:S03]  /*a47e0*/  SHF.R.U32.HI R54, RZ, 0x8, R53 ;  /* 0x00000008ff367819 */ /* 0x000fc60000011635 */
        /* <DEDUP_REMOVED lines=10> */
[----:B------:R-:W4:Y:S01]  /*a4890*/  LDL.LU R33, [R1+0xe4] ;  /* 0x0000e40001217983 */ /* 0x000f220000300800 */
[----:B------:R-:W-:Y:S01]  /*a48a0*/  PRMT R59, R59, 0x3340, R0 ;  /* 0x000033403b3b7816 */ /* 0x000fe20000000000 */
[----:B------:R-:W-:Y:S01]  /*a48b0*/  IMAD.X R49, R24, 0x1, R14, P6 ;  /* 0x0000000118317824 */ /* 0x000fe200030e060e */
[----:B---3--:R-:W-:Y:S02]  /*a48c0*/  PRMT R60, R28, 0x5410, R60 ;  /* 0x000054101c3c7816 */ /* 0x008fe4000000003c */
[----:B------:R-:W3:Y:S04]  /*a48d0*/  LDL.LU R28, [R1+0x60] ;  /* 0x00006000011c7983 */ /* 0x000ee80000300800 */
[----:B------:R-:W-:Y:S01]  /*a48e0*/  STL.64 [R1+0x5a0], R48 ;  /* 0x0005a03001007387 */ /* 0x000fe20000100a00 */
[----:B--2---:R-:W-:-:S03]  /*a48f0*/  PRMT R59, R61, 0x5410, R59 ;  /* 0x000054103d3b7816 */ /* 0x004fc6000000003b */
[----:B------:R-:W2:Y:S01]  /*a4900*/  LDL.LU R61, [R1+0x74] ;  /* 0x00007400013d7983 */ /* 0x000ea20000300800 */
[----:B------:R-:W-:-:S05]  /*a4910*/  IADD3 R16, P6, PT, R17, R15, RZ ;  /* 0x0000000f11107210 */ /* 0x000fca0007fde0ff */
[----:B------:R-:W-:-:S05]  /*a4920*/  IMAD.X R17, R24, 0x1, R57, P6 ;  /* 0x0000000118117824 */ /* 0x000fca00030e0639 */
[----:B------:R4:W-:Y:S01]  /*a4930*/  STL.64 [R1+0x618], R16 ;  /* 0x0006181001007387 */ /* 0x0009e20000100a00 */
[----:B------:R-:W-:Y:S02]  /*a4940*/  SHF.R.S32.HI R24, RZ, 0x1f, R36 ;  /* 0x0000001fff187819 */ /* 0x000fe40000011424 */
[----:B----4-:R-:W-:Y:S02]  /*a4950*/  PRMT R16, R43, 0x5410, R39 ;  /* 0x000054102b107816 */ /* 0x010fe40000000027 */
[----:B------:R-:W-:Y:S02]  /*a4960*/  PRMT R53, R38, 0x5410, R53 ;  /* 0x0000541026357816 */ /* 0x000fe40000000035 */
[----:B------:R-:W4:Y:S04]  /*a4970*/  LDL.LU R38, [R1+0x70] ;  /* 0x0000700001267983 */ /* 0x000f280000300800 */
[----:B------:R-:W4:Y:S04]  /*a4980*/  LDL.LU R39, [R1+0x80] ;  /* 0x0000800001277983 */ /* 0x000f280000300800 */
[----:B------:R0:W-:Y:S04]  /*a4990*/  STL [R1+0x4], R16 ;  /* 0x0000041001007387 */ /* 0x0001e80000100800 */
[----:B------:R-:W4:Y:S01]  /*a49a0*/  LDL.LU R43, [R1+0x270] ;  /* 0x00027000012b7983 */ /* 0x000f220000300800 */
[----:B0-----:R-:W-:-:S05]  /*a49b0*/  IADD3 R16, P6, PT, R36, R0, RZ ;  /* 0x0000000024107210 */ /* 0x001fca0007fde0ff */
[----:B------:R-:W-:-:S05]  /*a49c0*/  IMAD.X R17, R24, 0x1, R3, P6 ;  /* 0x0000000118117824 */ /* 0x000fca00030e0603 */
[----:B------:R0:W-:Y:S01]  /*a49d0*/  STL.64 [R1+0x5e8], R16 ;  /* 0x0005e81001007387 */ /* 0x0001e20000100a00 */
[----:B------:R-:W-:Y:S02]  /*a49e0*/  PRMT R34, R35, 0x5410, R34 ;  /* 0x0000541023227816 */ /* 0x000fe40000000022 */
[----:B0-----:R-:W-:Y:S02]  /*a49f0*/  PRMT R16, R47, 0x5410, R46 ;  /* 0x000054102f107816 */ /* 0x001fe4000000002e */
[----:B------:R-:W4:Y:S04]  /*a4a00*/  LDL.LU R47, [R1+0x1c] ;  /* 0x00001c00012f7983 */ /* 0x000f280000300800 */
[----:B------:R0:W-:Y:S02]  /*a4a10*/  STL [R1+0x8], R16 ;  /* 0x0000081001007387 */ /* 0x0001e40000100800 */
[----:B0-----:R-:W-:-:S02]  /*a4a20*/  IADD3 R16, P6, PT, R36, R2, RZ ;  /* 0x0000000224107210 */ /* 0x001fc40007fde0ff */
[----:B------:R0:W-:Y:S03]  /*a4a30*/  STL [R1+0x10], R34 ;  /* 0x0000102201007387 */ /* 0x0001e60000100800 */
[----:B------:R-:W-:-:S05]  /*a4a40*/  IMAD.X R17, R24, 0x1, R4, P6 ;  /* 0x0000000118117824 */ /* 0x000fca00030e0604 */
[----:B------:R1:W-:Y:S01]  /*a4a50*/  STL.64 [R1+0x668], R16 ;  /* 0x0006681001007387 */ /* 0x0003e20000100a00 */
[----:B0-----:R-:W-:Y:S02]  /*a4a60*/  PRMT R34, R26, 0x5410, R37 ;  /* 0x000054101a227816 */ /* 0x001fe40000000025 */
[----:B------:R-:W-:-:S03]  /*a4a70*/  PRMT R26, R29, 0x5410, R27 ;  /* 0x000054101d1a7816 */ /* 0x000fc6000000001b */
[----:B------:R-:W-:Y:S01]  /*a4a80*/  STL [R1+0x24], R34 ;  /* 0x0000242201007387 */ /* 0x000fe20000100800 */
[----:B-1----:R-:W-:-:S03]  /*a4a90*/  IADD3 R16, P6, PT, R36, R5, RZ ;  /* 0x0000000524107210 */ /* 0x002fc60007fde0ff */
[----:B------:R0:W-:Y:S02]  /*a4aa0*/  STL [R1+0x28], R26 ;  /* 0x0000281a01007387 */ /* 0x0001e40000100800 */
[----:B------:R-:W-:Y:S02]  /*a4ab0*/  IMAD.X R17, R24, 0x1, R6, P6 ;  /* 0x0000000118117824 */ /* 0x000fe400030e0606 */
[----:B0-----:R-:W4:Y:S04]  /*a4ac0*/  LDL.LU R26, [R1+0xe0] ;  /* 0x0000e000011a7983 */ /* 0x001f280000300800 */
[----:B------:R-:W4:Y:S04]  /*a4ad0*/  LDL.LU R27, [R1+0x9c] ;  /* 0x00009c00011b7983 */ /* 0x000f280000300800 */
[----:B------:R-:W4:Y:S01]  /*a4ae0*/  LDL.LU R29, [R1+0x244] ;  /* 0x00024400011d7983 */ /* 0x000f220000300800 */
[----:B------:R-:W-:-:S03]  /*a4af0*/  PRMT R41, R41, 0x5410, R30 ;  /* 0x0000541029297816 */ /* 0x000fc6000000001e */
[----:B------:R0:W-:Y:S01]  /*a4b00*/  STL.64 [R1+0x660], R16 ;  /* 0x0006601001007387 */ /* 0x0001e20000100a00 */
[----:B------:R-:W-:Y:S02]  /*a4b10*/  PRMT R30, R32, 0x5410, R31 ;  /* 0x00005410201e7816 */ /* 0x000fe4000000001f */
[----:B0-----:R-:W-:-:S03]  /*a4b20*/  IADD3 R16, P6, PT, R36, R7, RZ ;  /* 0x0000000724107210 */ /* 0x001fc60007fde0ff */
[----:B------:R0:W-:Y:S02]  /*a4b30*/  STL [R1+0x2c], R30 ;  /* 0x00002c1e01007387 */ /* 0x0001e40000100800 */
[----:B------:R-:W-:Y:S02]  /*a4b40*/  IMAD.X R17, R24, 0x1, R8, P6 ;  /* 0x0000000118117824 */ /* 0x000fe400030e0608 */
[----:B------:R-:W4:Y:S01]  /*a4b50*/  LDL.LU R37, [R1+0x90] ;  /* 0x0000900001257983 */ /* 0x000f220000300800 */
[----:B------:R-:W-:-:S03]  /*a4b60*/  PRMT R23, R23, 0x5410, R33 ;  /* 0x0000541017177816 */ /* 0x000fc60000000021 */
[----:B------:R1:W-:Y:S04]  /*a4b70*/  STL.64 [R1+0x778], R16 ;  /* 0x0007781001007387 */ /* 0x0003e80000100a00 */
[----:B0-----:R-:W4:Y:S01]  /*a4b80*/  LDL.LU R30, [R1+0x248] ;  /* 0x00024800011e7983 */ /* 0x001f220000300800 */
[----:B-1----:R-:W-:-:S05]  /*a4b90*/  IADD3 R16, P6, PT, R36, R9, RZ ;  /* 0x0000000924107210 */ /* 0x002fca0007fde0ff */
[----:B------:R-:W-:Y:S01]  /*a4ba0*/  IMAD.X R17, R24, 0x1, R10, P6 ;  /* 0x0000000118117824 */ /* 0x000fe200030e060a */
[----:B------:R-:W-:Y:S02]  /*a4bb0*/  PRMT R19, R19, 0x5410, R40 ;  /* 0x0000541013137816 */ /* 0x000fe40000000028 */
[----:B---3--:R-:W-:-:S05]  /*a4bc0*/  PRMT R22, R22, 0x5410, R28 ;  /* 0x0000541016167816 */ /* 0x008fca000000001c */
[----:B------:R-:W-:Y:S04]  /*a4bd0*/  STL.64 [R1+0x3b38], R22 ;  /* 0x003b381601007387 */ /* 0x000fe80000100a00 */
[----:B------:R-:W3:Y:S01]  /*a4be0*/  LDL.LU R31, [R1+0xac] ;  /* 0x0000ac00011f7983 */ /* 0x000ee20000300800 */
[----:B--2---:R-:W-:-:S03]  /*a4bf0*/  PRMT R20, R20, 0x5410, R61 ;  /* 0x0000541014147816 */ /* 0x004fc6000000003d */
[----:B------:R-:W3:Y:S04]  /*a4c00*/  LDL.LU R61, [R1+0x238] ;  /* 0x00023800013d7983 */ /* 0x000ee80000300800 */
[----:B------:R0:W-:Y:S02]  /*a4c10*/  STL.64 [R1+0x7f8], R16 ;  /* 0x0007f81001007387 */ /* 0x0001e40000100a00 */
[----:B0-----:R-:W-:-:S05]  /*a4c20*/  IADD3 R16, P6, PT, R36, R11, RZ ;  /* 0x0000000b24107210 */ /* 0x001fca0007fde0ff */
[----:B------:R-:W-:-:S05]  /*a4c30*/  IMAD.X R17, R24, 0x1, R12, P6 ;  /* 0x0000000118117824 */ /* 0x000fca00030e060c */
[----:B------:R0:W-:Y:S04]  /*a4c40*/  STL.64 [R1+0x7f0], R16 ;  /* 0x0007f01001007387 */ /* 0x0001e80000100a00 */
[----:B------:R-:W2:Y:S01]  /*a4c50*/  LDL.LU R40, [R1+0x3bc0] ;  /* 0x003bc00001287983 */ /* 0x000ea20000300800 */
[----:B----4-:R-:W-:Y:S02]  /*a4c60*/  PRMT R21, R21, 0x5410, R38 ;  /* 0x0000541015157816 */ /* 0x010fe40000000026 */
[----:B0-----:R-:W-:-:S05]  /*a4c70*/  PRMT R16, R43, 0x5410, R39 ;  /* 0x000054102b107816 */ /* 0x001fca0000000027 */
[----:B------:R0:W-:Y:S04]  /*a4c80*/  STL [R1+0x80], R16 ;  /* 0x0000801001007387 */ /* 0x0001e80000100800 */
[----:B------:R-:W4:Y:S04]  /*a4c90*/  LDL.LU R32, [R1+0xb4] ;  /* 0x0000b40001207983 */ /* 0x000f280000300800 */
[----:B------:R-:W4:Y:S01]  /*a4ca0*/  LDL.LU R43, [R1+0x234] ;  /* 0x00023400012b7983 */ /* 0x000f220000300800 */
[----:B0-----:R-:W-:-:S03]  /*a4cb0*/  IADD3 R16, P6, PT, R36, R13, RZ ;  /* 0x0000000d24107210 */ /* 0x001fc60007fde0ff */
[----:B------:R-:W4:Y:S04]  /*a4cc0*/  LDL.LU R33, [R1+0xc4] ;  /* 0x0000c40001217983 */ /* 0x000f280000300800 */
[----:B------:R-:W4:Y:S01]  /*a4cd0*/  LDL.LU R28, [R1+0x220] ;  /* 0x00022000011c7983 */ /* 0x000f220000300800 */
[----:B------:R-:W-:-:S03]  /*a4ce0*/  IMAD.X R17, R24, 0x1, R14, P6 ;  /* 0x0000000118117824 */ /* 0x000fc600030e060e */
[----:B------:R-:W4:Y:S04]  /*a4cf0*/  LDL.LU R38, [R1+0xc0] ;  /* 0x0000c00001267983 */ /* 0x000f280000300800 */
[----:B------:R-:W4:Y:S04]  /*a4d00*/  LDL.LU R39, [R1+0x230] ;  /* 0x0002300001277983 */ /* 0x000f280000300800 */
[----:B------:R0:W-:Y:S02]  /*a4d10*/  STL.64 [R1+0x898], R16 ;  /* 0x0008981001007387 */ /* 0x0001e40000100a00 */
[----:B0-----:R-:W-:-:S05]  /*a4d20*/  IADD3 R16, P6, PT, R36, R15, RZ ;  /* 0x0000000f24107210 */ /* 0x001fca0007fde0ff */
[----:B------:R-:W-:-:S05]  /*a4d30*/  IMAD.X R17, R24, 0x1, R57, P6 ;  /* 0x0000000118117824 */ /* 0x000fca00030e0639 */
[----:B------:R0:W-:Y:S04]  /*a4d40*/  STL.64 [R1+0x850], R16 ;  /* 0x0008501001007387 */ /* 0x0001e80000100a00 */
[----:B------:R-:W4:Y:S04]  /*a4d50*/  LDL.LU R51, [R1+0xdc] ;  /* 0x0000dc0001337983 */ /* 0x000f280000300800 */
[----:B------:R-:W4:Y:S01]  /*a4d60*/  LDL.LU R48, [R1+0x210] ;  /* 0x0002100001307983 */ /* 0x000f220000300800 */
[----:B0-----:R-:W-:-:S05]  /*a4d70*/  PRMT R16, R29, 0x5410, R27 ;  /* 0x000054101d107816 */ /* 0x001fca000000001b */
[----:B------:R0:W-:Y:S04]  /*a4d80*/  STL [R1+0x9c], R16 ;  /* 0x00009c1001007387 */ /* 0x0001e80000100800 */
[----:B------:R-:W4:Y:S04]  /*a4d90*/  LDL.LU R49, [R1+0xcc] ;  /* 0x0000cc0001317983 */ /* 0x000f280000300800 */
[----:B0-----:R-:W4:Y:S04]  /*a4da0*/  LDL.LU R16, [R1+0x214] ;  /* 0x0002140001107983 */ /* 0x001f280000300800 */
[----:B------:R-:W4:Y:S01]  /*a4db0*/  LDL.LU R34, [R1+0xd8] ;  /* 0x0000d80001227983 */ /* 0x000f220000300800 */
[----:B--2---:R-:W-:-:S03]  /*a4dc0*/  PRMT R40, R40, 0x5410, R26 ;  /* 0x0000541028287816 */ /* 0x004fc6000000001a */
[----:B------:R-:W2:Y:S04]  /*a4dd0*/  LDL.LU R26, [R1+0x208] ;  /* 0x00020800011a7983 */ /* 0x000ea80000300800 */
[----:B------:R-:W2:Y:S04]  /*a4de0*/  LDL.LU R27, [R1+0xc8] ;  /* 0x0000c800011b7983 */ /* 0x000ea80000300800 */
[----:B------:R-:W2:Y:S01]  /*a4df0*/  LDL.LU R29, [R1+0x200] ;  /* 0x00020000011d7983 */ /* 0x000ea20000300800 */
[----:B------:R-:W-:Y:S02]  /*a4e00*/  SHF.R.S32.HI R24, RZ, 0x1f, R47 ;  /* 0x0000001fff187819 */ /* 0x000fe4000001142f */
[----:B------:R-:W-:Y:S01]  /*a4e10*/  IADD3 R22, P6, PT, R47, R0, RZ ;  /* 0x000000002f167210 */ /* 0x000fe20007fde0ff */
[----:B------:R-:W2:Y:S01]  /*a4e20*/  LDL.LU R35, [R1+0x18] ;  /* 0x0000180001237983 */ /* 0x000ea20000300800 */
[----:B------:R-:W-:-:S03]  /*a4e30*/  PRMT R17, R30, 0x5410, R37 ;  /* 0x000054101e117816 */ /* 0x000fc60000000025 */
[----:B------:R-:W-:Y:S02]  /*a4e40*/  IMAD.X R23, R24, 0x1, R3, P6 ;  /* 0x0000000118177824 */ /* 0x000fe400030e0603 */
[----:B------:R0:W-:Y:S04]  /*a4e50*/  STL [R1+0x90], R17 ;  /* 0x0000901101007387 */ /* 0x0001e80000100800 */
[----:B------:R3:W-:Y:S04]  /*a4e60*/  STL.64 [R1+0x7c8], R22 ;  /* 0x0007c81601007387 */ /* 0x0007e80000100a00 */
[----:B0-----:R-:W2:Y:S04]  /*a4e70*/  LDL.LU R17, [R1+0xbc] ;  /* 0x0000bc0001117983 */ /* 0x001ea80000300800 */
[----:B------:R-:W2:Y:S01]  /*a4e80*/  LDL.LU R46, [R1+0xb8] ;  /* 0x0000b800012e7983 */ /* 0x000ea20000300800 */
[----:B---3--:R-:W-:-:S05]  /*a4e90*/  PRMT R22, R61, 0x5410, R31 ;  /* 0x000054103d167816 */ /* 0x008fca000000001f */
[----:B------:R0:W-:Y:S04]  /*a4ea0*/  STL [R1+0xac], R22 ;  /* 0x0000ac1601007387 */ /* 0x0001e80000100800 */
[----:B------:R-:W3:Y:S04]  /*a4eb0*/  LDL.LU R36, [R1+0xb0] ;  /* 0x0000b00001247983 */ /* 0x000ee80000300800 */
[----:B------:R-:W3:Y:S01]  /*a4ec0*/  LDL.LU R37, [R1+0x1ec] ;  /* 0x0001ec0001257983 */ /* 0x000ee20000300800 */
[----:B0-----:R-:W-:-:S03]  /*a4ed0*/  IADD3 R22, P6, PT, R47, R2, RZ ;  /* 0x000000022f167210 */ /* 0x001fc60007fde0ff */
[----:B------:R-:W3:Y:S04]  /*a4ee0*/  LDL.LU R30, [R1+0xa4] ;  /* 0x0000a400011e7983 */ /* 0x000ee80000300800 */
[----:B------:R-:W3:Y:S01]  /*a4ef0*/  LDL.LU R61, [R1+0x1e4] ;  /* 0x0001e400013d7983 */ /* 0x000ee20000300800 */
[----:B------:R-:W-:-:S05]  /*a4f00*/  IMAD.X R23, R24, 0x1, R4, P6 ;  /* 0x0000000118177824 */ /* 0x000fca00030e0604 */
[----:B------:R0:W-:Y:S01]  /*a4f10*/  STL.64 [R1+0x7c0], R22 ;  /* 0x0007c01601007387 */ /* 0x0001e20000100a00 */
[----:B----4-:R-:W-:-:S03]  /*a4f20*/  PRMT R43, R43, 0x5410, R32 ;  /* 0x000054102b2b7816 */ /* 0x010fc60000000020 */
[----:B------:R-:W4:Y:S01]  /*a4f30*/  LDL.LU R31, [R1+0xa8] ;  /* 0x0000a800011f7983 */ /* 0x000f220000300800 */
[----:B0-----:R-:W-:Y:S02]  /*a4f40*/  PRMT R23, R28, 0x5410, R33 ;  /* 0x000054101c177816 */ /* 0x001fe40000000021 */
[----:B------:R-:W-:-:S03]  /*a4f50*/  PRMT R22, R39, 0x5410, R38 ;  /* 0x0000541027167816 */ /* 0x000fc60000000026 */
[----:B------:R-:W-:Y:S04]  /*a4f60*/  STL [R1+0xc4], R23 ;  /* 0x0000c41701007387 */ /* 0x000fe80000100800 */
[----:B------:R-:W4:Y:S04]  /*a4f70*/  LDL.LU R32, [R1+0x1e8] ;  /* 0x0001e80001207983 */ /* 0x000f280000300800 */
[----:B------:R0:W-:Y:S04]  /*a4f80*/  STL [R1+0xc0], R22 ;  /* 0x0000c01601007387 */ /* 0x0001e80000100800 */
[----:B------:R-:W4:Y:S04]  /*a4f90*/  LDL.LU R33, [R1+0xa0] ;  /* 0x0000a00001217983 */ /* 0x000f280000300800 */
[----:B------:R-:W4:Y:S04]  /*a4fa0*/  LDL.LU R28, [R1+0x1e0] ;  /* 0x0001e000011c7983 */ /* 0x000f280000300800 */
[----:B------:R-:W4:Y:S01]  /*a4fb0*/  LDL.LU R38, [R1+0x8c] ;  /* 0x00008c0001267983 */ /* 0x000f220000300800 */
[----:B0-----:R-:W-:-:S03]  /*a4fc0*/  IADD3 R22, P6, PT, R47, R5, RZ ;  /* 0x000000052f167210 */ /* 0x001fc60007fde0ff */
[----:B------:R-:W4:Y:S02]  /*a4fd0*/  LDL.LU R39, [R1+0x1b0] ;  /* 0x0001b00001277983 */ /* 0x000f240000300800 */
[----:B------:R-:W-:Y:S01]  /*a4fe0*/  IMAD.X R23, R24, 0x1, R6, P6 ;  /* 0x0000000118177824 */ /* 0x000fe200030e0606 */
[----:B------:R-:W-:-:S04]  /*a4ff0*/  PRMT R48, R48, 0x5410, R51 ;  /* 0x0000541030307816 */ /* 0x000fc80000000033 */
[----:B------:R0:W-:Y:S04]  /*a5000*/  STL.64 [R1+0x848], R22 ;  /* 0x0008481601007387 */ /* 0x0001e80000100a00 */
[----:B------:R-:W-:Y:S01]  /*a5010*/  STL [R1+0xdc], R48 ;  /* 0x0000dc3001007387 */ /* 0x000fe20000100800 */
[----:B0-----:R-:W-:-:S05]  /*a5020*/  IADD3 R22, P6, PT, R47, R7, RZ ;  /* 0x000000072f167210 */ /* 0x001fca0007fde0ff */
[----:B------:R-:W-:Y:S01]  /*a5030*/  IMAD.X R23, R24, 0x1, R8, P6 ;  /* 0x0000000118177824 */ /* 0x000fe200030e0608 */
[----:B------:R-:W-:-:S05]  /*a5040*/  PRMT R16, R16, 0x5410, R49 ;  /* 0x0000541010107816 */ /* 0x000fca0000000031 */
[----:B------:R-:W-:Y:S04]  /*a5050*/  STL [R1+0xcc], R16 ;  /* 0x0000cc1001007387 */ /* 0x000fe80000100800 */
[----:B------:R0:W-:Y:S02]  /*a5060*/  STL.64 [R1+0x840], R22 ;  /* 0x0008401601007387 */ /* 0x0001e40000100a00 */
[----:B0-----:R-:W-:-:S05]  /*a5070*/  IADD3 R22, P6, PT, R47, R9, RZ ;  /* 0x000000092f167210 */ /* 0x001fca0007fde0ff */
[----:B------:R-:W-:Y:S01]  /*a5080*/  IMAD.X R23, R24, 0x1, R10, P6 ;  /* 0x0000000118177824 */ /* 0x000fe200030e060a */
[----:B--2---:R-:W-:Y:S02]  /*a5090*/  PRMT R26, R26, 0x5410, R34 ;  /* 0x000054101a1a7816 */ /* 0x004fe40000000022 */
[----:B------:R-:W-:-:S03]  /*a50a0*/  PRMT R16, R29, 0x5410, R27 ;  /* 0x000054101d107816 */ /* 0x000fc6000000001b */
[----:B------:R0:W-:Y:S04]  /*a50b0*/  STL [R1+0xd8], R26 ;  /* 0x0000d81a01007387 */ /* 0x0001e80000100800 */
[----:B------:R1:W-:Y:S04]  /*a50c0*/  STL [R1+0xc8], R16 ;  /* 0x0000c81001007387 */ /* 0x0003e80000100800 */
[----:B------:R-:W2:Y:S04]  /*a50d0*/  LDL.LU R34, [R1+0x98] ;  /* 0x0000980001227983 */ /* 0x000ea80000300800 */
[----:B0-----:R-:W2:Y:S04]  /*a50e0*/  LDL.LU R26, [R1+0x1d4] ;  /* 0x0001d400011a7983 */ /* 0x001ea80000300800 */
[----:B------:R-:W2:Y:S04]  /*a50f0*/  LDL.LU R27, [R1+0x88] ;  /* 0x00008800011b7983 */ /* 0x000ea80000300800 */
[----:B------:R3:W-:Y:S04]  /*a5100*/  STL.64 [R1+0x8c8], R22 ;  /* 0x0008c81601007387 */ /* 0x0007e80000100a00 */
[----:B------:R-:W2:Y:S01]  /*a5110*/  LDL.LU R29, [R1+0x198] ;  /* 0x00019800011d7983 */ /* 0x000ea20000300800 */
[----:B-1----:R-:W-:-:S02]  /*a5120*/  IADD3 R16, P6, PT, R47, R11, RZ ;  /* 0x0000000b2f107210 */ /* 0x002fc40007fde0ff */
[----:B------:R-:W-:-:S03]  /*a5130*/  PRMT R44, R44, 0x5410, R17 ;  /* 0x000054102c2c7816 */ /* 0x000fc60000000011 */
[----:B------:R-:W-:-:S05]  /*a5140*/  IMAD.X R17, R24, 0x1, R12, P6 ;  /* 0x0000000118117824 */ /* 0x000fca00030e060c */
[----:B------:R0:W-:Y:S01]  /*a5150*/  STL.64 [R1+0x8c0], R16 ;  /* 0x0008c01001007387 */ /* 0x0001e20000100a00 */
[----:B---3--:R-:W-:Y:S02]  /*a5160*/  PRMT R23, R37, 0x5410, R36 ;  /* 0x0000541025177816 */ /* 0x008fe40000000024 */
[----:B------:R-:W-:Y:S02]  /*a5170*/  PRMT R22, R61, 0x5410, R30 ;  /* 0x000054103d167816 */ /* 0x000fe4000000001e */
[C---:B0-----:R-:W-:Y:S01]  /*a5180*/  IADD3 R16, P6, PT, R47.reuse, R13, RZ ;  /* 0x0000000d2f107210 */ /* 0x041fe20007fde0ff */
[----:B------:R-:W-:Y:S04]  /*a5190*/  STL [R1+0xb0], R23 ;  /* 0x0000b01701007387 */ /* 0x000fe80000100800 */
[----:B------:R-:W-:Y:S01]  /*a51a0*/  IMAD.X R17, R24, 0x1, R14, P6 ;  /* 0x0000000118117824 */ /* 0x000fe200030e060e */
[----:B------:R-:W-:Y:S04]  /*a51b0*/  STL [R1+0xa4], R22 ;  /* 0x0000a41601007387 */ /* 0x000fe80000100800 */
[----:B------:R-:W3:Y:S04]  /*a51c0*/  LDL.LU R36, [R1+0x84] ;  /* 0x0000840001247983 */ /* 0x000ee80000300800 */
[----:B------:R-:W3:Y:S04]  /*a51d0*/  LDL.LU R37, [R1+0x1ac] ;  /* 0x0001ac0001257983 */ /* 0x000ee80000300800 */
[----:B------:R-:W3:Y:S04]  /*a51e0*/  LDL.LU R30, [R1+0x7c] ;  /* 0x00007c00011e7983 */ /* 0x000ee80000300800 */
[----:B------:R0:W-:Y:S04]  /*a51f0*/  STL.64 [R1+0x900], R16 ;  /* 0x0009001001007387 */ /* 0x0001e80000100a00 */
[----:B------:R-:W3:Y:S01]  /*a5200*/  LDL.LU R61, [R1+0x194] ;  /* 0x00019400013d7983 */ /* 0x000ee20000300800 */
[----:B0-----:R-:W-:-:S05]  /*a5210*/  IADD3 R16, P6, PT, R47, R15, RZ ;  /* 0x0000000f2f107210 */ /* 0x001fca0007fde0ff */
[----:B------:R-:W-:Y:S01]  /*a5220*/  IMAD.X R17, R24, 0x1, R57, P6 ;  /* 0x0000000118117824 */ /* 0x000fe200030e0639 */
[----:B----4-:R-:W-:-:S04]  /*a5230*/  PRMT R22, R32, 0x5410, R31 ;  /* 0x0000541020167816 */ /* 0x010fc8000000001f */
[----:B------:R0:W-:Y:S04]  /*a5240*/  STL.64 [R1+0x8f8], R16 ;  /* 0x0008f81001007387 */ /* 0x0001e80000100a00 */
[----:B------:R-:W-:Y:S04]  /*a5250*/  STL [R1+0x1c], R22 ;  /* 0x00001c1601007387 */ /* 0x000fe80000100800 */
[----:B------:R-:W4:Y:S01]  /*a5260*/  LDL.LU R48, [R1+0x78] ;  /* 0x0000780001307983 */ /* 0x000f220000300800 */
[----:B0-----:R-:W-:Y:S02]  /*a5270*/  PRMT R17, R28, 0x5410, R33 ;  /* 0x000054101c117816 */ /* 0x001fe40000000021 */
[----:B------:R-:W-:-:S03]  /*a5280*/  PRMT R16, R39, 0x5410, R38 ;  /* 0x0000541027107816 */ /* 0x000fc60000000026 */
[----:B------:R-:W-:Y:S04]  /*a5290*/  STL [R1+0xa0], R17 ;  /* 0x0000a01101007387 */ /* 0x000fe80000100800 */
[----:B------:R-:W4:Y:S04]  /*a52a0*/  LDL.LU R49, [R1+0x184] ;  /* 0x0001840001317983 */ /* 0x000f280000300800 */
[----:B------:R0:W-:Y:S04]  /*a52b0*/  STL [R1+0x8c], R16 ;  /* 0x00008c1001007387 */ /* 0x0001e80000100800 */
[----:B------:R-:W4:Y:S04]  /*a52c0*/  LDL.LU R31, [R1+0x64] ;  /* 0x00006400011f7983 */ /* 0x000f280000300800 */
[----:B------:R-:W4:Y:S01]  /*a52d0*/  LDL.LU R32, [R1+0x178] ;  /* 0x0001780001207983 */ /* 0x000f220000300800 */
[----:B------:R-:W-:-:S02]  /*a52e0*/  SHF.R.S32.HI R24, RZ, 0x1f, R35 ;  /* 0x0000001fff187819 */ /* 0x000fc40000011423 */
[----:B0-----:R-:W-:Y:S01]  /*a52f0*/  IADD3 R16, P6, PT, R35, R0, RZ ;  /* 0x0000000023107210 */ /* 0x001fe20007fde0ff */
[----:B------:R-:W4:Y:S04]  /*a5300*/  LDL.LU R38, [R1+0x68] ;  /* 0x0000680001267983 */ /* 0x000f280000300800 */
[----:B------:R-:W4:Y:S01]  /*a5310*/  LDL.LU R39, [R1+0x17c] ;  /* 0x00017c0001277983 */ /* 0x000f220000300800 */
[----:B------:R-:W-:-:S03]  /*a5320*/  IMAD.X R17, R24, 0x1, R3, P6 ;  /* 0x0000000118117824 */ /* 0x000fc600030e0603 */
[----:B------:R-:W4:Y:S04]  /*a5330*/  LDL.LU R33, [R1+0x48] ;  /* 0x0000480001217983 */ /* 0x000f280000300800 */
[----:B------:R0:W-:Y:S04]  /*a5340*/  STL.64 [R1+0x8e8], R16 ;  /* 0x0008e81001007387 */ /* 0x0001e80000100a00 */
[----:B------:R-:W4:Y:S04]  /*a5350*/  LDL.LU R28, [R1+0x170] ;  /* 0x00017000011c7983 */ /* 0x000f280000300800 */
[----:B------:R-:W4:Y:S01]  /*a5360*/  LDL.LU R22, [R1+0x14] ;  /* 0x0000140001167983 */ /* 0x000f220000300800 */
[----:B------:R-:W-:-:S03]  /*a5370*/  PRMT R45, R45, 0x5410, R46 ;  /* 0x000054102d2d7816 */ /* 0x000fc6000000002e */
[----:B0-----:R-:W4:Y:S01]  /*a5380*/  LDL.LU R16, [R1+0x44] ;  /* 0x0000440001107983 */ /* 0x001f220000300800 */
[----:B--2---:R-:W-:-:S05]  /*a5390*/  PRMT R17, R26, 0x5410, R34 ;  /* 0x000054101a117816 */ /* 0x004fca0000000022 */
[----:B------:R0:W-:Y:S01]  /*a53a0*/  STL [R1+0xa8], R17 ;  /* 0x0000a81101007387 */ /* 0x0001e20000100800 */
[----:B------:R-:W-:-:S03]  /*a53b0*/  PRMT R23, R29, 0x5410, R27 ;  /* 0x000054101d177816 */ /* 0x000fc6000000001b */
[----:B0-----:R-:W2:Y:S04]  /*a53c0*/  LDL.LU R17, [R1+0x168] ;  /* 0x0001680001117983 */ /* 0x001ea80000300800 */
[----:B------:R3:W-:Y:S04]  /*a53d0*/  STL [R1+0xe0], R23 ;  /* 0x0000e01701007387 */ /* 0x0007e80000100800 */
[----:B------:R-:W2:Y:S04]  /*a53e0*/  LDL.LU R46, [R1+0x40] ;  /* 0x00004000012e7983 */ /* 0x000ea80000300800 */
[----:B------:R-:W2:Y:S04]  /*a53f0*/  LDL.LU R29, [R1+0x16c] ;  /* 0x00016c00011d7983 */ /* 0x000ea80000300800 */
[----:B------:R-:W2:Y:S04]  /*a5400*/  LDL.LU R47, [R1+0x3c] ;  /* 0x00003c00012f7983 */ /* 0x000ea80000300800 */
[----:B------:R-:W2:Y:S04]  /*a5410*/  LDL.LU R34, [R1+0x160] ;  /* 0x0001600001227983 */ /* 0x000ea80000300800 */
[----:B------:R-:W2:Y:S04]  /*a5420*/  LDL.LU R26, [R1+0x34] ;  /* 0x00003400011a7983 */ /* 0x000ea80000300800 */
[----:B------:R-:W2:Y:S01]  /*a5430*/  LDL.LU R27, [R1+0x144] ;  /* 0x00014400011b7983 */ /* 0x000ea20000300800 */
[----:B------:R-:W-:-:S05]  /*a5440*/  IADD3 R50, P6, PT, R35, R2, RZ ;  /* 0x0000000223327210 */ /* 0x000fca0007fde0ff */
[----:B------:R-:W-:Y:S01]  /*a5450*/  IMAD.X R51, R24, 0x1, R4, P6 ;  /* 0x0000000118337824 */ /* 0x000fe200030e0604 */
[----:B---3--:R-:W-:Y:S02]  /*a5460*/  PRMT R23, R37, 0x5410, R36 ;  /* 0x0000541025177816 */ /* 0x008fe40000000024 */
[----:B------:R-:W-:Y:S02]  /*a5470*/  PRMT R30, R61, 0x5410, R30 ;  /* 0x000054103d1e7816 */ /* 0x000fe4000000001e */
[----:B------:R-:W3:Y:S04]  /*a5480*/  LDL.LU R61, [R1+0x38] ;  /* 0x00003800013d7983 */ /* 0x000ee80000300800 */
[----:B------:R0:W-:Y:S04]  /*a5490*/  STL.64 [R1+0x930], R50 ;  /* 0x0009303201007387 */ /* 0x0001e80000100a00 */
[----:B------:R1:W-:Y:S01]  /*a54a0*/  STL [R1+0x98], R23 ;  /* 0x0000981701007387 */ /* 0x0003e20000100800 */
[----:B0-----:R-:W-:-:S03]  /*a54b0*/  IADD3 R50, P6, PT, R35, R5, RZ ;  /* 0x0000000523327210 */ /* 0x001fc60007fde0ff */
[----:B-1----:R-:W3:Y:S02]  /*a54c0*/  LDL.LU R23, [R1+0xc] ;  /* 0x00000c0001177983 */ /* 0x002ee40000300800 */
[----:B------:R-:W-:Y:S02]  /*a54d0*/  IMAD.X R51, R24, 0x1, R6, P6 ;  /* 0x0000000118337824 */ /* 0x000fe400030e0606 */
[----:B------:R0:W-:Y:S04]  /*a54e0*/  STL [R1+0x7c], R30 ;  /* 0x00007c1e01007387 */ /* 0x0001e80000100800 */
[----:B------:R-:W3:Y:S04]  /*a54f0*/  LDL.LU R36, [R1+0x140] ;  /* 0x0001400001247983 */ /* 0x000ee80000300800 */
[----:B------:R-:W3:Y:S04]  /*a5500*/  LDL.LU R37, [R1] ;  /* 0x0000000001257983 */ /* 0x000ee80000300800 */
[----:B0-----:R-:W3:Y:S01]  /*a5510*/  LDL.LU R30, [R1+0x134] ;  /* 0x00013400011e7983 */ /* 0x001ee20000300800 */
[----:B----4-:R-:W-:-:S03]  /*a5520*/  PRMT R49, R49, 0x5410, R48 ;  /* 0x0000541031317816 */ /* 0x010fc60000000030 */
[----:B------:R0:W-:Y:S01]  /*a5530*/  STL.64 [R1+0x928], R50 ;  /* 0x0009283201007387 */ /* 0x0001e20000100a00 */
[----:B------:R-:W-:-:S03]  /*a5540*/  PRMT R48, R32, 0x5410, R31 ;  /* 0x0000541020307816 */ /* 0x000fc6000000001f */
[----:B0-----:R-:W4:Y:S04]  /*a5550*/  LDL.LU.64 R50, [R1+0x3bb8] ;  /* 0x003bb80001327983 */ /* 0x001f280000300a00 */
[----:B------:R-:W3:Y:S04]  /*a5560*/  LDL.LU R31, [R1+0x13c] ;  /* 0x00013c00011f7983 */ /* 0x000ee80000300800 */
[----:B------:R-:W-:Y:S04]  /*a5570*/  STL [R1+0xe4], R49 ;  /* 0x0000e43101007387 */ /* 0x000fe80000100800 */
[----:B------:R-:W3:Y:S04]  /*a5580*/  LDL.LU R32, [R1+0x138] ;  /* 0x0001380001207983 */ /* 0x000ee80000300800 */
[----:B------:R0:W-:Y:S02]  /*a5590*/  STL [R1+0xe8], R48 ;  /* 0x0000e83001007387 */ /* 0x0001e40000100800 */
[----:B0-----:R-:W-:-:S05]  /*a55a0*/  IADD3 R48, P6, PT, R35, R7, RZ ;  /* 0x0000000723307210 */ /* 0x001fca0007fde0ff */
[----:B------:R-:W-:-:S05]  /*a55b0*/  IMAD.X R49, R24, 0x1, R8, P6 ;  /* 0x0000000118317824 */ /* 0x000fca00030e0608 */
[----:B------:R0:W-:Y:S01]  /*a55c0*/  STL.64 [R1+0x920], R48 ;  /* 0x0009203001007387 */ /* 0x0001e20000100a00 */
[----:B------:R-:W-:Y:S02]  /*a55d0*/  PRMT R28, R28, 0x5410, R33 ;  /* 0x000054101c1c7816 */ /* 0x000fe40000000021 */
[----:B0-----:R-:W-:Y:S02]  /*a55e0*/  PRMT R48, R39, 0x5410, R38 ;  /* 0x0000541027307816 */ /* 0x001fe40000000026 */
[----:B------:R-:W4:Y:S04]  /*a55f0*/  LDL.LU R38, [R1+0x120] ;  /* 0x0001200001267983 */ /* 0x000f280000300800 */
[----:B------:R-:W4:Y:S04]  /*a5600*/  LDL.LU R39, [R1+0x124] ;  /* 0x0001240001277983 */ /* 0x000f280000300800 */
[----:B------:R0:W-:Y:S04]  /*a5610*/  STL [R1+0x64], R48 ;  /* 0x0000643001007387 */ /* 0x0001e80000100800 */
[----:B------:R-:W4:Y:S01]  /*a5620*/  LDL.LU R33, [R1+0xfc] ;  /* 0x0000fc0001217983 */ /* 0x000f220000300800 */
[----:B0-----:R-:W-:-:S03]  /*a5630*/  IADD3 R48, P6, PT, R35, R9, RZ ;  /* 0x0000000923307210 */ /* 0x001fc60007fde0ff */
[----:B------:R-:W-:Y:S02]  /*a5640*/  STL [R1+0x48], R28 ;  /* 0x0000481c01007387 */ /* 0x000fe40000100800 */
[----:B------:R-:W-:-:S05]  /*a5650*/  IMAD.X R49, R24, 0x1, R10, P6 ;  /* 0x0000000118317824 */ /* 0x000fca00030e060a */
[----:B------:R0:W-:Y:S04]  /*a5660*/  STL.64 [R1+0x978], R48 ;  /* 0x0009783001007387 */ /* 0x0001e80000100a00 */
[----:B0-----:R-:W4:Y:S04]  /*a5670*/  LDL.LU.64 R48, [R1+0x3bb0] ;  /* 0x003bb00001307983 */ /* 0x001f280000300a00 */
[----:B------:R-:W4:Y:S01]  /*a5680*/  LDL.LU R28, [R1+0x11c] ;  /* 0x00011c00011c7983 */ /* 0x000f220000300800 */
[----:B--2---:R-:W-:Y:S02]  /*a5690*/  PRMT R16, R17, 0x5410, R16 ;  /* 0x0000541011107816 */ /* 0x004fe40000000010 */
[----:B------:R-:W-:-:S02]  /*a56a0*/  PRMT R46, R29, 0x5410, R46 ;  /* 0x000054101d2e7816 */ /* 0x000fc4000000002e */
[----:B------:R-:W2:Y:S04]  /*a56b0*/  LDL.LU R29, [R1+0x104] ;  /* 0x00010400011d7983 */ /* 0x000ea80000300800 */
[----:B------:R0:W-:Y:S02]  /*a56c0*/  STL [R1+0x44], R16 ;  /* 0x0000441001007387 */ /* 0x0001e40000100800 */
[----:B0-----:R-:W-:Y:S02]  /*a56d0*/  IADD3 R16, P6, PT, R35, R11, RZ ;  /* 0x0000000b23107210 */ /* 0x001fe40007fde0ff */
[----:B------:R0:W-:Y:S03]  /*a56e0*/  STL [R1+0x40], R46 ;  /* 0x0000402e01007387 */ /* 0x0001e60000100800 */
[----:B------:R-:W-:Y:S01]  /*a56f0*/  IMAD.X R17, R24, 0x1, R12, P6 ;  /* 0x0000000118117824 */ /* 0x000fe200030e060c */
[----:B0-----:R-:W-:-:S04]  /*a5700*/  PRMT R46, R34, 0x5410, R47 ;  /* 0x00005410222e7816 */ /* 0x001fc8000000002f */
[----:B------:R0:W-:Y:S01]  /*a5710*/  STL.64 [R1+0x970], R16 ;  /* 0x0009701001007387 */ /* 0x0001e20000100a00 */
[----:B------:R-:W-:-:S03]  /*a5720*/  PRMT R34, R27, 0x5410, R26 ;  /* 0x000054101b227816 */ /* 0x000fc6000000001a */
[----:B0-----:R-:W2:Y:S04]  /*a5730*/  LDL.LU.64 R16, [R1+0x3ba8] ;  /* 0x003ba80001107983 */ /* 0x001ea80000300a00 */
[----:B------:R-:W2:Y:S04]  /*a5740*/  LDL.LU R26, [R1+0x100] ;  /* 0x00010000011a7983 */ /* 0x000ea80000300800 */
[----:B------:R0:W-:Y:S04]  /*a5750*/  STL [R1+0x3c], R46 ;  /* 0x00003c2e01007387 */ /* 0x0001e80000100800 */
[----:B------:R-:W2:Y:S01]  /*a5760*/  LDL.LU R27, [R1+0x108] ;  /* 0x00010800011b7983 */ /* 0x000ea20000300800 */
[----:B0-----:R-:W-:-:S03]  /*a5770*/  IADD3 R46, P6, PT, R35, R13, RZ ;  /* 0x0000000d232e7210 */ /* 0x001fc60007fde0ff */
[----:B------:R0:W-:Y:S02]  /*a5780*/  STL [R1+0xec], R34 ;  /* 0x0000ec2201007387 */ /* 0x0001e40000100800 */
[----:B------:R-:W-:Y:S01]  /*a5790*/  IMAD.X R47, R24, 0x1, R14, P6 ;  /* 0x00000001182f7824 */ /* 0x000fe200030e060e */
[----:B0-----:R-:W-:-:S04]  /*a57a0*/  IADD3 R34, P6, PT, R35, R15, RZ ;  /* 0x0000000f23227210 */ /* 0x001fc80007fde0ff */
[----:B------:R0:W-:Y:S01]  /*a57b0*/  STL.64 [R1+0x968], R46 ;  /* 0x0009682e01007387 */ /* 0x0001e20000100a00 */
[----:B------:R-:W-:-:S03]  /*a57c0*/  IMAD.X R35, R24, 0x1, R57, P6 ;  /* 0x0000000118237824 */ /* 0x000fc600030e0639 */
[----:B0-----:R-:W2:Y:S04]  /*a57d0*/  LDL.LU.64 R46, [R1+0x3ba0] ;  /* 0x003ba000012e7983 */ /* 0x001ea80000300a00 */
[----:B------:R0:W-:Y:S04]  /*a57e0*/  STL.64 [R1+0x948], R34 ;  /* 0x0009482201007387 */ /* 0x0001e80000100a00 */
[----:B0-----:R-:W2:Y:S04]  /*a57f0*/  LDL.LU.64 R34, [R1+0x3b98] ;  /* 0x003b980001227983 */ /* 0x001ea80000300a00 */
[----:B------:R-:W2:Y:S01]  /*a5800*/  LDL.LU R24, [R1+0x158] ;  /* 0x0001580001187983 */ /* 0x000ea20000300800 */
[----:B---3--:R-:W-:-:S02]  /*a5810*/  PRMT R30, R30, 0x5410, R37 ;  /* 0x000054101e1e7816 */ /* 0x008fc40000000025 */
[----:B------:R-:W-:Y:S02]  /*a5820*/  LOP3.LUT R56, R56, 0xffff, RZ, 0xc0, !PT ;  /* 0x0000ffff38387812 */ /* 0x000fe400078ec0ff */
[----:B--2---:R-:W-:Y:S02]  /*a5830*/  PRMT R24, R24, 0x5410, R61 ;  /* 0x0000541018187816 */ /* 0x004fe4000000003d */
[----:B------:R-:W2:Y:S04]  /*a5840*/  LDL.LU R61, [R1+0x3b90] ;  /* 0x003b9000013d7983 */ /* 0x000ea80000300800 */
[----:B------:R0:W-:Y:S02]  /*a5850*/  STL [R1+0x18], R24 ;  /* 0x0000181801007387 */ /* 0x0001e40000100800 */
[----:B0-----:R-:W-:-:S02]  /*a5860*/  PRMT R24, R36, 0x5410, R23 ;  /* 0x0000541024187816 */ /* 0x001fc40000000017 */
[----:B------:R-:W3:Y:S01]  /*a5870*/  LDL.LU R23, [R1+0x12c] ;  /* 0x00012c0001177983 */ /* 0x000ee20000300800 */
[----:B------:R-:W-:-:S03]  /*a5880*/  IADD3 R36, P6, PT, R22, R0, RZ ;  /* 0x0000000016247210 */ /* 0x000fc60007fde0ff */
[----:B------:R0:W-:Y:S01]  /*a5890*/  STL [R1+0xc], R24 ;  /* 0x00000c1801007387 */ /* 0x0001e20000100800 */
[----:B------:R-:W-:-:S03]  /*a58a0*/  PRMT R56, R56, 0x3340, R0 ;  /* 0x0000334038387816 */ /* 0x000fc60000000000 */
[----:B------:R1:W-:Y:S01]  /*a58b0*/  STL [R1+0xf0], R30 ;  /* 0x0000f01e01007387 */ /* 0x0003e20000100800 */
[----:B0-----:R-:W-:Y:S02]  /*a58c0*/  SHF.R.S32.HI R24, RZ, 0x1f, R22 ;  /* 0x0000001fff187819 */ /* 0x001fe40000011416 */
[----:B------:R-:W-:-:S03]  /*a58d0*/  LOP3.LUT R55, R55, 0xffff, RZ, 0xc0, !PT ;  /* 0x0000ffff37377812 */ /* 0x000fc600078ec0ff */
[----:B------:R-:W-:Y:S01]  /*a58e0*/  IMAD.X R37, R24, 0x1, R3, P6 ;  /* 0x0000000118257824 */ /* 0x000fe200030e0603 */
[----:B-1----:R-:W-:Y:S02]  /*a58f0*/  IADD3 R30, P6, PT, R22, R2, RZ ;  /* 0x00000002161e7210 */ /* 0x002fe40007fde0ff */
[----:B----4-:R-:W-:Y:S02]  /*a5900*/  PRMT R56, R38, 0x5410, R56 ;  /* 0x0000541026387816 */ /* 0x010fe40000000038 */
[----:B------:R-:W-:Y:S01]  /*a5910*/  PRMT R55, R55, 0x3340, R0 ;  /* 0x0000334037377816 */ /* 0x000fe20000000000 */
[----:B------:R0:W-:Y:S03]  /*a5920*/  STL.64 [R1+0x960], R36 ;  /* 0x0009602401007387 */ /* 0x0001e60000100a00 */
[----:B------:R-:W-:Y:S01]  /*a5930*/  PRMT R55, R39, 0x5410, R55 ;  /* 0x0000541027377816 */ /* 0x000fe20000000037 */
[----:B0-----:R-:W3:Y:S01]  /*a5940*/  LDL.LU.64 R36, [R1+0x3b88] ;  /* 0x003b880001247983 */ /* 0x001ee20000300a00 */
[----:B--2---:R-:W-:Y:S01]  /*a5950*/  PRMT R61, R31, 0x5410, R61 ;  /* 0x000054101f3d7816 */ /* 0x004fe2000000003d */
[----:B------:R-:W-:Y:S01]  /*a5960*/  IMAD.X R31, R24, 0x1, R4, P6 ;  /* 0x00000001181f7824 */ /* 0x000fe200030e0604 */
[----:B------:R-:W-:-:S05]  /*a5970*/  IADD3 R38, P6, PT, R22, R5, RZ ;  /* 0x0000000516267210 */ /* 0x000fca0007fde0ff */
[----:B------:R-:W-:Y:S01]  /*a5980*/  IMAD.X R39, R24, 0x1, R6, P6 ;  /* 0x0000000118277824 */ /* 0x000fe200030e0606 */
[----:B------:R0:W-:Y:S04]  /*a5990*/  STL.64 [R1+0x958], R30 ;  /* 0x0009581e01007387 */ /* 0x0001e80000100a00 */
[----:B0-----:R-:W2:Y:S04]  /*a59a0*/  LDL.LU.64 R30, [R1+0x3b80] ;  /* 0x003b8000011e7983 */ /* 0x001ea80000300a00 */
[----:B------:R0:W-:Y:S04]  /*a59b0*/  STL.64 [R1+0x988], R38 ;  /* 0x0009882601007387 */ /* 0x0001e80000100a00 */
[----:B0-----:R-:W4:Y:S01]  /*a59c0*/  LDL.LU.64 R38, [R1+0x3b78] ;  /* 0x003b780001267983 */ /* 0x001f220000300a00 */
[----:B------:R-:W-:-:S04]  /*a59d0*/  LOP3.LUT R58, R58, 0xffff, RZ, 0xc0, !PT ;  /* 0x0000ffff3a3a7812 */ /* 0x000fc800078ec0ff */
[----:B------:R-:W-:-:S04]  /*a59e0*/  PRMT R58, R58, 0x3340, R0 ;  /* 0x000033403a3a7816 */ /* 0x000fc80000000000 */
[----:B------:R-:W-:Y:S02]  /*a59f0*/  PRMT R58, R32, 0x5410, R58 ;  /* 0x00005410203a7816 */ /* 0x000fe4000000003a */
[----:B------:R-:W-:Y:S02]  /*a5a00*/  PRMT R32, R33, 0x5410, R50 ;  /* 0x0000541021207816 */ /* 0x000fe40000000032 */
[----:B------:R-:W2:Y:S04]  /*a5a10*/  LDL.LU R50, [R1+0x19c] ;  /* 0x00019c0001327983 */ /* 0x000ea80000300800 */
[----:B------:R0:W-:Y:S02]  /*a5a20*/  STL [R1+0xf4], R32 ;  /* 0x0000f42001007387 */ /* 0x0001e40000100800 */
[----:B0-----:R-:W-:-:S05]  /*a5a30*/  IADD3 R32, P6, PT, R22, R7, RZ ;  /* 0x0000000716207210 */ /* 0x001fca0007fde0ff */
[----:B------:R-:W-:-:S05]  /*a5a40*/  IMAD.X R33, R24, 0x1, R8, P6 ;  /* 0x0000000118217824 */ /* 0x000fca00030e0608 */
[----:B------:R0:W-:Y:S04]  /*a5a50*/  STL.64 [R1+0x940], R32 ;  /* 0x0009402001007387 */ /* 0x0001e80000100a00 */
[----:B0-----:R-:W3:Y:S01]  /*a5a60*/  LDL.LU.64 R32, [R1+0x3b70] ;  /* 0x003b700001207983 */ /* 0x001ee20000300a00 */
[----:B----4-:R-:W-:Y:S02]  /*a5a70*/  PRMT R39, R28, 0x5410, R39 ;  /* 0x000054101c277816 */ /* 0x010fe40000000027 */
[----:B------:R-:W-:Y:S02]  /*a5a80*/  IADD3 R28, P6, PT, R22, R9, RZ ;  /* 0x00000009161c7210 */ /* 0x000fe40007fde0ff */
[----:B------:R-:W-:Y:S02]  /*a5a90*/  PRMT R17, R17, 0x5410, R38 ;  /* 0x0000541011117816 */ /* 0x000fe40000000026 */
[----:B------:R-:W-:Y:S01]  /*a5aa0*/  PRMT R38, R29, 0x5410, R34 ;  /* 0x000054101d267816 */ /* 0x000fe20000000022 */
[----:B------:R-:W-:Y:S01]  /*a5ab0*/  IMAD.X R29, R24, 0x1, R10, P6 ;  /* 0x00000001181d7824 */ /* 0x000fe200030e060a */
[----:B------:R-:W4:Y:S04]  /*a5ac0*/  LDL.LU R34, [R1+0x50] ;  /* 0x0000500001227983 */ /* 0x000f280000300800 */
[----:B------:R-:W-:Y:S04]  /*a5ad0*/  STL [R1+0xf8], R38 ;  /* 0x0000f82601007387 */ /* 0x000fe80000100800 */
[----:B------:R0:W-:Y:S04]  /*a5ae0*/  STL.64 [R1+0x9b8], R28 ;  /* 0x0009b81c01007387 */ /* 0x0001e80000100a00 */
[----:B0-----:R-:W3:Y:S01]  /*a5af0*/  LDL.LU.64 R28, [R1+0x3b68] ;  /* 0x003b6800011c7983 */ /* 0x001ee20000300a00 */
[----:B--2---:R-:W-:-:S02]  /*a5b00*/  PRMT R30, R26, 0x5410, R30 ;  /* 0x000054101a1e7816 */ /* 0x004fc4000000001e */
[----:B------:R-:W-:-:S03]  /*a5b10*/  IADD3 R26, P6, PT, R22, R11, RZ ;  /* 0x0000000b161a7210 */ /* 0x000fc60007fde0ff */
[----:B------:R-:W-:Y:S01]  /*a5b20*/  STL [R1+0x104], R30 ;  /* 0x0001041e01007387 */ /* 0x000fe20000100800 */
[----:B---3--:R-:W-:Y:S01]  /*a5b30*/  PRMT R28, R27, 0x5410, R28 ;  /* 0x000054101b1c7816 */ /* 0x008fe2000000001c */
[----:B------:R-:W-:-:S04]  /*a5b40*/  IMAD.X R27, R24, 0x1, R12, P6 ;  /* 0x00000001181b7824 */ /* 0x000fc800030e060c */
[----:B------:R-:W-:Y:S04]  /*a5b50*/  STL [R1+0x100], R28 ;  /* 0x0001001c01007387 */ /* 0x000fe80000100800 */
[----:B------:R0:W-:Y:S04]  /*a5b60*/  STL.64 [R1+0x9e8], R26 ;  /* 0x0009e81a01007387 */ /* 0x0001e80000100a00 */
[----:B0-----:R-:W2:Y:S01]  /*a5b70*/  LDL.LU.64 R26, [R1+0x3b60] ;  /* 0x003b6000011a7983 */ /* 0x001ea20000300a00 */
[----:B------:R-:W-:-:S03]  /*a5b80*/  PRMT R28, R46, 0x5410, R29 ;  /* 0x000054102e1c7816 */ /* 0x000fc6000000001d */
[----:B------:R-:W3:Y:S01]  /*a5b90*/  LDL.LU R46, [R1+0x3b5c] ;  /* 0x003b5c00012e7983 */ /* 0x000ee20000300800 */
[----:B--2---:R-:W-:-:S03]  /*a5ba0*/  PRMT R27, R42, 0x5410, R27 ;  /* 0x000054102a1b7816 */ /* 0x004fc6000000001b */
[----:B------:R-:W2:Y:S04]  /*a5bb0*/  LDL.LU R42, [R1+0x3b58] ;  /* 0x003b5800012a7983 */ /* 0x000ea80000300800 */
[----:B------:R0:W-:Y:S02]  /*a5bc0*/  STL [R1+0x108], R28 ;  /* 0x0001081c01007387 */ /* 0x0001e40000100800 */
[----:B0-----:R-:W-:Y:S02]  /*a5bd0*/  IADD3 R28, P6, PT, R22, R13, RZ ;  /* 0x0000000d161c7210 */ /* 0x001fe40007fde0ff */
[----:B------:R-:W-:Y:S03]  /*a5be0*/  STL [R1+0x10c], R27 ;  /* 0x00010c1b01007387 */ /* 0x000fe60000100800 */
[----:B------:R-:W-:-:S05]  /*a5bf0*/  IMAD.X R29, R24, 0x1, R14, P6 ;  /* 0x00000001181d7824 */ /* 0x000fca00030e060e */
[----:B------:R0:W-:Y:S02]  /*a5c00*/  STL.64 [R1+0x9e0], R28 ;  /* 0x0009e01c01007387 */ /* 0x0001e40000100a00 */
[----:B0-----:R-:W-:Y:S02]  /*a5c10*/  IADD3 R28, P6, PT, R22, R15, RZ ;  /* 0x0000000f161c7210 */ /* 0x001fe40007fde0ff */
[----:B------:R-:W4:Y:S03]  /*a5c20*/  LDL.LU R22, [R1+0x250] ;  /* 0x0002500001167983 */ /* 0x000f260000300800 */
[----:B------:R-:W-:Y:S01]  /*a5c30*/  IMAD.X R29, R24, 0x1, R57, P6 ;  /* 0x00000001181d7824 */ /* 0x000fe200030e0639 */
[----:B------:R-:W-:Y:S02]  /*a5c40*/  PRMT R24, R23, 0x5410, R37 ;  /* 0x0000541017187816 */ /* 0x000fe40000000025 */
[----:B------:R-:W4:Y:S04]  /*a5c50*/  LDL.LU R23, [R1+0x268] ;  /* 0x0002680001177983 */ /* 0x000f280000300800 */
[----:B------:R-:W-:Y:S04]  /*a5c60*/  STL.64 [R1+0x9f0], R28 ;  /* 0x0009f01c01007387 */ /* 0x000fe80000100a00 */
[----:B------:R3:W-:Y:S02]  /*a5c70*/  STL [R1+0x110], R24 ;  /* 0x0001101801007387 */ /* 0x0007e40000100800 */
[----:B---3--:R-:W-:-:S02]  /*a5c80*/  PRMT R24, R46, 0x5410, R33 ;  /* 0x000054102e187816 */ /* 0x008fc40000000021 */
[----:B------:R-:W3:Y:S01]  /*a5c90*/  LDL.LU R46, [R1+0x3b54] ;  /* 0x003b5400012e7983 */ /* 0x000ee20000300800 */
[----:B--2---:R-:W-:-:S03]  /*a5ca0*/  PRMT R26, R42, 0x5410, R26 ;  /* 0x000054102a1a7816 */ /* 0x004fc6000000001a */
[----:B------:R-:W2:Y:S01]  /*a5cb0*/  LDL.LU R42, [R1+0x3b50] ;  /* 0x003b5000012a7983 */ /* 0x000ea20000300800 */
[----:B----4-:R-:W-:-:S03]  /*a5cc0*/  IADD3 R28, P6, PT, R34, R0, RZ ;  /* 0x00000000221c7210 */ /* 0x010fc60007fde0ff */
[----:B------:R0:W-:Y:S04]  /*a5cd0*/  STL [R1+0x114], R24 ;  /* 0x0001141801007387 */ /* 0x0001e80000100800 */
[----:B------:R-:W4:Y:S01]  /*a5ce0*/  LDL.LU R37, [R1+0xb1c] ;  /* 0x000b1c0001257983 */ /* 0x000f220000300800 */
[----:B0-----:R-:W-:-:S03]  /*a5cf0*/  SHF.R.S32.HI R24, RZ, 0x1f, R34 ;  /* 0x0000001fff187819 */ /* 0x001fc60000011422 */
[----:B------:R-:W-:Y:S02]  /*a5d00*/  STL [R1+0x118], R26 ;  /* 0x0001181a01007387 */ /* 0x000fe40000100800 */
[----:B------:R-:W-:Y:S02]  /*a5d10*/  IMAD.X R29, R24, 0x1, R3, P6 ;  /* 0x00000001181d7824 */ /* 0x000fe400030e0603 */
[----:B------:R-:W4:Y:S04]  /*a5d20*/  LDL.LU R27, [R1+0xa88] ;  /* 0x000a8800011b7983 */ /* 0x000f280000300800 */
[----:B------:R0:W-:Y:S02]  /*a5d30*/  STL.64 [R1+0x9d8], R28 ;  /* 0x0009d81c01007387 */ /* 0x0001e40000100a00 */
[----:B0-----:R-:W-:-:S02]  /*a5d40*/  PRMT R28, R50, 0x5410, R32 ;  /* 0x00005410321c7816 */ /* 0x001fc40000000020 */
[----:B---3--:R-:W-:Y:S02]  /*a5d50*/  PRMT R26, R46, 0x5410, R31 ;  /* 0x000054102e1a7816 */ /* 0x008fe4000000001f */
[----:B------:R-:W3:Y:S04]  /*a5d60*/  LDL.LU R46, [R1+0x3b4c] ;  /* 0x003b4c00012e7983 */ /* 0x000ee80000300800 */
[----:B------:R0:W-:Y:S02]  /*a5d70*/  STL [R1+0x11c], R28 ;  /* 0x00011c1c01007387 */ /* 0x0001e40000100800 */
[----:B0-----:R-:W-:Y:S02]  /*a5d80*/  IADD3 R28, P6, PT, R34, R2, RZ ;  /* 0x00000002221c7210 */ /* 0x001fe40007fde0ff */
[----:B------:R0:W-:Y:S03]  /*a5d90*/  STL [R1+0x120], R26 ;  /* 0x0001201a01007387 */ /* 0x0001e60000100800 */
[----:B------:R-:W-:-:S05]  /*a5da0*/  IMAD.X R29, R24, 0x1, R4, P6 ;  /* 0x00000001181d7824 */ /* 0x000fca00030e0604 */
[----:B------:R2:W-:Y:S01]  /*a5db0*/  STL.64 [R1+0xa20], R28 ;  /* 0x000a201c01007387 */ /* 0x0005e20000100a00 */
[----:B0-----:R-:W-:Y:S02]  /*a5dc0*/  PRMT R26, R18, 0x5410, R35 ;  /* 0x00005410121a7816 */ /* 0x001fe40000000023 */
[----:B------:R-:W-:Y:S02]  /*a5dd0*/  PRMT R25, R16, 0x5410, R25 ;  /* 0x0000541010197816 */ /* 0x000fe40000000019 */
[----:B--2---:R-:W-:Y:S02]  /*a5de0*/  PRMT R28, R42, 0x5410, R36 ;  /* 0x000054102a1c7816 */ /* 0x004fe40000000024 */
[----:B------:R-:W2:Y:S04]  /*a5df0*/  LDL.LU R42, [R1+0x3b48] ;  /* 0x003b4800012a7983 */ /* 0x000ea80000300800 */
[----:B------:R-:W3:Y:S04]  /*a5e00*/  LDL.LU R18, [R1+0x3b44] ;  /* 0x003b440001127983 */ /* 0x000ee80000300800 */
[----:B------:R0:W-:Y:S04]  /*a5e10*/  STL [R1+0x124], R28 ;  /* 0x0001241c01007387 */ /* 0x0001e80000100800 */
[----:B------:R-:W3:Y:S04]  /*a5e20*/  LDL.LU R50, [R1+0xc30] ;  /* 0x000c300001327983 */ /* 0x000ee80000300800 */
[----:B------:R-:W-:Y:S04]  /*a5e30*/  STL [R1+0x128], R26 ;  /* 0x0001281a01007387 */ /* 0x000fe80000100800 */
[----:B------:R-:W3:Y:S01]  /*a5e40*/  LDL.LU R16, [R1+0x3b40] ;  /* 0x003b400001107983 */ /* 0x000ee20000300800 */
[----:B0-----:R-:W-:-:S05]  /*a5e50*/  IADD3 R28, P6, PT, R34, R5, RZ ;  /* 0x00000005221c7210 */ /* 0x001fca0007fde0ff */
[----:B------:R-:W-:Y:S01]  /*a5e60*/  IMAD.X R29, R24, 0x1, R6, P6 ;  /* 0x00000001181d7824 */ /* 0x000fe200030e0606 */
[----:B------:R-:W-:-:S04]  /*a5e70*/  IADD3 R30, P6, PT, R34, R7, RZ ;  /* 0x00000007221e7210 */ /* 0x000fc80007fde0ff */
[----:B------:R0:W-:Y:S01]  /*a5e80*/  STL.64 [R1+0x9f8], R28 ;  /* 0x0009f81c01007387 */ /* 0x0001e20000100a00 */
[----:B------:R-:W-:Y:S01]  /*a5e90*/  IMAD.X R31, R24, 0x1, R8, P6 ;  /* 0x00000001181f7824 */ /* 0x000fe200030e0608 */
[----:B------:R-:W-:Y:S02]  /*a5ea0*/  LOP3.LUT R52, R52, 0xffff, RZ, 0xc0, !PT ;  /* 0x0000ffff34347812 */ /* 0x000fe400078ec0ff */
[----:B------:R-:W-:Y:S01]  /*a5eb0*/  IADD3 R32, P6, PT, R34, R9, RZ ;  /* 0x0000000922207210 */ /* 0x000fe20007fde0ff */
[----:B0-----:R-:W3:Y:S04]  /*a5ec0*/  LDL.LU R29, [R1+0xb24] ;  /* 0x000b2400011d7983 */ /* 0x001ee80000300800 */
[----:B------:R0:W-:Y:S04]  /*a5ed0*/  STL [R1+0x130], R25 ;  /* 0x0001301901007387 */ /* 0x0001e80000100800 */
[----:B------:R-:W3:Y:S01]  /*a5ee0*/  LDL.LU R28, [R1+0xb10] ;  /* 0x000b1000011c7983 */ /* 0x000ee20000300800 */
[----:B------:R-:W-:Y:S01]  /*a5ef0*/  PRMT R52, R52, 0x3340, R0 ;  /* 0x0000334034347816 */ /* 0x000fe20000000000 */
[----:B------:R-:W-:-:S03]  /*a5f00*/  IMAD.X R33, R24, 0x1, R10, P6 ;  /* 0x0000000118217824 */ /* 0x000fc600030e060a */
[----:B------:R-:W-:Y:S02]  /*a5f10*/  PRMT R26, R22, 0x5410, R52 ;  /* 0x00005410161a7816 */ /* 0x000fe40000000034 */
[----:B0-----:R-:W-:Y:S02]  /*a5f20*/  PRMT R25, R23, 0x5410, R51 ;  /* 0x0000541017197816 */ /* 0x001fe40000000033 */
[----:B------:R-:W-:-:S04]  /*a5f30*/  LOP3.LUT R54, R54, 0xffff, RZ, 0xc0, !PT ;  /* 0x0000ffff36367812 */ /* 0x000fc800078ec0ff */
[----:B------:R-:W-:Y:S02]  /*a5f40*/  PRMT R54, R54, 0x3340, R0 ;  /* 0x0000334036367816 */ /* 0x000fe40000000000 */
[----:B--2---:R-:W-:Y:S02]  /*a5f50*/  PRMT R42, R42, 0x5410, R49 ;  /* 0x000054102a2a7816 */ /* 0x004fe40000000031 */
[----:B------:R-:W2:Y:S04]  /*a5f60*/  LDL.LU R49, [R1+0x54] ;  /* 0x0000540001317983 */ /* 0x000ea80000300800 */
[----:B------:R0:W-:Y:S04]  /*a5f70*/  STL.64 [R1+0xa60], R30 ;  /* 0x000a601e01007387 */ /* 0x0001e80000100a00 */
[----:B0-----:R-:W2:Y:S04]  /*a5f80*/  LDL.LU R30, [R1+0x2a8] ;  /* 0x0002a800011e7983 */ /* 0x001ea80000300800 */
[----:B------:R-:W2:Y:S04]  /*a5f90*/  LDL.LU R38, [R1+0xb20] ;  /* 0x000b200001267983 */ /* 0x000ea80000300800 */
[----:B------:R-:W2:Y:S04]  /*a5fa0*/  LDL.LU R22, [R1+0xa84] ;  /* 0x000a840001167983 */ /* 0x000ea80000300800 */
[----:B------:R0:W-:Y:S04]  /*a5fb0*/  STL.64 [R1+0xa58], R32 ;  /* 0x000a582001007387 */ /* 0x0001e80000100a00 */
[----:B------:R1:W-:Y:S04]  /*a5fc0*/  STL [R1+0x13c], R26 ;  /* 0x00013c1a01007387 */ /* 0x0003e80000100800 */
[----:B------:R-:W2:Y:S01]  /*a5fd0*/  LDL.LU R23, [R1+0x4] ;  /* 0x0000040001177983 */ /* 0x000ea20000300800 */
[----:B0-----:R-:W-:-:S03]  /*a5fe0*/  IADD3 R32, P6, PT, R34, R11, RZ ;  /* 0x0000000b22207210 */ /* 0x001fc60007fde0ff */
[----:B------:R4:W-:Y:S02]  /*a5ff0*/  STL [R1+0x140], R25 ;  /* 0x0001401901007387 */ /* 0x0009e40000100800 */
[----:B------:R-:W-:Y:S01]  /*a6000*/  IMAD.X R33, R24, 0x1, R12, P6 ;  /* 0x0000000118217824 */ /* 0x000fe200030e060c */
[----:B-1----:R-:W-:Y:S02]  /*a6010*/  IADD3 R26, P6, PT, R34, R13, RZ ;  /* 0x0000000d221a7210 */ /* 0x002fe40007fde0ff */
[----:B----4-:R-:W-:-:S04]  /*a6020*/  LOP3.LUT R25, R37, 0xffff, RZ, 0xc0, !PT ;  /* 0x0000ffff25197812 */ /* 0x010fc800078ec0ff */
[--C-:B------:R-:W-:Y:S01]  /*a6030*/  PRMT R31, R27, 0x4210, R25.reuse ;  /* 0x000042101b1f7816 */ /* 0x100fe20000000019 */
[----:B------:R-:W-:Y:S01]  /*a6040*/  IMAD.X R27, R24, 0x1, R14, P6 ;  /* 0x00000001181b7824 */ /* 0x000fe200030e060e */
[----:B------:R-:W-:Y:S01]  /*a6050*/  PRMT R25, R53, 0x5210, R25 ;  /* 0x0000521035197816 */ /* 0x000fe20000000019 */
[----:B------:R-:W-:Y:S04]  /*a6060*/  STL.64 [R1+0xa90], R32 ;  /* 0x000a902001007387 */ /* 0x000fe80000100a00 */
[----:B------:R-:W-:Y:S04]  /*a6070*/  STL [R1+0x2f0], R31 ;  /* 0x0002f01f01007387 */ /* 0x000fe80000100800 */
[----:B------:R-:W-:Y:S04]  /*a6080*/  STL [R1+0x2a0], R25 ;  /* 0x0002a01901007387 */ /* 0x000fe80000100800 */
[----:B------:R0:W-:Y:S01]  /*a6090*/  STL.64 [R1+0xa88], R26 ;  /* 0x000a881a01007387 */ /* 0x0001e20000100a00 */
[----:B---3--:R-:W-:-:S02]  /*a60a0*/  PRMT R16, R16, 0x5410, R54 ;  /* 0x0000541010107816 */ /* 0x008fc40000000036 */
[----:B0-----:R-:W-:Y:S02]  /*a60b0*/  IADD3 R26, P6, PT, R34, R15, RZ ;  /* 0x0000000f221a7210 */ /* 0x001fe40007fde0ff */
[----:B------:R-:W3:Y:S03]  /*a60c0*/  LDL.LU R34, [R1+0x2ac] ;  /* 0x0002ac0001227983 */ /* 0x000ee60000300800 */
[----:B------:R-:W-:-:S05]  /*a60d0*/  IMAD.X R27, R24, 0x1, R57, P6 ;  /* 0x00000001181b7824 */ /* 0x000fca00030e0639 */
[----:B------:R0:W-:Y:S01]  /*a60e0*/  STL.64 [R1+0xa98], R26 ;  /* 0x000a981a01007387 */ /* 0x0001e20000100a00 */
[----:B------:R-:W-:-:S03]  /*a60f0*/  LOP3.LUT R24, R50, 0xffff, RZ, 0xc0, !PT ;  /* 0x0000ffff32187812 */ /* 0x000fc600078ec0ff */
[----:B0-----:R-:W4:Y:S04]  /*a6100*/  LDL.LU R26, [R1+0x148] ;  /* 0x00014800011a7983 */ /* 0x001f280000300800 */
[----:B------:R-:W4:Y:S04]  /*a6110*/  LDL.LU R54, [R1+0xaac] ;  /* 0x000aac0001367983 */ /* 0x000f280000300800 */
[----:B------:R-:W4:Y:S04]  /*a6120*/  LDL.LU R51, [R1+0x8] ;  /* 0x0000080001337983 */ /* 0x000f280000300800 */
[----:B------:R-:W4:Y:S01]  /*a6130*/  LDL.LU R50, [R1+0xaa8] ;  /* 0x000aa80001327983 */ /* 0x000f220000300800 */
[----:B------:R-:W-:-:S02]  /*a6140*/  PRMT R27, R29, 0x4210, R24 ;  /* 0x000042101d1b7816 */ /* 0x000fc40000000018 */
[----:B------:R-:W-:Y:S01]  /*a6150*/  PRMT R25, R60, 0x5210, R24 ;  /* 0x000052103c197816 */ /* 0x000fe20000000018 */
[----:B------:R-:W4:Y:S01]  /*a6160*/  LDL.LU R52, [R1+0x10] ;  /* 0x0000100001347983 */ /* 0x000f220000300800 */
[----:B------:R-:W-:-:S03]  /*a6170*/  LOP3.LUT R24, R28, 0xffff, RZ, 0xc0, !PT ;  /* 0x0000ffff1c187812 */ /* 0x000fc600078ec0ff */
[----:B------:R0:W-:Y:S01]  /*a6180*/  STL [R1+0x2f4], R27 ;  /* 0x0002f41b01007387 */ /* 0x0001e20000100800 */
[----:B------:R-:W-:-:S03]  /*a6190*/  PRMT R18, R18, 0x5410, R48 ;  /* 0x0000541012127816 */ /* 0x000fc60000000030 */
[----:B------:R-:W4:Y:S04]  /*a61a0*/  LDL.LU R37, [R1+0x14c] ;  /* 0x00014c0001257983 */ /* 0x000f280000300800 */
[----:B------:R1:W-:Y:S01]  /*a61b0*/  STL [R1+0x2a4], R25 ;  /* 0x0002a41901007387 */ /* 0x0003e20000100800 */
[----:B------:R-:W-:-:S03]  /*a61c0*/  PRMT R46, R46, 0x5410, R47 ;  /* 0x000054102e2e7816 */ /* 0x000fc6000000002f */
[----:B0-----:R-:W4:Y:S04]  /*a61d0*/  LDL.LU R27, [R1+0x130c] ;  /* 0x00130c00011b7983 */ /* 0x001f280000300800 */
[----:B------:R-:W4:Y:S04]  /*a61e0*/  LDL.LU R29, [R1+0xaa4] ;  /* 0x000aa400011d7983 */ /* 0x000f280000300800 */
[----:B------:R-:W4:Y:S01]  /*a61f0*/  LDL.LU R48, [R1+0x24] ;  /* 0x0000240001307983 */ /* 0x000f220000300800 */
[--C-:B--2---:R-:W-:Y:S02]  /*a6200*/  PRMT R28, R38, 0x4210, R24.reuse ;  /* 0x00004210261c7816 */ /* 0x104fe40000000018 */
[----:B------:R-:W-:-:S02]  /*a6210*/  PRMT R24, R59, 0x5210, R24 ;  /* 0x000052103b187816 */ /* 0x000fc40000000018 */
[----:B-1----:R-:W-:Y:S01]  /*a6220*/  LOP3.LUT R25, R30, 0xffff, RZ, 0xc0, !PT ;  /* 0x0000ffff1e197812 */ /* 0x002fe200078ec0ff */
[----:B------:R-:W-:Y:S04]  /*a6230*/  STL [R1+0x2f8], R28 ;  /* 0x0002f81c01007387 */ /* 0x000fe80000100800 */
[----:B------:R-:W2:Y:S04]  /*a6240*/  LDL.LU R47, [R1+0xaa0] ;  /* 0x000aa000012f7983 */ /* 0x000ea80000300800 */
[----:B------:R0:W-:Y:S04]  /*a6250*/  STL [R1+0x2a8], R24 ;  /* 0x0002a81801007387 */ /* 0x0001e80000100800 */
[----:B------:R-:W2:Y:S04]  /*a6260*/  LDL.LU R35, [R1+0x28] ;  /* 0x0000280001237983 */ /* 0x000ea80000300800 */
[----:B------:R-:W2:Y:S01]  /*a6270*/  LDL.LU R36, [R1+0x1318] ;  /* 0x0013180001247983 */ /* 0x000ea20000300800 */
[----:B0-----:R-:W-:-:S02]  /*a6280*/  PRMT R24, R22, 0x4210, R25 ;  /* 0x0000421016187816 */ /* 0x001fc40000000019 */
[----:B------:R-:W-:-:S03]  /*a6290*/  PRMT R22, R23, 0x5210, R25 ;  /* 0x0000521017167816 */ /* 0x000fc60000000019 */
[----:B------:R0:W-:Y:S04]  /*a62a0*/  STL [R1+0x2e0], R24 ;  /* 0x0002e01801007387 */ /* 0x0001e80000100800 */
[----:B------:R-:W2:Y:S04]  /*a62b0*/  LDL.LU R31, [R1+0xb18] ;  /* 0x000b1800011f7983 */ /* 0x000ea80000300800 */
[----:B------:R1:W-:Y:S04]  /*a62c0*/  STL [R1+0x280], R22 ;  /* 0x0002801601007387 */ /* 0x0003e80000100800 */
[----:B------:R-:W2:Y:S01]  /*a62d0*/  LDL.LU R32, [R1+0xab0] ;  /* 0x000ab00001207983 */ /* 0x000ea20000300800 */
[----:B0-----:R-:W-:-:S03]  /*a62e0*/  SHF.R.S32.HI R24, RZ, 0x1f, R49 ;  /* 0x0000001fff187819 */ /* 0x001fc60000011431 */
[----:B------:R-:W2:Y:S01]  /*a62f0*/  LDL.LU R33, [R1+0x2c] ;  /* 0x00002c0001217983 */ /* 0x000ea20000300800 */
[----:B-1----:R-:W-:-:S03]  /*a6300*/  IADD3 R22, P6, PT, R49, R0, RZ ;  /* 0x0000000031167210 */ /* 0x002fc60007fde0ff */
[----:B------:R-:W2:Y:S02]  /*a6310*/  LDL.LU R28, [R1+0xab4] ;  /* 0x000ab400011c7983 */ /* 0x000ea40000300800 */
[----:B------:R-:W-:-:S05]  /*a6320*/  IMAD.X R23, R24, 0x1, R3, P6 ;  /* 0x0000000118177824 */ /* 0x000fca00030e0603 */
[----:B------:R0:W-:Y:S01]  /*a6330*/  STL.64 [R1+0xa80], R22 ;  /* 0x000a801601007387 */ /* 0x0001e20000100a00 */
[----:B---3--:R-:W-:-:S03]  /*a6340*/  LOP3.LUT R25, R34, 0xffff, RZ, 0xc0, !PT ;  /* 0x0000ffff22197812 */ /* 0x008fc600078ec0ff */
[----:B0-----:R-:W3:Y:S04]  /*a6350*/  LDL.LU.64 R22, [R1+0x3b38] ;  /* 0x003b380001167983 */ /* 0x001ee80000300a00 */
[----:B------:R-:W3:Y:S04]  /*a6360*/  LDL.LU R38, [R1+0x2c4] ;  /* 0x0002c40001267983 */ /* 0x000ee80000300800 */
[----:B------:R-:W3:Y:S04]  /*a6370*/  LDL.LU R30, [R1+0x2c0] ;  /* 0x0002c000011e7983 */ /* 0x000ee80000300800 */
[----:B------:R-:W3:Y:S01]  /*a6380*/  LDL.LU R34, [R1+0xaec] ;  /* 0x000aec0001227983 */ /* 0x000ee20000300800 */
[----:B----4-:R-:W-:-:S02]  /*a6390*/  LOP3.LUT R26, R26, 0xffff, RZ, 0xc0, !PT ;  /* 0x0000ffff1a1a7812 */ /* 0x010fc400078ec0ff */
[--C-:B------:R-:W-:Y:S02]  /*a63a0*/  PRMT R53, R54, 0x4210, R25.reuse ;  /* 0x0000421036357816 */ /* 0x100fe40000000019 */
[----:B------:R-:W-:-:S03]  /*a63b0*/  PRMT R25, R51, 0x5210, R25 ;  /* 0x0000521033197816 */ /* 0x000fc60000000019 */
[----:B------:R-:W-:Y:S01]  /*a63c0*/  STL [R1+0x2e4], R53 ;  /* 0x0002e43501007387 */ /* 0x000fe20000100800 */
[----:B------:R-:W-:-:S03]  /*a63d0*/  PRMT R51, R50, 0x4210, R26 ;  /* 0x0000421032337816 */ /* 0x000fc6000000001a */
[----:B------:R-:W4:Y:S04]  /*a63e0*/  LDL.LU R50, [R1+0xae8] ;  /* 0x000ae80001327983 */ /* 0x000f280000300800 */
[----:B------:R0:W-:Y:S04]  /*a63f0*/  STL [R1+0x284], R25 ;  /* 0x0002841901007387 */ /* 0x0001e80000100800 */
[----:B------:R-:W-:Y:S01]  /*a6400*/  STL [R1+0x2e8], R51 ;  /* 0x0002e83301007387 */ /* 0x000fe20000100800 */
[----:B0-----:R-:W-:Y:S02]  /*a6410*/  PRMT R25, R52, 0x5210, R26 ;  /* 0x0000521034197816 */ /* 0x001fe4000000001a */
[----:B------:R-:W-:-:S03]  /*a6420*/  IADD3 R52, P6, PT, R49, R2, RZ ;  /* 0x0000000231347210 */ /* 0x000fc60007fde0ff */
[----:B------:R0:W-:Y:S02]  /*a6430*/  STL [R1+0x288], R25 ;  /* 0x0002881901007387 */ /* 0x0001e40000100800 */
[----:B------:R-:W-:Y:S01]  /*a6440*/  IMAD.X R53, R24, 0x1, R4, P6 ;  /* 0x0000000118357824 */ /* 0x000fe200030e0604 */
[----:B------:R-:W-:Y:S02]  /*a6450*/  LOP3.LUT R26, R27, 0xffff, RZ, 0xc0, !PT ;  /* 0x0000ffff1b1a7812 */ /* 0x000fe400078ec0ff */
[----:B0-----:R-:W-:Y:S02]  /*a6460*/  LOP3.LUT R25, R37, 0xffff, RZ, 0xc0, !PT ;  /* 0x0000ffff25197812 */ /* 0x001fe400078ec0ff */
[----:B------:R0:W-:Y:S02]  /*a6470*/  STL.64 [R1+0xaa8], R52 ;  /* 0x000aa83401007387 */ /* 0x0001e40000100a00 */
[--C-:B------:R-:W-:Y:S02]  /*a6480*/  PRMT R29, R29, 0x4210, R25.reuse ;  /* 0x000042101d1d7816 */ /* 0x100fe40000000019 */
[----:B------:R-:W4:Y:S01]  /*a6490*/  LDL.LU R37, [R1+0x154] ;  /* 0x0001540001257983 */ /* 0x000f220000300800 */
[----:B------:R-:W-:-:S03]  /*a64a0*/  PRMT R48, R48, 0x5210, R25 ;  /* 0x0000521030307816 */ /* 0x000fc60000000019 */
[----:B------:R-:W4:Y:S04]  /*a64b0*/  LDL.LU R27, [R1+0x150] ;  /* 0x00015000011b7983 */ /* 0x000f280000300800 */
[----:B------:R1:W-:Y:S01]  /*a64c0*/  STL [R1+0x2ec], R29 ;  /* 0x0002ec1d01007387 */ /* 0x0003e20000100800 */
[----:B0-----:R-:W-:-:S03]  /*a64d0*/  IADD3 R52, P6, PT, R49, R5, RZ ;  /* 0x0000000531347210 */ /* 0x001fc60007fde0ff */
[----:B-1----:R-:W4:Y:S04]  /*a64e0*/  LDL.LU R29, [R1+0xae4] ;  /* 0x000ae400011d7983 */ /* 0x002f280000300800 */
[----:B------:R-:W-:Y:S01]  /*a64f0*/  STL [R1+0x28c], R48 ;  /* 0x00028c3001007387 */ /* 0x000fe20000100800 */
[----:B------:R-:W-:Y:S01]  /*a6500*/  IMAD.X R53, R24, 0x1, R6, P6 ;  /* 0x0000000118357824 */ /* 0x000fe200030e0606 */
[--C-:B--2---:R-:W-:Y:S02]  /*a6510*/  PRMT R47, R47, 0x4210, R26.reuse ;  /* 0x000042102f2f7816 */ /* 0x104fe4000000001a */
[----:B------:R-:W-:-:S03]  /*a6520*/  PRMT R25, R35, 0x5210, R26 ;  /* 0x0000521023197816 */ /* 0x000fc6000000001a */
[----:B------:R-:W-:Y:S04]  /*a6530*/  STL [R1+0x2d0], R47 ;  /* 0x0002d02f01007387 */ /* 0x000fe80000100800 */
[----:B------:R0:W-:Y:S02]  /*a6540*/  STL [R1+0x260], R25 ;  /* 0x0002601901007387 */ /* 0x0001e40000100800 */
[----:B0-----:R-:W-:Y:S02]  /*a6550*/  LOP3.LUT R25, R36, 0xffff, RZ, 0xc0, !PT ;  /* 0x0000ffff24197812 */ /* 0x001fe400078ec0ff */
[----:B------:R-:W-:Y:S01]  /*a6560*/  LOP3.LUT R26, R31, 0xffff, RZ, 0xc0, !PT ;  /* 0x0000ffff1f1a7812 */ /* 0x000fe200078ec0ff */
[----:B------:R-:W-:Y:S01]  /*a6570*/  STL.64 [R1+0xaa0], R52 ;  /* 0x000aa03401007387 */ /* 0x000fe20000100a00 */
[----:B------:R-:W-:-:S02]  /*a6580*/  PRMT R32, R32, 0x4210, R25 ;  /* 0x0000421020207816 */ /* 0x000fc40000000019 */
[----:B------:R-:W-:-:S03]  /*a6590*/  PRMT R31, R33, 0x5210, R25 ;  /* 0x00005210211f7816 */ /* 0x000fc60000000019 */
[----:B------:R0:W-:Y:S01]  /*a65a0*/  STL [R1+0x2d4], R32 ;  /* 0x0002d42001007387 */ /* 0x0001e20000100800 */
[----:B------:R-:W-:-:S03]  /*a65b0*/  PRMT R25, R41, 0x5210, R26 ;  /* 0x0000521029197816 */ /* 0x000fc6000000001a */
[----:B------:R-:W-:Y:S01]  /*a65c0*/  STL [R1+0x264], R31 ;  /* 0x0002641f01007387 */ /* 0x000fe20000100800 */
[----:B------:R-:W-:-:S03]  /*a65d0*/  PRMT R28, R28, 0x4210, R26 ;  /* 0x000042101c1c7816 */ /* 0x000fc6000000001a */
[----:B------:R-:W2:Y:S01]  /*a65e0*/  LDL.LU R41, [R1+0x3b30] ;  /* 0x003b300001297983 */ /* 0x000ea20000300800 */
[----:B0-----:R-:W-:-:S03]  /*a65f0*/  IADD3 R32, P6, PT, R49, R7, RZ ;  /* 0x0000000731207210 */ /* 0x001fc60007fde0ff */
[----:B------:R-:W-:Y:S04]  /*a6600*/  STL [R1+0x2d8], R28 ;  /* 0x0002d81c01007387 */ /* 0x000fe80000100800 */
[----:B------:R3:W-:Y:S01]  /*a6610*/  STL [R1+0x268], R25 ;  /* 0x0002681901007387 */ /* 0x0007e20000100800 */
[----:B------:R-:W-:Y:S01]  /*a6620*/  IMAD.X R33, R24, 0x1, R8, P6 ;  /* 0x0000000118217824 */ /* 0x000fe200030e0608 */
[----:B---3--:R-:W-:Y:S02]  /*a6630*/  LOP3.LUT R25, R38, 0xffff, RZ, 0xc0, !PT ;  /* 0x0000ffff26197812 */ /* 0x008fe400078ec0ff */
[----:B------:R-:W3:Y:S02]  /*a6640*/  LDL.LU R38, [R1+0x134c] ;  /* 0x00134c0001267983 */ /* 0x000ee40000300800 */
[----:B------:R-:W-:-:S02]  /*a6650*/  PRMT R23, R23, 0x5210, R25 ;  /* 0x0000521017177816 */ /* 0x000fc40000000019 */
[----:B------:R-:W-:Y:S01]  /*a6660*/  STL.64 [R1+0xab0], R32 ;  /* 0x000ab02001007387 */ /* 0x000fe20000100a00 */
[----:B------:R-:W-:Y:S02]  /*a6670*/  PRMT R31, R34, 0x4210, R25 ;  /* 0x00004210221f7816 */ /* 0x000fe40000000019 */
[----:B------:R-:W-:Y:S01]  /*a6680*/  LOP3.LUT R26, R30, 0xffff, RZ, 0xc0, !PT ;  /* 0x0000ffff1e1a7812 */ /* 0x000fe200078ec0ff */
[----:B------:R-:W3:Y:S04]  /*a6690*/  LDL.LU R28, [R1+0x1348] ;  /* 0x00134800011c7983 */ /* 0x000ee80000300800 */
[----:B------:R-:W3:Y:S04]  /*a66a0*/  LDL.LU R30, [R1+0xafc] ;  /* 0x000afc00011e7983 */ /* 0x000ee80000300800 */
[----:B------:R-:W-:Y:S04]  /*a66b0*/  STL [R1+0x2c0], R31 ;  /* 0x0002c01f01007387 */ /* 0x000fe80000100800 */
[----:B------:R4:W-:Y:S04]  /*a66c0*/  STL [R1+0x3a4c], R23 ;  /* 0x003a4c1701007387 */ /* 0x0009e80000100800 */
[----:B------:R-:W3:Y:S01]  /*a66d0*/  LDL.LU R34, [R1+0x80] ;  /* 0x0000800001227983 */ /* 0x000ee20000300800 */
[----:B----4-:R-:W-:-:S05]  /*a66e0*/  PRMT R23, R50, 0x4210, R26 ;  /* 0x0000421032177816 */ /* 0x010fca000000001a */
[----:B------:R-:W-:Y:S04]  /*a66f0*/  STL [R1+0x2c4], R23 ;  /* 0x0002c41701007387 */ /* 0x000fe80000100800 */
[----:B------:R-:W4:Y:S01]  /*a6700*/  LDL.LU R50, [R1+0xaf8] ;  /* 0x000af80001327983 */ /* 0x000f220000300800 */
[----:B------:R-:W-:Y:S02]  /*a6710*/  PRMT R22, R22, 0x5210, R26 ;  /* 0x0000521016167816 */ /* 0x000fe4000000001a */
[----:B------:R-:W-:-:S03]  /*a6720*/  IADD3 R32, P6, PT, R49, R9, RZ ;  /* 0x0000000931207210 */ /* 0x000fc60007fde0ff */
[----:B------:R0:W-:Y:S02]  /*a6730*/  STL [R1+0x3a50], R22 ;  /* 0x003a501601007387 */ /* 0x0001e40000100800 */
[----:B------:R-:W-:Y:S01]  /*a6740*/  IMAD.X R33, R24, 0x1, R10, P6 ;  /* 0x0000000118217824 */ /* 0x000fe200030e060a */
[----:B------:R-:W-:Y:S02]  /*a6750*/  LOP3.LUT R25, R37, 0xffff, RZ, 0xc0, !PT ;  /* 0x0000ffff25197812 */ /* 0x000fe400078ec0ff */
[----:B------:R-:W-:Y:S02]  /*a6760*/  LOP3.LUT R26, R27, 0xffff, RZ, 0xc0, !PT ;  /* 0x0000ffff1b1a7812 */ /* 0x000fe400078ec0ff */
[--C-:B------:R-:W-:Y:S01]  /*a6770*/  PRMT R21, R21, 0x5210, R25.reuse ;  /* 0x0000521015157816 */ /* 0x100fe20000000019 */
[----:B------:R-:W-:Y:S01]  /*a6780*/  STL.64 [R1+0xae8], R32 ;  /* 0x000ae82001007387 */ /* 0x000fe20000100a00 */
[----:B0-----:R-:W-:-:S05]  /*a6790*/  PRMT R22, R29, 0x4210, R25 ;  /* 0x000042101d167816 */ /* 0x001fca0000000019 */
[----:B------:R0:W-:Y:S04]  /*a67a0*/  STL [R1+0x3a54], R22 ;  /* 0x003a541601007387 */ /* 0x0001e80000100800 */
[----:B------:R-:W-:Y:S01]  /*a67b0*/  STL [R1+0x3a58], R21 ;  /* 0x003a581501007387 */ /* 0x000fe20000100800 */
[----:B------:R-:W-:Y:S02]  /*a67c0*/  PRMT R20, R20, 0x5210, R26 ;  /* 0x0000521014147816 */ /* 0x000fe4000000001a */
[----:B0-----:R-:W-:-:S05]  /*a67d0*/  IADD3 R22, P6, PT, R49, R11, RZ ;  /* 0x0000000b31167210 */ /* 0x001fca0007fde0ff */
[----:B------:R-:W-:Y:S01]  /*a67e0*/  IMAD.X R23, R24, 0x1, R12, P6 ;  /* 0x0000000118177824 */ /* 0x000fe200030e060c */
[----:B--2---:R-:W-:-:S05]  /*a67f0*/  PRMT R41, R41, 0x4210, R26 ;  /* 0x0000421029297816 */ /* 0x004fca000000001a */
[----:B------:R0:W-:Y:S04]  /*a6800*/  STL [R1+0x3a5c], R41 ;  /* 0x003a5c2901007387 */ /* 0x0001e80000100800 */
[----:B------:R-:W2:Y:S04]  /*a6810*/  LDL.LU R47, [R1+0xc34] ;  /* 0x000c3400012f7983 */ /* 0x000ea80000300800 */
[----:B------:R-:W2:Y:S04]  /*a6820*/  LDL.LU R35, [R1+0xb14] ;  /* 0x000b140001237983 */ /* 0x000ea80000300800 */
[----:B------:R-:W2:Y:S04]  /*a6830*/  LDL.LU R27, [R1+0x310] ;  /* 0x00031000011b7983 */ /* 0x000ea80000300800 */
[----:B------:R-:W2:Y:S01]  /*a6840*/  LDL.LU R29, [R1+0x30c] ;  /* 0x00030c00011d7983 */ /* 0x000ea20000300800 */
[----:B---3--:R-:W-:-:S03]  /*a6850*/  LOP3.LUT R25, R38, 0xffff, RZ, 0xc0, !PT ;  /* 0x0000ffff26197812 */ /* 0x008fc600078ec0ff */
[----:B------:R-:W3:Y:S04]  /*a6860*/  LDL.LU R31, [R1+0x58] ;  /* 0x00005800011f7983 */ /* 0x000ee80000300800 */
[----:B------:R-:W-:Y:S01]  /*a6870*/  STL [R1+0x3a60], R20 ;  /* 0x003a601401007387 */ /* 0x000fe20000100800 */
[----:B------:R-:W-:-:S03]  /*a6880*/  LOP3.LUT R26, R28, 0xffff, RZ, 0xc0, !PT ;  /* 0x0000ffff1c1a7812 */ /* 0x000fc600078ec0ff */
[----:B------:R-:W3:Y:S01]  /*a6890*/  LDL.LU R36, [R1+0xa7c] ;  /* 0x000a7c0001247983 */ /* 0x000ee20000300800 */
[----:B0-----:R-:W-:-:S03]  /*a68a0*/  PRMT R41, R30, 0x4210, R25 ;  /* 0x000042101e297816 */ /* 0x001fc60000000019 */
[----:B------:R-:W3:Y:S04]  /*a68b0*/  LDL.LU R38, [R1+0x90] ;  /* 0x0000900001267983 */ /* 0x000ee80000300800 */
[----:B------:R0:W-:Y:S04]  /*a68c0*/  STL.64 [R1+0xae0], R22 ;  /* 0x000ae01601007387 */ /* 0x0001e80000100a00 */
[----:B------:R-:W3:Y:S04]  /*a68d0*/  LDL.LU R32, [R1+0xa78] ;  /* 0x000a780001207983 */ /* 0x000ee80000300800 */
[----:B------:R-:W3:Y:S01]  /*a68e0*/  LDL.LU R28, [R1+0x9c] ;  /* 0x00009c00011c7983 */ /* 0x000ee20000300800 */
[----:B0-----:R-:W-:-:S03]  /*a68f0*/  PRMT R23, R34, 0x5210, R25 ;  /* 0x0000521022177816 */ /* 0x001fc60000000019 */
[----:B------:R-:W-:Y:S01]  /*a6900*/  STL [R1+0x3a64], R41 ;  /* 0x003a642901007387 */ /* 0x000fe20000100800 */
[----:B------:R-:W-:-:S03]  /*a6910*/  PRMT R40, R40, 0x5210, R26 ;  /* 0x0000521028287816 */ /* 0x000fc6000000001a */
[----:B------:R-:W-:Y:S01]  /*a6920*/  STL [R1+0x3a68], R23 ;  /* 0x003a681701007387 */ /* 0x000fe20000100800 */
[----:B----4-:R-:W-:-:S03]  /*a6930*/  PRMT R21, R50, 0x4210, R26 ;  /* 0x0000421032157816 */ /* 0x010fc6000000001a */
[----:B------:R-:W4:Y:S04]  /*a6940*/  LDL.LU R30, [R1+0x2bc] ;  /* 0x0002bc00011e7983 */ /* 0x000f280000300800 */
[----:B------:R0:W-:Y:S04]  /*a6950*/  STL [R1+0x3a6c], R21 ;  /* 0x003a6c1501007387 */ /* 0x0001e80000100800 */
[----:B------:R-:W4:Y:S04]  /*a6960*/  LDL.LU R33, [R1+0x135c] ;  /* 0x00135c0001217983 */ /* 0x000f280000300800 */
[----:B------:R-:W4:Y:S04]  /*a6970*/  LDL.LU R50, [R1+0x9cc] ;  /* 0x0009cc0001327983 */ /* 0x000f280000300800 */
[----:B------:R-:W4:Y:S04]  /*a6980*/  LDL.LU R37, [R1+0xac] ;  /* 0x0000ac0001257983 */ /* 0x000f280000300800 */
[----:B------:R-:W-:Y:S04]  /*a6990*/  STL [R1+0x3a70], R40 ;  /* 0x003a702801007387 */ /* 0x000fe80000100800 */
[----:B------:R-:W4:Y:S01]  /*a69a0*/  LDL.LU R34, [R1+0x9c8] ;  /* 0x0009c80001227983 */ /* 0x000f220000300800 */
[----:B------:R-:W-:-:S05]  /*a69b0*/  IADD3 R20, P6, PT, R49, R13, RZ ;  /* 0x0000000d31147210 */ /* 0x000fca0007fde0ff */
[----:B0-----:R-:W-:-:S05]  /*a69c0*/  IMAD.X R21, R24, 0x1, R14, P6 ;  /* 0x0000000118157824 */ /* 0x001fca00030e060e */
[----:B------:R0:W-:Y:S02]  /*a69d0*/  STL.64 [R1+0xb20], R20 ;  /* 0x000b201401007387 */ /* 0x0001e40000100a00 */
[----:B0-----:R-:W-:-:S05]  /*a69e0*/  IADD3 R20, P6, PT, R49, R15, RZ ;  /* 0x0000000f31147210 */ /* 0x001fca0007fde0ff */
[----:B------:R-:W-:Y:S01]  /*a69f0*/  IMAD.X R21, R24, 0x1, R57, P6 ;  /* 0x0000000118157824 */ /* 0x000fe200030e0639 */
[----:B--2---:R-:W-:-:S04]  /*a6a00*/  LOP3.LUT R24, R47, 0xffff, RZ, 0xc0, !PT ;  /* 0x0000ffff2f187812 */ /* 0x004fc800078ec0ff */
[--C-:B------:R-:W-:Y:S02]  /*a6a10*/  PRMT R22, R35, 0x4210, R24.reuse ;  /* 0x0000421023167816 */ /* 0x100fe40000000018 */
[----:B------:R-:W-:Y:S02]  /*a6a20*/  PRMT R19, R19, 0x5210, R24 ;  /* 0x0000521013137816 */ /* 0x000fe40000000018 */
[----:B------:R-:W-:Y:S01]  /*a6a30*/  LOP3.LUT R24, R27, 0xffff, RZ, 0xc0, !PT ;  /* 0x0000ffff1b187812 */ /* 0x000fe200078ec0ff */
[----:B------:R-:W-:Y:S04]  /*a6a40*/  STL [R1+0x3a74], R22 ;  /* 0x003a741601007387 */ /* 0x000fe80000100800 */
[----:B------:R-:W-:Y:S01]  /*a6a50*/  STL.64 [R1+0xaf8], R20 ;  /* 0x000af81401007387 */ /* 0x000fe20000100a00 */
[----:B------:R-:W-:-:S03]  /*a6a60*/  LOP3.LUT R25, R29, 0xffff, RZ, 0xc0, !PT ;  /* 0x0000ffff1d197812 */ /* 0x000fc600078ec0ff */
[----:B------:R3:W-:Y:S04]  /*a6a70*/  STL [R1+0x3a78], R19 ;  /* 0x003a781301007387 */ /* 0x0007e80000100800 */
[----:B------:R-:W2:Y:S04]  /*a6a80*/  LDL.LU R27, [R1+0x136c] ;  /* 0x00136c00011b7983 */ /* 0x000ea80000300800 */
[----:B------:R-:W2:Y:S01]  /*a6a90*/  LDL.LU R29, [R1+0x131c] ;  /* 0x00131c00011d7983 */ /* 0x000ea20000300800 */
[--C-:B---3--:R-:W-:Y:S02]  /*a6aa0*/  PRMT R19, R36, 0x4210, R24.reuse ;  /* 0x0000421024137816 */ /* 0x108fe40000000018 */
[----:B------:R-:W-:-:S02]  /*a6ab0*/  PRMT R23, R38, 0x5210, R24 ;  /* 0x0000521026177816 */ /* 0x000fc40000000018 */
[----:B------:R-:W3:Y:S01]  /*a6ac0*/  LDL.LU R38, [R1+0x738] ;  /* 0x0007380001267983 */ /* 0x000ee20000300800 */
[----:B------:R-:W-:Y:S02]  /*a6ad0*/  SHF.R.S32.HI R24, RZ, 0x1f, R31 ;  /* 0x0000001fff187819 */ /* 0x000fe4000001141f */
[----:B------:R-:W-:Y:S01]  /*a6ae0*/  IADD3 R20, P6, PT, R31, R0, RZ ;  /* 0x000000001f147210 */ /* 0x000fe20007fde0ff */
[----:B------:R0:W-:Y:S01]  /*a6af0*/  STL [R1+0x290], R19 ;  /* 0x0002901301007387 */ /* 0x0001e20000100800 */
[----:B------:R-:W-:-:S03]  /*a6b00*/  PRMT R41, R28, 0x5210, R25 ;  /* 0x000052101c297816 */ /* 0x000fc60000000019 */
[----:B------:R1:W-:Y:S01]  /*a6b10*/  STL [R1+0x3a7c], R23 ;  /* 0x003a7c1701007387 */ /* 0x0003e20000100800 */
[----:B------:R-:W-:Y:S01]  /*a6b20*/  IMAD.X R21, R24, 0x1, R3, P6 ;  /* 0x0000000118157824 */ /* 0x000fe200030e0603 */
[----:B0-----:R-:W-:Y:S02]  /*a6b30*/  PRMT R19, R32, 0x4210, R25 ;  /* 0x0000421020137816 */ /* 0x001fe40000000019 */
[----:B------:R-:W3:Y:S04]  /*a6b40*/  LDL.LU R28, [R1+0xc0] ;  /* 0x0000c000011c7983 */ /* 0x000ee80000300800 */
[----:B------:R-:W-:Y:S01]  /*a6b50*/  STL [R1+0x294], R19 ;  /* 0x0002941301007387 */ /* 0x000fe20000100800 */
[----:B----4-:R-:W-:-:S03]  /*a6b60*/  LOP3.LUT R25, R30, 0xffff, RZ, 0xc0, !PT ;  /* 0x0000ffff1e197812 */ /* 0x010fc600078ec0ff */
[----:B------:R-:W-:Y:S04]  /*a6b70*/  STL [R1+0x3a80], R41 ;  /* 0x003a802901007387 */ /* 0x000fe80000100800 */
[----:B------:R-:W4:Y:S01]  /*a6b80*/  LDL.LU R30, [R1+0xc4] ;  /* 0x0000c400011e7983 */ /* 0x000f220000300800 */
[----:B------:R-:W-:-:S03]  /*a6b90*/  LOP3.LUT R26, R33, 0xffff, RZ, 0xc0, !PT ;  /* 0x0000ffff211a7812 */ /* 0x000fc600078ec0ff */
[----:B------:R0:W-:Y:S01]  /*a6ba0*/  STL.64 [R1+0xb18], R20 ;  /* 0x000b181401007387 */ /* 0x0001e20000100a00 */
[----:B-1----:R-:W-:-:S03]  /*a6bb0*/  PRMT R23, R50, 0x4210, R25 ;  /* 0x0000421032177816 */ /* 0x002fc60000000019 */
[----:B------:R-:W4:Y:S01]  /*a6bc0*/  LDL.LU R50, [R1+0x324] ;  /* 0x0003240001327983 */ /* 0x000f220000300800 */
[----:B0-----:R-:W-:-:S03]  /*a6bd0*/  PRMT R20, R37, 0x5210, R25 ;  /* 0x0000521025147816 */ /* 0x001fc60000000019 */
[----:B------:R-:W-:Y:S01]  /*a6be0*/  STL [R1+0x3a84], R23 ;  /* 0x003a841701007387 */ /* 0x000fe20000100800 */
[----:B------:R-:W-:-:S03]  /*a6bf0*/  PRMT R19, R34, 0x4210, R26 ;  /* 0x0000421022137816 */ /* 0x000fc6000000001a */
[----:B------:R-:W-:Y:S04]  /*a6c00*/  STL [R1+0x3a88], R20 ;  /* 0x003a881401007387 */ /* 0x000fe80000100800 */
[----:B------:R-:W4:Y:S04]  /*a6c10*/  LDL.LU R49, [R1+0x320] ;  /* 0x0003200001317983 */ /* 0x000f280000300800 */
[----:B------:R-:W4:Y:S04]  /*a6c20*/  LDL.LU R47, [R1+0x434] ;  /* 0x00043400012f7983 */ /* 0x000f280000300800 */
[----:B------:R0:W-:Y:S04]  /*a6c30*/  STL [R1+0x270], R19 ;  /* 0x0002701301007387 */ /* 0x0001e80000100800 */
[----:B------:R-:W4:Y:S01]  /*a6c40*/  LDL.LU R35, [R1+0xcc] ;  /* 0x0000cc0001237983 */ /* 0x000f220000300800 */
[----:B0-----:R-:W-:-:S03]  /*a6c50*/  PRMT R19, R43, 0x5210, R26 ;  /* 0x000052102b137816 */ /* 0x001fc6000000001a */
[----:B------:R-:W4:Y:S04]  /*a6c60*/  LDL.LU R43, [R1+0x3b2c] ;  /* 0x003b2c00012b7983 */ /* 0x000f280000300800 */
[----:B------:R-:W4:Y:S04]  /*a6c70*/  LDL.LU R36, [R1+0x424] ;  /* 0x0004240001247983 */ /* 0x000f280000300800 */
[----:B------:R-:W4:Y:S01]  /*a6c80*/  LDL.LU R34, [R1+0xdc] ;  /* 0x0000dc0001227983 */ /* 0x000f220000300800 */
[----:B------:R-:W-:-:S03]  /*a6c90*/  IADD3 R20, P6, PT, R31, R2, RZ ;  /* 0x000000021f147210 */ /* 0x000fc60007fde0ff */
[----:B------:R-:W-:Y:S02]  /*a6ca0*/  STL [R1+0x3a8c], R19 ;  /* 0x003a8c1301007387 */ /* 0x000fe40000100800 */
[----:B------:R-:W-:Y:S02]  /*a6cb0*/  IMAD.X R21, R24, 0x1, R4, P6 ;  /* 0x0000000118157824 */ /* 0x000fe400030e0604 */
[----:B------:R-:W4:Y:S04]  /*a6cc0*/  LDL.LU R32, [R1+0x2fc] ;  /* 0x0002fc0001207983 */ /* 0x000f280000300800 */
[----:B------:R0:W-:Y:S04]  /*a6cd0*/  STL.64 [R1+0xb10], R20 ;  /* 0x000b101401007387 */ /* 0x0001e80000100a00 */
[----:B------:R-:W4:Y:S01]  /*a6ce0*/  LDL.LU R33, [R1+0x137c] ;  /* 0x00137c0001217983 */ /* 0x000f220000300800 */
[----:B0-----:R-:W-:-:S05]  /*a6cf0*/  IADD3 R20, P6, PT, R31, R5, RZ ;  /* 0x000000051f147210 */ /* 0x001fca0007fde0ff */
[----:B------:R-:W-:Y:S01]  /*a6d00*/  IMAD.X R21, R24, 0x1, R6, P6 ;  /* 0x0000000118157824 */ /* 0x000fe200030e0606 */
[----:B--2---:R-:W-:Y:S02]  /*a6d10*/  LOP3.LUT R25, R27, 0xffff, RZ, 0xc0, !PT ;  /* 0x0000ffff1b197812 */ /* 0x004fe400078ec0ff */
[----:B------:R-:W2:Y:S02]  /*a6d20*/  LDL.LU R27, [R1+0x41c] ;  /* 0x00041c00011b7983 */ /* 0x000ea40000300800 */
[----:B---3--:R-:W-:Y:S02]  /*a6d30*/  PRMT R41, R38, 0x4210, R25 ;  /* 0x0000421026297816 */ /* 0x008fe40000000019 */
[----:B------:R-:W3:Y:S04]  /*a6d40*/  LDL.LU R38, [R1+0xd8] ;  /* 0x0000d80001267983 */ /* 0x000ee80000300800 */
[----:B------:R0:W-:Y:S04]  /*a6d50*/  STL [R1+0x3a90], R41 ;  /* 0x003a902901007387 */ /* 0x0001e80000100800 */
[----:B------:R-:W3:Y:S01]  /*a6d60*/  LDL.LU R37, [R1+0x414] ;  /* 0x0004140001257983 */ /* 0x000ee20000300800 */
[----:B------:R-:W-:-:S03]  /*a6d70*/  LOP3.LUT R26, R29, 0xffff, RZ, 0xc0, !PT ;  /* 0x0000ffff1d1a7812 */ /* 0x000fc600078ec0ff */
[----:B------:R-:W3:Y:S01]  /*a6d80*/  LDL.LU R29, [R1+0xc8] ;  /* 0x0000c800011d7983 */ /* 0x000ee20000300800 */
[----:B------:R-:W-:-:S05]  /*a6d90*/  PRMT R22, R28, 0x5210, R25 ;  /* 0x000052101c167816 */ /* 0x000fca0000000019 */
[----:B------:R-:W-:Y:S01]  /*a6da0*/  STL [R1+0x3a94], R22 ;  /* 0x003a941601007387 */ /* 0x000fe20000100800 */
[--C-:B----4-:R-:W-:Y:S02]  /*a6db0*/  PRMT R40, R30, 0x5210, R26.reuse ;  /* 0x000052101e287816 */ /* 0x110fe4000000001a */
[----:B------:R-:W-:Y:S02]  /*a6dc0*/  LOP3.LUT R25, R50, 0xffff, RZ, 0xc0, !PT ;  /* 0x0000ffff32197812 */ /* 0x000fe400078ec0ff */
[----:B------:R-:W-:-:S05]  /*a6dd0*/  PRMT R43, R43, 0x4210, R26 ;  /* 0x000042102b2b7816 */ /* 0x000fca000000001a */
[----:B------:R-:W-:Y:S04]  /*a6de0*/  STL [R1+0x3a98], R43 ;  /* 0x003a982b01007387 */ /* 0x000fe80000100800 */
[----:B------:R1:W-:Y:S04]  /*a6df0*/  STL [R1+0x3a9c], R40 ;  /* 0x003a9c2801007387 */ /* 0x0003e80000100800 */
[----:B------:R-:W4:Y:S04]  /*a6e00*/  LDL.LU R28, [R1+0x138c] ;  /* 0x00138c00011c7983 */ /* 0x000f280000300800 */
[----:B------:R-:W4:Y:S04]  /*a6e10*/  LDL.LU R30, [R1+0x133c] ;  /* 0x00133c00011e7983 */ /* 0x000f280000300800 */
[----:B------:R-:W-:Y:S04]  /*a6e20*/  STL.64 [R1+0xb58], R20 ;  /* 0x000b581401007387 */ /* 0x000fe80000100a00 */
[----:B------:R-:W4:Y:S01]  /*a6e30*/  LDL.LU R50, [R1+0x39c] ;  /* 0x00039c0001327983 */ /* 0x000f220000300800 */
[----:B------:R-:W-:-:S02]  /*a6e40*/  LOP3.LUT R26, R49, 0xffff, RZ, 0xc0, !PT ;  /* 0x0000ffff311a7812 */ /* 0x000fc400078ec0ff */
[--C-:B0-----:R-:W-:Y:S02]  /*a6e50*/  PRMT R41, R35, 0x5210, R25.reuse ;  /* 0x0000521023297816 */ /* 0x101fe40000000019 */
[----:B------:R-:W-:Y:S02]  /*a6e60*/  PRMT R19, R47, 0x4210, R25 ;  /* 0x000042102f137816 */ /* 0x000fe40000000019 */
[--C-:B-1----:R-:W-:Y:S01]  /*a6e70*/  PRMT R40, R36, 0x4210, R26.reuse ;  /* 0x0000421024287816 */ /* 0x102fe2000000001a */
[----:B------:R-:W-:Y:S04]  /*a6e80*/  STL [R1+0x3aa0], R41 ;  /* 0x003aa02901007387 */ /* 0x000fe80000100800 */
[----:B------:R0:W-:Y:S04]  /*a6e90*/  STL [R1+0x250], R19 ;  /* 0x0002501301007387 */ /* 0x0001e80000100800 */
[----:B------:R-:W-:Y:S01]  /*a6ea0*/  STL [R1+0x3aac], R40 ;  /* 0x003aac2801007387 */ /* 0x000fe20000100800 */
[----:B0-----:R-:W-:-:S03]  /*a6eb0*/  PRMT R19, R34, 0x5210, R26 ;  /* 0x0000521022137816 */ /* 0x001fc6000000001a */
[----:B------:R-:W4:Y:S01]  /*a6ec0*/  LDL.LU R34, [R1+0x228] ;  /* 0x0002280001227983 */ /* 0x000f220000300800 */
[----:B------:R-:W-:Y:S02]  /*a6ed0*/  IADD3 R20, P6, PT, R31, R7, RZ ;  /* 0x000000071f147210 */ /* 0x000fe40007fde0ff */
[----:B------:R-:W-:-:S03]  /*a6ee0*/  LOP3.LUT R25, R32, 0xffff, RZ, 0xc0, !PT ;  /* 0x0000ffff20197812 */ /* 0x000fc600078ec0ff */
[----:B------:R-:W-:Y:S01]  /*a6ef0*/  IMAD.X R21, R24, 0x1, R8, P6 ;  /* 0x0000000118157824 */ /* 0x000fe200030e0608 */
[----:B------:R-:W-:Y:S01]  /*a6f00*/  STL [R1+0x3aa4], R19 ;  /* 0x003aa41301007387 */ /* 0x000fe20000100800 */
[----:B------:R-:W-:-:S03]  /*a6f10*/  LOP3.LUT R26, R33, 0xffff, RZ, 0xc0, !PT ;  /* 0x0000ffff211a7812 */ /* 0x000fc600078ec0ff */
[----:B------:R3:W-:Y:S01]  /*a6f20*/  STL.64 [R1+0xb50], R20 ;  /* 0x000b501401007387 */ /* 0x0007e20000100a00 */
[----:B--2---:R-:W-:-:S03]  /*a6f30*/  PRMT R43, R27, 0x4210, R25 ;  /* 0x000042101b2b7816 */ /* 0x004fc60000000019 */
[----:B------:R-:W2:Y:S04]  /*a6f40*/  LDL.LU R27, [R1+0x338] ;  /* 0x00033800011b7983 */ /* 0x000ea80000300800 */
[----:B------:R-:W-:Y:S01]  /*a6f50*/  STL [R1+0x3ab0], R43 ;  /* 0x003ab02b01007387 */ /* 0x000fe20000100800 */
[----:B---3--:R-:W-:-:S03]  /*a6f60*/  PRMT R20, R38, 0x5210, R25 ;  /* 0x0000521026147816 */ /* 0x008fc60000000019 */
[----:B------:R-:W3:Y:S01]  /*a6f70*/  LDL.LU R38, [R1+0x334] ;  /* 0x0003340001267983 */ /* 0x000ee20000300800 */
[----:B------:R-:W-:-:S03]  /*a6f80*/  PRMT R19, R37, 0x4210, R26 ;  /* 0x0000421025137816 */ /* 0x000fc6000000001a */
[----:B------:R0:W-:Y:S04]  /*a6f90*/  STL [R1+0x3aa8], R20 ;  /* 0x003aa81401007387 */ /* 0x0001e80000100800 */
[----:B------:R-:W3:Y:S04]  /*a6fa0*/  LDL.LU R35, [R1+0x380] ;  /* 0x0003800001237983 */ /* 0x000ee80000300800 */
[----:B------:R-:W-:Y:S04]  /*a6fb0*/  STL [R1+0x220], R19 ;  /* 0x0002201301007387 */ /* 0x000fe80000100800 */
[----:B------:R-:W3:Y:S01]  /*a6fc0*/  LDL.LU R36, [R1+0xb0] ;  /* 0x0000b00001247983 */ /* 0x000ee20000300800 */
[----:B0-----:R-:W-:-:S03]  /*a6fd0*/  IADD3 R20, P6, PT, R31, R9, RZ ;  /* 0x000000091f147210 */ /* 0x001fc60007fde0ff */
[----:B------:R-:W3:Y:S01]  /*a6fe0*/  LDL.LU R32, [R1+0x36c] ;  /* 0x00036c0001207983 */ /* 0x000ee20000300800 */
[----:B------:R-:W-:Y:S01]  /*a6ff0*/  PRMT R22, R29, 0x5210, R26 ;  /* 0x000052101d167816 */ /* 0x000fe2000000001a */
[----:B------:R-:W-:Y:S02]  /*a7000*/  IMAD.X R21, R24, 0x1, R10, P6 ;  /* 0x0000000118157824 */ /* 0x000fe400030e060a */
[----:B------:R-:W3:Y:S04]  /*a7010*/  LDL.LU R29, [R1+0x1c] ;  /* 0x00001c00011d7983 */ /* 0x000ee80000300800 */
[----:B------:R-:W-:Y:S04]  /*a7020*/  STL [R1+0x3ab4], R22 ;  /* 0x003ab41601007387 */ /* 0x000fe80000100800 */
[----:B------:R0:W-:Y:S01]  /*a7030*/  STL.64 [R1+0xb78], R20 ;  /* 0x000b781401007387 */ /* 0x0001e20000100a00 */
[----:B----4-:R-:W-:-:S04]  /*a7040*/  LOP3.LUT R25, R28, 0xffff, RZ, 0xc0, !PT ;  /* 0x0000ffff1c197812 */ /* 0x010fc800078ec0ff */
[----:B0-----:R-:W-:-:S05]  /*a7050*/  PRMT R20, R50, 0x4210, R25 ;  /* 0x0000421032147816 */ /* 0x001fca0000000019 */
[----:B------:R0:W-:Y:S04]  /*a7060*/  STL [R1+0x3ab8], R20 ;  /* 0x003ab81401007387 */ /* 0x0001e80000100800 */
[----:B------:R-:W4:Y:S04]  /*a7070*/  LDL.LU R28, [R1+0x308] ;  /* 0x00030800011c7983 */ /* 0x000f280000300800 */
[----:B------:R-:W4:Y:S04]  /*a7080*/  LDL.LU R33, [R1+0x35c] ;  /* 0x00035c0001217983 */ /* 0x000f280000300800 */
[----:B------:R-:W4:Y:S01]  /*a7090*/  LDL.LU R50, [R1+0xa4] ;  /* 0x0000a40001327983 */ /* 0x000f220000300800 */
[----:B------:R-:W-:-:S02]  /*a70a0*/  LOP3.LUT R26, R30, 0xffff, RZ, 0xc0, !PT ;  /* 0x0000ffff1e1a7812 */ /* 0x000fc400078ec0ff */
[----:B------:R-:W-:Y:S01]  /*a70b0*/  PRMT R45, R45, 0x5210, R25 ;  /* 0x000052102d2d7816 */ /* 0x000fe20000000019 */
[----:B------:R-:W4:Y:S01]  /*a70c0*/  LDL.LU R30, [R1+0x5c] ;  /* 0x00005c00011e7983 */ /* 0x000f220000300800 */
[----:B------:R-:W-:-:S03]  /*a70d0*/  PRMT R19, R34, 0x4210, R26 ;  /* 0x0000421022137816 */ /* 0x000fc6000000001a */
[----:B------:R-:W-:Y:S04]  /*a70e0*/  STL [R1+0x3abc], R45 ;  /* 0x003abc2d01007387 */ /* 0x000fe80000100800 */
[----:B------:R1:W-:Y:S01]  /*a70f0*/  STL [R1+0x3ac0], R19 ;  /* 0x003ac01301007387 */ /* 0x0003e20000100800 */
[----:B------:R-:W-:-:S03]  /*a7100*/  PRMT R44, R44, 0x5210, R26 ;  /* 0x000052102c2c7816 */ /* 0x000fc6000000001a */
[----:B------:R-:W4:Y:S01]  /*a7110*/  LDL.LU R37, [R1+0x13d8] ;  /* 0x0013d80001257983 */ /* 0x000f220000300800 */
[----:B0-----:R-:W-:-:S03]  /*a7120*/  IADD3 R20, P6, PT, R31, R11, RZ ;  /* 0x0000000b1f147210 */ /* 0x001fc60007fde0ff */
[----:B------:R-:W4:Y:S02]  /*a7130*/  LDL.LU R34, [R1+0x13cc] ;  /* 0x0013cc0001227983 */ /* 0x000f240000300800 */
[----:B------:R-:W-:Y:S02]  /*a7140*/  IMAD.X R21, R24, 0x1, R12, P6 ;  /* 0x0000000118157824 */ /* 0x000fe400030e060c */
[----:B------:R-:W-:Y:S04]  /*a7150*/  STL [R1+0x3ac4], R44 ;  /* 0x003ac42c01007387 */ /* 0x000fe80000100800 */
[----:B------:R-:W4:Y:S04]  /*a7160*/  LDL.LU R49, [R1+0x344] ;  /* 0x0003440001317983 */ /* 0x000f280000300800 */
[----:B------:R-:W4:Y:S04]  /*a7170*/  LDL.LU R47, [R1+0xa0] ;  /* 0x0000a000012f7983 */ /* 0x000f280000300800 */
[----:B------:R0:W-:Y:S01]  /*a7180*/  STL.64 [R1+0xb70], R20 ;  /* 0x000b701401007387 */ /* 0x0001e20000100a00 */
[----:B--2---:R-:W-:-:S03]  /*a7190*/  LOP3.LUT R25, R27, 0xffff, RZ, 0xc0, !PT ;  /* 0x0000ffff1b197812 */ /* 0x004fc600078ec0ff */
[----:B------:R-:W2:Y:S01]  /*a71a0*/  LDL.LU R27, [R1+0x330] ;  /* 0x00033000011b7983 */ /* 0x000ea20000300800 */
[----:B---3--:R-:W-:-:S03]  /*a71b0*/  LOP3.LUT R26, R38, 0xffff, RZ, 0xc0, !PT ;  /* 0x0000ffff261a7812 */ /* 0x008fc600078ec0ff */
[----:B------:R-:W3:Y:S01]  /*a71c0*/  LDL.LU R38, [R1+0x8c] ;  /* 0x00008c0001267983 */ /* 0x000ee20000300800 */
[--C-:B-1----:R-:W-:Y:S02]  /*a71d0*/  PRMT R19, R35, 0x4210, R25.reuse ;  /* 0x0000421023137816 */ /* 0x102fe40000000019 */
[----:B0-----:R-:W-:-:S05]  /*a71e0*/  PRMT R20, R36, 0x5210, R25 ;  /* 0x0000521024147816 */ /* 0x001fca0000000019 */
[----:B------:R0:W-:Y:S04]  /*a71f0*/  STL [R1+0x3ac8], R20 ;  /* 0x003ac81401007387 */ /* 0x0001e80000100800 */
[----:B------:R1:W-:Y:S01]  /*a7200*/  STL [R1+0xc0], R19 ;  /* 0x0000c01301007387 */ /* 0x0003e20000100800 */
[----:B------:R-:W-:-:S03]  /*a7210*/  PRMT R22, R29, 0x5210, R26 ;  /* 0x000052101d167816 */ /* 0x000fc6000000001a */
[----:B------:R-:W3:Y:S01]  /*a7220*/  LDL.LU R29, [R1+0x1368] ;  /* 0x00136800011d7983 */ /* 0x000ee20000300800 */
[----:B0-----:R-:W-:Y:S02]  /*a7230*/  IADD3 R20, P6, PT, R31, R13, RZ ;  /* 0x0000000d1f147210 */ /* 0x001fe40007fde0ff */
[----:B-1----:R-:W-:-:S03]  /*a7240*/  PRMT R19, R32, 0x4210, R26 ;  /* 0x0000421020137816 */ /* 0x002fc6000000001a */
[----:B------:R-:W-:Y:S02]  /*a7250*/  IMAD.X R21, R24, 0x1, R14, P6 ;  /* 0x0000000118157824 */ /* 0x000fe400030e060e */
[----:B------:R-:W-:Y:S04]  /*a7260*/  STL [R1+0xc4], R19 ;  /* 0x0000c41301007387 */ /* 0x000fe80000100800 */
[----:B------:R-:W3:Y:S04]  /*a7270*/  LDL.LU R36, [R1+0x348] ;  /* 0x0003480001247983 */ /* 0x000ee80000300800 */
[----:B------:R-:W3:Y:S04]  /*a7280*/  LDL.LU R32, [R1+0x33c] ;  /* 0x00033c0001207983 */ /* 0x000ee80000300800 */
[----:B------:R-:W-:Y:S04]  /*a7290*/  STL [R1+0x3acc], R22 ;  /* 0x003acc1601007387 */ /* 0x000fe80000100800 */
[----:B------:R0:W-:Y:S02]  /*a72a0*/  STL.64 [R1+0xbb0], R20 ;  /* 0x000bb01401007387 */ /* 0x0001e40000100a00 */
[----:B0-----:R-:W-:-:S05]  /*a72b0*/  IADD3 R20, P6, PT, R31, R15, RZ ;  /* 0x0000000f1f147210 */ /* 0x001fca0007fde0ff */
[----:B------:R-:W-:Y:S01]  /*a72c0*/  IMAD.X R21, R24, 0x1, R57, P6 ;  /* 0x0000000118157824 */ /* 0x000fe200030e0639 */
[----:B----4-:R-:W-:Y:S02]  /*a72d0*/  LOP3.LUT R24, R28, 0xffff, RZ, 0xc0, !PT ;  /* 0x0000ffff1c187812 */ /* 0x010fe400078ec0ff */
[----:B------:R-:W4:Y:S04]  /*a72e0*/  LDL.LU R28, [R1+0xa8] ;  /* 0x0000a800011c7983 */ /* 0x000f280000300800 */
[----:B------:R-:W-:Y:S01]  /*a72f0*/  STL.64 [R1+0xb88], R20 ;  /* 0x000b881401007387 */ /* 0x000fe20000100a00 */
[----:B------:R-:W-:-:S03]  /*a7300*/  PRMT R43, R50, 0x5210, R24 ;  /* 0x00005210322b7816 */ /* 0x000fc60000000018 */
[----:B------:R-:W4:Y:S01]  /*a7310*/  LDL.LU R50, [R1+0x31c] ;  /* 0x00031c0001327983 */ /* 0x000f220000300800 */
[----:B------:R-:W-:-:S05]  /*a7320*/  PRMT R19, R33, 0x4210, R24 ;  /* 0x0000421021137816 */ /* 0x000fca0000000018 */
[----:B------:R0:W-:Y:S04]  /*a7330*/  STL [R1+0xc8], R19 ;  /* 0x0000c81301007387 */ /* 0x0001e80000100800 */
[----:B------:R-:W4:Y:S04]  /*a7340*/  LDL.LU R35, [R1+0x98] ;  /* 0x0000980001237983 */ /* 0x000f280000300800 */
[----:B------:R-:W-:Y:S01]  /*a7350*/  STL [R1+0x3ad0], R43 ;  /* 0x003ad02b01007387 */ /* 0x000fe20000100800 */
[----:B------:R-:W-:-:S03]  /*a7360*/  LOP3.LUT R24, R37, 0xffff, RZ, 0xc0, !PT ;  /* 0x0000ffff25187812 */ /* 0x000fc600078ec0ff */
[----:B------:R-:W4:Y:S04]  /*a7370*/  LDL.LU R31, [R1+0x350] ;  /* 0x00035000011f7983 */ /* 0x000f280000300800 */
[----:B------:R-:W4:Y:S04]  /*a7380*/  LDL.LU R33, [R1+0x318] ;  /* 0x0003180001217983 */ /* 0x000f280000300800 */
[----:B------:R-:W4:Y:S01]  /*a7390*/  LDL.LU R37, [R1+0x314] ;  /* 0x0003140001257983 */ /* 0x000f220000300800 */
[----:B------:R-:W-:Y:S02]  /*a73a0*/  LOP3.LUT R25, R34, 0xffff, RZ, 0xc0, !PT ;  /* 0x0000ffff22197812 */ /* 0x000fe400078ec0ff */
[--C-:B0-----:R-:W-:Y:S01]  /*a73b0*/  PRMT R19, R49, 0x4210, R24.reuse ;  /* 0x0000421031137816 */ /* 0x101fe20000000018 */
[----:B------:R-:W4:Y:S01]  /*a73c0*/  LDL.LU R34, [R1+0xe0] ;  /* 0x0000e00001227983 */ /* 0x000f220000300800 */
[----:B------:R-:W-:-:S05]  /*a73d0*/  PRMT R20, R47, 0x5210, R24 ;  /* 0x000052102f147816 */ /* 0x000fca0000000018 */
[----:B------:R0:W-:Y:S04]  /*a73e0*/  STL [R1+0x3ad4], R20 ;  /* 0x003ad41401007387 */ /* 0x0001e80000100800 */
[----:B------:R2:W-:Y:S01]  /*a73f0*/  STL [R1+0xb0], R19 ;  /* 0x0000b01301007387 */ /* 0x0005e20000100800 */
[----:B------:R-:W-:Y:S02]  /*a7400*/  SHF.R.S32.HI R24, RZ, 0x1f, R30 ;  /* 0x0000001fff187819 */ /* 0x000fe4000001141e */
[----:B0-----:R-:W-:-:S05]  /*a7410*/  IADD3 R20, P6, PT, R30, R0, RZ ;  /* 0x000000001e147210 */ /* 0x001fca0007fde0ff */
[----:B------:R-:W-:Y:S01]  /*a7420*/  IMAD.X R21, R24, 0x1, R3, P6 ;  /* 0x0000000118157824 */ /* 0x000fe200030e0603 */
[--C-:B--2---:R-:W-:Y:S02]  /*a7430*/  PRMT R19, R27, 0x4210, R25.reuse ;  /* 0x000042101b137816 */ /* 0x104fe40000000019 */
[----:B---3--:R-:W-:Y:S02]  /*a7440*/  PRMT R44, R38, 0x5210, R25 ;  /* 0x00005210262c7816 */ /* 0x008fe40000000019 */
[----:B------:R-:W2:Y:S04]  /*a7450*/  LDL.LU R38, [R1+0x304] ;  /* 0x0003040001267983 */ /* 0x000ea80000300800 */
[----:B------:R-:W-:Y:S04]  /*a7460*/  STL [R1+0xb4], R19 ;  /* 0x0000b41301007387 */ /* 0x000fe80000100800 */
[----:B------:R-:W3:Y:S04]  /*a7470*/  LDL.LU R27, [R1+0x7c] ;  /* 0x00007c00011b7983 */ /* 0x000ee80000300800 */
[----:B------:R-:W-:Y:S01]  /*a7480*/  STL [R1+0x3ad8], R44 ;  /* 0x003ad82c01007387 */ /* 0x000fe20000100800 */
[----:B------:R-:W-:-:S03]  /*a7490*/  LOP3.LUT R25, R29, 0xffff, RZ, 0xc0, !PT ;  /* 0x0000ffff1d197812 */ /* 0x000fc600078ec0ff */
[----:B------:R-:W3:Y:S04]  /*a74a0*/  LDL.LU R29, [R1+0x140c] ;  /* 0x00140c00011d7983 */ /* 0x000ee80000300800 */
[----:B------:R0:W-:Y:S04]  /*a74b0*/  STL.64 [R1+0xba8], R20 ;  /* 0x000ba81401007387 */ /* 0x0001e80000100a00 */
[----:B------:R-:W3:Y:S01]  /*a74c0*/  LDL.LU R49, [R1+0x1408] ;  /* 0x0014080001317983 */ /* 0x000ee20000300800 */
[----:B------:R-:W-:-:S03]  /*a74d0*/  LOP3.LUT R26, R36, 0xffff, RZ, 0xc0, !PT ;  /* 0x0000ffff241a7812 */ /* 0x000fc600078ec0ff */
[----:B------:R-:W3:Y:S01]  /*a74e0*/  LDL.LU R36, [R1+0x300] ;  /* 0x0003000001247983 */ /* 0x000ee20000300800 */
[----:B0-----:R-:W-:-:S03]  /*a74f0*/  PRMT R20, R32, 0x4210, R25 ;  /* 0x0000421020147816 */ /* 0x001fc60000000019 */
[----:B------:R-:W3:Y:S04]  /*a7500*/  LDL.LU R32, [R1+0xe4] ;  /* 0x0000e40001207983 */ /* 0x000ee80000300800 */
[----:B------:R0:W-:Y:S01]  /*a7510*/  STL [R1+0x3adc], R20 ;  /* 0x003adc1401007387 */ /* 0x0001e20000100800 */
[----:B----4-:R-:W-:-:S03]  /*a7520*/  PRMT R19, R28, 0x5210, R25 ;  /* 0x000052101c137816 */ /* 0x010fc60000000019 */
[----:B------:R-:W4:Y:S04]  /*a7530*/  LDL.LU R28, [R1+0x29c] ;  /* 0x00029c00011c7983 */ /* 0x000f280000300800 */
[----:B------:R1:W-:Y:S01]  /*a7540*/  STL [R1+0x3ae0], R19 ;  /* 0x003ae01301007387 */ /* 0x0003e20000100800 */
[----:B0-----:R-:W-:-:S03]  /*a7550*/  PRMT R20, R50, 0x4210, R26 ;  /* 0x0000421032147816 */ /* 0x001fc6000000001a */
[----:B------:R-:W4:Y:S04]  /*a7560*/  LDL.LU R50, [R1+0x64] ;  /* 0x0000640001327983 */ /* 0x000f280000300800 */
[----:B------:R0:W-:Y:S01]  /*a7570*/  STL [R1+0xa0], R20 ;  /* 0x0000a01401007387 */ /* 0x0001e20000100800 */
[----:B-1----:R-:W-:Y:S02]  /*a7580*/  PRMT R19, R35, 0x5210, R26 ;  /* 0x0000521023137816 */ /* 0x002fe4000000001a */
[----:B0-----:R-:W-:-:S03]  /*a7590*/  IADD3 R20, P6, PT, R30, R2, RZ ;  /* 0x000000021e147210 */ /* 0x001fc60007fde0ff */
[----:B------:R-:W-:Y:S02]  /*a75a0*/  STL [R1+0x50], R19 ;  /* 0x0000501301007387 */ /* 0x000fe40000100800 */
[----:B------:R-:W-:Y:S01]  /*a75b0*/  IMAD.X R21, R24, 0x1, R4, P6 ;  /* 0x0000000118157824 */ /* 0x000fe200030e0604 */
[----:B------:R-:W-:Y:S02]  /*a75c0*/  LOP3.LUT R25, R31, 0xffff, RZ, 0xc0, !PT ;  /* 0x0000ffff1f197812 */ /* 0x000fe400078ec0ff */
[----:B------:R-:W-:Y:S02]  /*a75d0*/  LOP3.LUT R26, R33, 0xffff, RZ, 0xc0, !PT ;  /* 0x0000ffff211a7812 */ /* 0x000fe400078ec0ff */
[----:B------:R0:W-:Y:S04]  /*a75e0*/  STL.64 [R1+0xba0], R20 ;  /* 0x000ba01401007387 */ /* 0x0001e80000100a00 */
[----:B------:R-:W4:Y:S01]  /*a75f0*/  LDL.LU R33, [R1+0x1388] ;  /* 0x0013880001217983 */ /* 0x000f220000300800 */
[----:B0-----:R-:W-:-:S05]  /*a7600*/  PRMT R20, R37, 0x4210, R25 ;  /* 0x0000421025147816 */ /* 0x001fca0000000019 */
[----:B------:R-:W-:Y:S04]  /*a7610*/  STL [R1+0xa4], R20 ;  /* 0x0000a41401007387 */ /* 0x000fe80000100800 */
[----:B------:R-:W4:Y:S01]  /*a7620*/  LDL.LU R47, [R1+0x360] ;  /* 0x00036000012f7983 */ /* 0x000f220000300800 */
[----:B------:R-:W-:-:S03]  /*a7630*/  PRMT R19, R34, 0x5210, R25 ;  /* 0x0000521022137816 */ /* 0x000fc60000000019 */
[----:B------:R-:W4:Y:S04]  /*a7640*/  LDL.LU R35, [R1+0x2dc] ;  /* 0x0002dc0001237983 */ /* 0x000f280000300800 */
[----:B------:R-:W4:Y:S04]  /*a7650*/  LDL.LU R37, [R1+0xe8] ;  /* 0x0000e80001257983 */ /* 0x000f280000300800 */
[----:B------:R2:W-:Y:S04]  /*a7660*/  STL [R1+0x3ae8], R19 ;  /* 0x003ae81301007387 */ /* 0x0005e80000100800 */
[----:B------:R-:W4:Y:S01]  /*a7670*/  LDL.LU R34, [R1+0x26c] ;  /* 0x00026c0001227983 */ /* 0x000f220000300800 */
[----:B------:R-:W-:-:S05]  /*a7680*/  IADD3 R22, P6, PT, R30, R5, RZ ;  /* 0x000000051e167210 */ /* 0x000fca0007fde0ff */
[----:B------:R-:W-:Y:S01]  /*a7690*/  IMAD.X R23, R24, 0x1, R6, P6 ;  /* 0x0000000118177824 */ /* 0x000fe200030e0606 */
[--C-:B--2---:R-:W-:Y:S02]  /*a76a0*/  PRMT R19, R38, 0x4210, R26.reuse ;  /* 0x0000421026137816 */ /* 0x104fe4000000001a */
[----:B------:R-:W2:Y:S01]  /*a76b0*/  LDL.LU R38, [R1+0x48] ;  /* 0x0000480001267983 */ /* 0x000ea20000300800 */
[----:B---3--:R-:W-:-:S03]  /*a76c0*/  PRMT R20, R27, 0x5210, R26 ;  /* 0x000052101b147816 */ /* 0x008fc6000000001a */
[----:B------:R0:W-:Y:S04]  /*a76d0*/  STL [R1+0xa8], R19 ;  /* 0x0000a81301007387 */ /* 0x0001e80000100800 */
[----:B------:R1:W-:Y:S04]  /*a76e0*/  STL [R1+0x3ae4], R20 ;  /* 0x003ae41401007387 */ /* 0x0003e80000100800 */
[----:B------:R-:W3:Y:S04]  /*a76f0*/  LDL.LU R31, [R1+0x368] ;  /* 0x00036800011f7983 */ /* 0x000ee80000300800 */
[----:B------:R-:W3:Y:S04]  /*a7700*/  LDL.LU R27, [R1+0x32c] ;  /* 0x00032c00011b7983 */ /* 0x000ee80000300800 */
[----:B------:R-:W-:Y:S01]  /*a7710*/  STL.64 [R1+0xbc8], R22 ;  /* 0x000bc81601007387 */ /* 0x000fe20000100a00 */
[----:B------:R-:W-:-:S03]  /*a7720*/  LOP3.LUT R25, R29, 0xffff, RZ, 0xc0, !PT ;  /* 0x0000ffff1d197812 */ /* 0x000fc600078ec0ff */
[----:B------:R-:W3:Y:S01]  /*a7730*/  LDL.LU R29, [R1+0x23c] ;  /* 0x00023c00011d7983 */ /* 0x000ee20000300800 */
[----:B------:R-:W-:Y:S02]  /*a7740*/  LOP3.LUT R26, R49, 0xffff, RZ, 0xc0, !PT ;  /* 0x0000ffff311a7812 */ /* 0x000fe400078ec0ff */
[--C-:B0-----:R-:W-:Y:S02]  /*a7750*/  PRMT R19, R36, 0x4210, R25.reuse ;  /* 0x0000421024137816 */ /* 0x101fe40000000019 */
[----:B-1----:R-:W-:-:S05]  /*a7760*/  PRMT R20, R32, 0x5210, R25 ;  /* 0x0000521020147816 */ /* 0x002fca0000000019 */
[----:B------:R-:W-:Y:S04]  /*a7770*/  STL [R1+0x3aec], R20 ;  /* 0x003aec1401007387 */ /* 0x000fe80000100800 */
[----:B------:R4:W-:Y:S04]  /*a7780*/  STL [R1+0x90], R19 ;  /* 0x0000901301007387 */ /* 0x0009e80000100800 */
[----:B------:R-:W3:Y:S01]  /*a7790*/  LDL.LU R52, [R1+0x40] ;  /* 0x0000400001347983 */ /* 0x000ee20000300800 */
[----:B----4-:R-:W-:-:S03]  /*a77a0*/  PRMT R19, R28, 0x4210, R26 ;  /* 0x000042101c137816 */ /* 0x010fc6000000001a */
[----:B------:R-:W4:Y:S01]  /*a77b0*/  LDL.LU R28, [R1+0x22c] ;  /* 0x00022c00011c7983 */ /* 0x000f220000300800 */
[----:B------:R-:W-:-:S03]  /*a77c0*/  IADD3 R20, P6, PT, R30, R7, RZ ;  /* 0x000000071e147210 */ /* 0x000fc60007fde0ff */
[----:B------:R0:W-:Y:S04]  /*a77d0*/  STL [R1+0x94], R19 ;  /* 0x0000941301007387 */ /* 0x0001e80000100800 */
[----:B------:R-:W4:Y:S01]  /*a77e0*/  LDL.LU R48, [R1+0x44] ;  /* 0x0000440001307983 */ /* 0x000f220000300800 */
[----:B0-----:R-:W-:Y:S01]  /*a77f0*/  PRMT R19, R50, 0x5210, R26 ;  /* 0x0000521032137816 */ /* 0x001fe2000000001a */
[----:B------:R-:W-:-:S04]  /*a7800*/  IMAD.X R21, R24, 0x1, R8, P6 ;  /* 0x0000000118157824 */ /* 0x000fc800030e0608 */
[----:B------:R-:W-:Y:S04]  /*a7810*/  STL [R1+0x34], R19 ;  /* 0x0000341301007387 */ /* 0x000fe80000100800 */
[----:B------:R-:W4:Y:S04]  /*a7820*/  LDL.LU R49, [R1+0x143c] ;  /* 0x00143c0001317983 */ /* 0x000f280000300800 */
[----:B------:R-:W4:Y:S04]  /*a7830*/  LDL.LU R36, [R1+0x1438] ;  /* 0x0014380001247983 */ /* 0x000f280000300800 */
[----:B------:R-:W4:Y:S04]  /*a7840*/  LDL.LU R32, [R1+0x21c] ;  /* 0x00021c0001207983 */ /* 0x000f280000300800 */
[----:B------:R0:W-:Y:S01]  /*a7850*/  STL.64 [R1+0xbc0], R20 ;  /* 0x000bc01401007387 */ /* 0x0001e20000100a00 */
[----:B------:R-:W-:-:S03]  /*a7860*/  LOP3.LUT R25, R33, 0xffff, RZ, 0xc0, !PT ;  /* 0x0000ffff21197812 */ /* 0x000fc600078ec0ff */
[----:B------:R-:W4:Y:S04]  /*a7870*/  LDL.LU R50, [R1+0x3c] ;  /* 0x00003c0001327983 */ /* 0x000f280000300800 */
[----:B------:R-:W4:Y:S01]  /*a7880*/  LDL.LU R33, [R1+0x1fc] ;  /* 0x0001fc0001217983 */ /* 0x000f220000300800 */
[----:B------:R-:W-:Y:S02]  /*a7890*/  LOP3.LUT R26, R47, 0xffff, RZ, 0xc0, !PT ;  /* 0x0000ffff2f1a7812 */ /* 0x000fe400078ec0ff */
[--C-:B0-----:R-:W-:Y:S02]  /*a78a0*/  PRMT R20, R35, 0x4210, R25.reuse ;  /* 0x0000421023147816 */ /* 0x101fe40000000019 */
[----:B------:R-:W-:Y:S02]  /*a78b0*/  PRMT R19, R37, 0x5210, R25 ;  /* 0x0000521025137816 */ /* 0x000fe40000000019 */
[----:B------:R-:W4:Y:S04]  /*a78c0*/  LDL.LU R37, [R1+0x18] ;  /* 0x0000180001257983 */ /* 0x000f280000300800 */
[----:B------:R0:W-:Y:S04]  /*a78d0*/  STL [R1+0x98], R20 ;  /* 0x0000981401007387 */ /* 0x0001e80000100800 */
[----:B------:R1:W-:Y:S01]  /*a78e0*/  STL [R1+0x38], R19 ;  /* 0x0000381301007387 */ /* 0x0003e20000100800 */
[----:B0-----:R-:W-:-:S03]  /*a78f0*/  PRMT R20, R34, 0x4210, R26 ;  /* 0x0000421022147816 */ /* 0x001fc6000000001a */
[----:B-1----:R-:W4:Y:S04]  /*a7900*/  LDL.LU R19, [R1+0x6c] ;  /* 0x00006c0001137983 */ /* 0x002f280000300800 */
[----:B------:R0:W-:Y:S02]  /*a7910*/  STL [R1+0x60], R20 ;  /* 0x0000601401007387 */ /* 0x0001e40000100800 */
[----:B0-----:R-:W-:-:S05]  /*a7920*/  IADD3 R20, P6, PT, R30, R9, RZ ;  /* 0x000000091e147210 */ /* 0x001fca0007fde0ff */
[----:B------:R-:W-:Y:S01]  /*a7930*/  IMAD.X R21, R24, 0x1, R10, P6 ;  /* 0x0000000118157824 */ /* 0x000fe200030e060a */
[----:B--2---:R-:W-:-:S05]  /*a7940*/  PRMT R22, R38, 0x5210, R26 ;  /* 0x0000521026167816 */ /* 0x004fca000000001a */
[----:B------:R-:W-:Y:S04]  /*a7950*/  STL [R1+0x20], R22 ;  /* 0x0000201601007387 */ /* 0x000fe80000100800 */
[----:B------:R-:W2:Y:S04]  /*a7960*/  LDL.LU R34, [R1+0x13e8] ;  /* 0x0013e80001227983 */ /* 0x000ea80000300800 */
[----:B------:R-:W2:Y:S01]  /*a7970*/  LDL.LU R38, [R1+0x20c] ;  /* 0x00020c0001267983 */ /* 0x000ea20000300800 */
[----:B---3--:R-:W-:-:S03]  /*a7980*/  LOP3.LUT R25, R31, 0xffff, RZ, 0xc0, !PT ;  /* 0x0000ffff1f197812 */ /* 0x008fc600078ec0ff */
[----:B------:R0:W-:Y:S04]  /*a7990*/  STL.64 [R1+0xbe0], R20 ;  /* 0x000be01401007387 */ /* 0x0001e80000100a00 */
[----:B------:R-:W3:Y:S01]  /*a79a0*/  LDL.LU R47, [R1+0xec] ;  /* 0x0000ec00012f7983 */ /* 0x000ee20000300800 */
[----:B------:R-:W-:-:S03]  /*a79b0*/  LOP3.LUT R26, R27, 0xffff, RZ, 0xc0, !PT ;  /* 0x0000ffff1b1a7812 */ /* 0x000fc600078ec0ff */
[----:B------:R-:W3:Y:S01]  /*a79c0*/  LDL.LU R35, [R1+0x38c] ;  /* 0x00038c0001237983 */ /* 0x000ee20000300800 */
[----:B0-----:R-:W-:-:S05]  /*a79d0*/  PRMT R20, R29, 0x4210, R25 ;  /* 0x000042101d147816 */ /* 0x001fca0000000019 */
[----:B------:R4:W-:Y:S04]  /*a79e0*/  STL [R1+0x64], R20 ;  /* 0x0000641401007387 */ /* 0x0009e80000100800 */
[----:B------:R-:W3:Y:S04]  /*a79f0*/  LDL.LU R31, [R1+0x388] ;  /* 0x00038800011f7983 */ /* 0x000ee80000300800 */
[----:B------:R-:W3:Y:S04]  /*a7a00*/  LDL.LU R27, [R1+0x1d0] ;  /* 0x0001d000011b7983 */ /* 0x000ee80000300800 */
[----:B------:R-:W3:Y:S01]  /*a7a10*/  LDL.LU R29, [R1+0xc] ;  /* 0x00000c00011d7983 */ /* 0x000ee20000300800 */
[----:B----4-:R-:W-:-:S03]  /*a7a20*/  PRMT R20, R28, 0x4210, R26 ;  /* 0x000042101c147816 */ /* 0x010fc6000000001a */
[----:B------:R-:W4:Y:S01]  /*a7a30*/  LDL.LU R28, [R1+0x1cc] ;  /* 0x0001cc00011c7983 */ /* 0x000f220000300800 */
[----:B------:R-:W-:-:S05]  /*a7a40*/  PRMT R21, R52, 0x5210, R25 ;  /* 0x0000521034157816 */ /* 0x000fca0000000019 */
[----:B------:R-:W-:Y:S04]  /*a7a50*/  STL [R1+0x24], R21 ;  /* 0x0000241501007387 */ /* 0x000fe80000100800 */
[----:B------:R0:W-:Y:S01]  /*a7a60*/  STL [R1+0x68], R20 ;  /* 0x0000681401007387 */ /* 0x0001e20000100800 */
[----:B------:R-:W-:Y:S02]  /*a7a70*/  PRMT R22, R48, 0x5210, R26 ;  /* 0x0000521030167816 */ /* 0x000fe4000000001a */
[----:B0-----:R-:W-:Y:S02]  /*a7a80*/  IADD3 R20, P6, PT, R30, R11, RZ ;  /* 0x0000000b1e147210 */ /* 0x001fe40007fde0ff */
[----:B------:R-:W-:-:S03]  /*a7a90*/  LOP3.LUT R25, R49, 0xffff, RZ, 0xc0, !PT ;  /* 0x0000ffff31197812 */ /* 0x000fc600078ec0ff */
[----:B------:R-:W-:Y:S01]  /*a7aa0*/  IMAD.X R21, R24, 0x1, R12, P6 ;  /* 0x0000000118157824 */ /* 0x000fe200030e060c */
[----:B------:R-:W-:Y:S01]  /*a7ab0*/  STL [R1+0x28], R22 ;  /* 0x0000281601007387 */ /* 0x000fe20000100800 */
[----:B------:R-:W-:-:S03]  /*a7ac0*/  LOP3.LUT R26, R36, 0xffff, RZ, 0xc0, !PT ;  /* 0x0000ffff241a7812 */ /* 0x000fc600078ec0ff */
[----:B------:R0:W-:Y:S02]  /*a7ad0*/  STL.64 [R1+0xc00], R20 ;  /* 0x000c001401007387 */ /* 0x0001e40000100a00 */
[--C-:B0-----:R-:W-:Y:S02]  /*a7ae0*/  PRMT R20, R32, 0x4210, R25.reuse ;  /* 0x0000421020147816 */ /* 0x101fe40000000019 */
[----:B------:R-:W-:Y:S02]  /*a7af0*/  PRMT R21, R50, 0x5210, R25 ;  /* 0x0000521032157816 */ /* 0x000fe40000000019 */
[----:B------:R-:W4:Y:S04]  /*a7b00*/  LDL.LU R50, [R1+0x34c] ;  /* 0x00034c0001327983 */ /* 0x000f280000300800 */
[----:B------:R0:W-:Y:S04]  /*a7b10*/  STL [R1+0x40], R20 ;  /* 0x0000401401007387 */ /* 0x0001e80000100800 */
[----:B------:R-:W-:Y:S04]  /*a7b20*/  STL [R1], R21 ;  /* 0x0000001501007387 */ /* 0x000fe80000100800 */
[----:B------:R-:W4:Y:S01]  /*a7b30*/  LDL.LU R32, [R1+0x1498] ;  /* 0x0014980001207983 */ /* 0x000f220000300800 */
[----:B0-----:R-:W-:-:S03]  /*a7b40*/  PRMT R20, R33, 0x4210, R26 ;  /* 0x0000421021147816 */ /* 0x001fc6000000001a */
[----:B------:R-:W4:Y:S04]  /*a7b50*/  LDL.LU R36, [R1+0x1c4] ;  /* 0x0001c40001247983 */ /* 0x000f280000300800 */
[----:B------:R0:W-:Y:S01]  /*a7b60*/  STL [R1+0x44], R20 ;  /* 0x0000441401007387 */ /* 0x0001e20000100800 */
[----:B------:R-:W-:-:S03]  /*a7b70*/  PRMT R22, R37, 0x5210, R26 ;  /* 0x0000521025167816 */ /* 0x000fc6000000001a */
[----:B------:R-:W4:Y:S04]  /*a7b80*/  LDL.LU R33, [R1+0xf0] ;  /* 0x0000f00001217983 */ /* 0x000f280000300800 */
[----:B------:R-:W4:Y:S01]  /*a7b90*/  LDL.LU R37, [R1+0x1c0] ;  /* 0x0001c00001257983 */ /* 0x000f220000300800 */
[----:B0-----:R-:W-:-:S05]  /*a7ba0*/  IADD3 R20, P6, PT, R30, R13, RZ ;  /* 0x0000000d1e147210 */ /* 0x001fca0007fde0ff */
[----:B------:R-:W-:Y:S01]  /*a7bb0*/  IMAD.X R21, R24, 0x1, R14, P6 ;  /* 0x0000000118157824 */ /* 0x000fe200030e060e */
[----:B------:R-:W-:Y:S04]  /*a7bc0*/  STL [R1+0x4], R22 ;  /* 0x0000041601007387 */ /* 0x000fe80000100800 */
[----:B------:R0:W-:Y:S02]  /*a7bd0*/  STL.64 [R1+0xbf8], R20 ;  /* 0x000bf81401007387 */ /* 0x0001e40000100a00 */
[----:B0-----:R-:W-:-:S05]  /*a7be0*/  IADD3 R20, P6, PT, R30, R15, RZ ;  /* 0x0000000f1e147210 */ /* 0x001fca0007fde0ff */
[----:B------:R-:W-:-:S05]  /*a7bf0*/  IMAD.X R21, R24, 0x1, R57, P6 ;  /* 0x0000000118157824 */ /* 0x000fca00030e0639 */
[----:B------:R0:W-:Y:S04]  /*a7c00*/  STL.64 [R1+0xc08], R20 ;  /* 0x000c081401007387 */ /* 0x0001e80000100a00 */
[----:B------:R-:W4:Y:S01]  /*a7c10*/  LDL.LU R30, [R1+0x14ac] ;  /* 0x0014ac00011e7983 */ /* 0x000f220000300800 */
[----:B--2---:R-:W-:-:S03]  /*a7c20*/  LOP3.LUT R24, R34, 0xffff, RZ, 0xc0, !PT ;  /* 0x0000ffff22187812 */ /* 0x004fc600078ec0ff */
[----:B------:R-:W2:Y:S01]  /*a7c30*/  LDL.LU R34, [R1+0x1418] ;  /* 0x0014180001227983 */ /* 0x000ea20000300800 */
[----:B0-----:R-:W-:-:S05]  /*a7c40*/  PRMT R20, R38, 0x4210, R24 ;  /* 0x0000421026147816 */ /* 0x001fca0000000018 */
[----:B------:R0:W-:Y:S04]  /*a7c50*/  STL [R1+0x48], R20 ;  /* 0x0000481401007387 */ /* 0x0001e80000100800 */
[----:B------:R-:W2:Y:S01]  /*a7c60*/  LDL.LU R38, [R1+0x1b8] ;  /* 0x0001b80001267983 */ /* 0x000ea20000300800 */
[----:B---3--:R-:W-:Y:S02]  /*a7c70*/  LOP3.LUT R48, R35, 0xffff, RZ, 0xc0, !PT ;  /* 0x0000ffff23307812 */ /* 0x008fe400078ec0ff */
[----:B0-----:R-:W-:-:S05]  /*a7c80*/  PRMT R20, R47, 0x5210, R24 ;  /* 0x000052102f147816 */ /* 0x001fca0000000018 */
[----:B------:R0:W-:Y:S01]  /*a7c90*/  STL [R1+0x8], R20 ;  /* 0x0000081401007387 */ /* 0x0001e20000100800 */
[----:B------:R-:W-:-:S03]  /*a7ca0*/  LOP3.LUT R49, R31, 0xffff, RZ, 0xc0, !PT ;  /* 0x0000ffff1f317812 */ /* 0x000fc600078ec0ff */
[----:B------:R-:W3:Y:S01]  /*a7cb0*/  LDL.LU R31, [R1+0x1b4] ;  /* 0x0001b400011f7983 */ /* 0x000ee20000300800 */
[--C-:B0-----:R-:W-:Y:S02]  /*a7cc0*/  PRMT R20, R27, 0x4210, R48.reuse ;  /* 0x000042101b147816 */ /* 0x101fe40000000030 */
[----:B------:R-:W-:-:S03]  /*a7cd0*/  PRMT R48, R29, 0x5210, R48 ;  /* 0x000052101d307816 */ /* 0x000fc60000000030 */
[----:B------:R4:W-:Y:S04]  /*a7ce0*/  STL [R1+0x10], R20 ;  /* 0x0000101401007387 */ /* 0x0009e80000100800 */
[----:B------:R-:W-:Y:S01]  /*a7cf0*/  STL [R1+0x3af0], R48 ;  /* 0x003af03001007387 */ /* 0x000fe20000100800 */
[--C-:B----4-:R-:W-:Y:S02]  /*a7d00*/  PRMT R20, R28, 0x4210, R49.reuse ;  /* 0x000042101c147816 */ /* 0x110fe40000000031 */
[----:B------:R-:W-:Y:S01]  /*a7d10*/  PRMT R49, R61, 0x5210, R49 ;  /* 0x000052103d317816 */ /* 0x000fe20000000031 */
[----:B------:R-:W4:Y:S04]  /*a7d20*/  LDL.LU R28, [R1+0x3a4] ;  /* 0x0003a400011c7983 */ /* 0x000f280000300800 */
[----:B------:R-:W4:Y:S04]  /*a7d30*/  LDL.LU R29, [R1+0x3a0] ;  /* 0x0003a000011d7983 */ /* 0x000f280000300800 */
[----:B------:R0:W-:Y:S04]  /*a7d40*/  STL [R1+0x14], R20 ;  /* 0x0000141401007387 */ /* 0x0001e80000100800 */
[----:B------:R-:W-:Y:S04]  /*a7d50*/  STL [R1+0x3af4], R49 ;  /* 0x003af43101007387 */ /* 0x000fe80000100800 */
[----:B------:R-:W4:Y:S01]  /*a7d60*/  LDL.LU R27, [R1+0x190] ;  /* 0x00019000011b7983 */ /* 0x000f220000300800 */
[----:B------:R-:W-:-:S02]  /*a7d70*/  SHF.R.S32.HI R35, RZ, 0x1f, R19 ;  /* 0x0000001fff237819 */ /* 0x000fc40000011413 */
[----:B0-----:R-:W-:-:S05]  /*a7d80*/  IADD3 R20, P6, PT, R19, R0, RZ ;  /* 0x0000000013147210 */ /* 0x001fca0007fde0ff */
[----:B------:R-:W-:-:S05]  /*a7d90*/  IMAD.X R21, R35, 0x1, R3, P6 ;  /* 0x0000000123157824 */ /* 0x000fca00030e0603 */
[----:B------:R0:W-:Y:S01]  /*a7da0*/  STL.64 [R1+0xbf0], R20 ;  /* 0x000bf01401007387 */ /* 0x0001e20000100a00 */
[----:B------:R-:W-:Y:S02]  /*a7db0*/  LOP3.LUT R50, R50, 0xffff, RZ, 0xc0, !PT ;  /* 0x0000ffff32327812 */ /* 0x000fe400078ec0ff */
[----:B------:R-:W-:Y:S02]  /*a7dc0*/  LOP3.LUT R32, R32, 0xffff, RZ, 0xc0, !PT ;  /* 0x0000ffff20207812 */ /* 0x000fe400078ec0ff */
[--C-:B0-----:R-:W-:Y:S02]  /*a7dd0*/  PRMT R20, R36, 0x4210, R50.reuse ;  /* 0x0000421024147816 */ /* 0x101fe40000000032 */
[----:B------:R-:W-:Y:S02]  /*a7de0*/  PRMT R50, R33, 0x5210, R50 ;  /* 0x0000521021327816 */ /* 0x000fe40000000032 */
[----:B------:R-:W-:-:S03]  /*a7df0*/  PRMT R52, R37, 0x4210, R32 ;  /* 0x0000421025347816 */ /* 0x000fc60000000020 */
[----:B------:R-:W-:Y:S04]  /*a7e00*/  STL [R1+0x3af8], R50 ;  /* 0x003af83201007387 */ /* 0x000fe80000100800 */
[----:B------:R0:W-:Y:S04]  /*a7e10*/  STL [R1+0x18], R20 ;  /* 0x0000181401007387 */ /* 0x0001e80000100800 */
[----:B------:R-:W4:Y:S04]  /*a7e20*/  LDL.LU R37, [R1+0x18c] ;  /* 0x00018c0001257983 */ /* 0x000f280000300800 */
[----:B------:R-:W4:Y:S01]  /*a7e30*/  LDL.LU R59, [R1+0xf4] ;  /* 0x0000f400013b7983 */ /* 0x000f220000300800 */
[----:B0-----:R-:W-:-:S05]  /*a7e40*/  IADD3 R20, P6, PT, R19, R2, RZ ;  /* 0x0000000213147210 */ /* 0x001fca0007fde0ff */
[----:B------:R-:W-:Y:S01]  /*a7e50*/  IMAD.X R21, R35, 0x1, R4, P6 ;  /* 0x0000000123157824 */ /* 0x000fe200030e0604 */
[----:B------:R-:W-:Y:S04]  /*a7e60*/  STL [R1+0x3afc], R52 ;  /* 0x003afc3401007387 */ /* 0x000fe80000100800 */
[----:B------:R0:W-:Y:S01]  /*a7e70*/  STL.64 [R1+0xc30], R20 ;  /* 0x000c301401007387 */ /* 0x0001e20000100a00 */
[----:B------:R-:W-:-:S03]  /*a7e80*/  LOP3.LUT R33, R30, 0xffff, RZ, 0xc0, !PT ;  /* 0x0000ffff1e217812 */ /* 0x000fc600078ec0ff */
[----:B------:R-:W4:Y:S01]  /*a7e90*/  LDL.LU R30, [R1+0x364] ;  /* 0x00036400011e7983 */ /* 0x000f220000300800 */
[----:B0-----:R-:W-:Y:S02]  /*a7ea0*/  IADD3 R20, P6, PT, R19, R5, RZ ;  /* 0x0000000513147210 */ /* 0x001fe40007fde0ff */
[----:B------:R-:W-:-:S03]  /*a7eb0*/  PRMT R32, R58, 0x5210, R32 ;  /* 0x000052103a207816 */ /* 0x000fc60000000020 */
[----:B------:R-:W-:Y:S01]  /*a7ec0*/  IMAD.X R21, R35, 0x1, R6, P6 ;  /* 0x0000000123157824 */ /* 0x000fe200030e0606 */
[--C-:B--2---:R-:W-:Y:S02]  /*a7ed0*/  PRMT R53, R38, 0x4210, R33.reuse ;  /* 0x0000421026357816 */ /* 0x104fe40000000021 */
[----:B------:R-:W2:Y:S04]  /*a7ee0*/  LDL.LU R38, [R1+0x164] ;  /* 0x0001640001267983 */ /* 0x000ea80000300800 */
[----:B------:R-:W2:Y:S04]  /*a7ef0*/  LDL.LU R51, [R1+0x28f8] ;  /* 0x0028f80001337983 */ /* 0x000ea80000300800 */
[----:B------:R-:W2:Y:S01]  /*a7f00*/  LDL.LU R47, [R1+0xf8] ;  /* 0x0000f800012f7983 */ /* 0x000ea20000300800 */
[----:B------:R-:W-:-:S02]  /*a7f10*/  PRMT R33, R55, 0x5210, R33 ;  /* 0x0000521037217816 */ /* 0x000fc40000000021 */
[----:B------:R-:W-:-:S03]  /*a7f20*/  LOP3.LUT R34, R34, 0xffff, RZ, 0xc0, !PT ;  /* 0x0000ffff22227812 */ /* 0x000fc600078ec0ff */
[----:B------:R0:W-:Y:S04]  /*a7f30*/  STL.64 [R1+0x3b10], R32 ;  /* 0x003b102001007387 */ /* 0x0001e80000100a00 */
[----:B------:R-:W2:Y:S01]  /*a7f40*/  LDL.LU R61, [R1+0x2900] ;  /* 0x00290000013d7983 */ /* 0x000ea20000300800 */
[----:B---3--:R-:W-:-:S03]  /*a7f50*/  PRMT R54, R31, 0x4210, R34 ;  /* 0x000042101f367816 */ /* 0x008fc60000000022 */
[----:B------:R1:W-:Y:S04]  /*a7f60*/  STL.64 [R1+0xb98], R20 ;  /* 0x000b981401007387 */ /* 0x0003e80000100a00 */
[----:B------:R-:W3:Y:S04]  /*a7f70*/  LDL.LU R25, [R1+0x104] ;  /* 0x0001040001197983 */ /* 0x000ee80000300800 */
[----:B------:R-:W3:Y:S04]  /*a7f80*/  LDL.LU R48, [R1+0x28fc] ;  /* 0x0028fc0001307983 */ /* 0x000ee80000300800 */
[----:B------:R-:W3:Y:S04]  /*a7f90*/  LDL.LU R26, [R1+0x100] ;  /* 0x00010000011a7983 */ /* 0x000ee80000300800 */
[----:B------:R-:W3:Y:S04]  /*a7fa0*/  LDL.LU R31, [R1+0x370] ;  /* 0x00037000011f7983 */ /* 0x000ee80000300800 */
[----:B------:R-:W3:Y:S01]  /*a7fb0*/  LDL.LU R41, [R1+0x2904] ;  /* 0x0029040001297983 */ /* 0x000ee20000300800 */
[----:B----4-:R-:W-:-:S04]  /*a7fc0*/  LOP3.LUT R28, R28, 0xffff, RZ, 0xc0, !PT ;  /* 0x0000ffff1c1c7812 */ /* 0x010fc800078ec0ff */
[----:B------:R-:W-:Y:S02]  /*a7fd0*/  PRMT R36, R27, 0x4210, R28 ;  /* 0x000042101b247816 */ /* 0x000fe4000000001c */
[----:B------:R-:W4:Y:S04]  /*a7fe0*/  LDL.LU R27, [R1+0x108] ;  /* 0x00010800011b7983 */ /* 0x000f280000300800 */
[----:B------:R-:W4:Y:S01]  /*a7ff0*/  LDL.LU R23, [R1+0x180] ;  /* 0x0001800001177983 */ /* 0x000f220000300800 */
[----:B------:R-:W-:Y:S02]  /*a8000*/  LOP3.LUT R29, R29, 0xffff, RZ, 0xc0, !PT ;  /* 0x0000ffff1d1d7812 */ /* 0x000fe400078ec0ff */
[----:B0-----:R-:W-:Y:S01]  /*a8010*/  IADD3 R32, P6, PT, R19, R7, RZ ;  /* 0x0000000713207210 */ /* 0x001fe20007fde0ff */
[----:B-1----:R-:W4:Y:S04]  /*a8020*/  LDL.LU R20, [R1+0x10c] ;  /* 0x00010c0001147983 */ /* 0x002f280000300800 */
[----:B------:R-:W-:Y:S01]  /*a8030*/  IMAD.X R33, R35, 0x1, R8, P6 ;  /* 0x0000000123217824 */ /* 0x000fe200030e0608 */
[----:B------:R-:W-:-:S02]  /*a8040*/  PRMT R28, R39, 0x5210, R28 ;  /* 0x00005210271c7816 */ /* 0x000fc4000000001c */
[----:B------:R-:W-:-:S05]  /*a8050*/  PRMT R37, R37, 0x4210, R29 ;  /* 0x0000421025257816 */ /* 0x000fca000000001d */
[----:B------:R-:W-:Y:S04]  /*a8060*/  STL.64 [R1+0x3b20], R36 ;  /* 0x003b202401007387 */ /* 0x000fe80000100a00 */
[----:B------:R-:W4:Y:S04]  /*a8070*/  LDL.LU R60, [R1+0xd0] ;  /* 0x0000d000013c7983 */ /* 0x000f280000300800 */
[----:B------:R-:W4:Y:S01]  /*a8080*/  LDL.LU R44, [R1+0x144c] ;  /* 0x00144c00012c7983 */ /* 0x000f220000300800 */
[----:B------:R-:W-:-:S03]  /*a8090*/  PRMT R29, R59, 0x5210, R29 ;  /* 0x000052103b1d7816 */ /* 0x000fc6000000001d */
[----:B------:R-:W4:Y:S04]  /*a80a0*/  LDL.LU R21, [R1+0x1c8] ;  /* 0x0001c80001157983 */ /* 0x000f280000300800 */
[----:B------:R-:W4:Y:S04]  /*a80b0*/  LDL.LU R59, [R1+0x110] ;  /* 0x00011000013b7983 */ /* 0x000f280000300800 */
[----:B------:R0:W-:Y:S01]  /*a80c0*/  STL.64 [R1+0xb30], R32 ;  /* 0x000b302001007387 */ /* 0x0001e20000100a00 */
[----:B------:R-:W-:Y:S02]  /*a80d0*/  LOP3.LUT R30, R30, 0xffff, RZ, 0xc0, !PT ;  /* 0x0000ffff1e1e7812 */ /* 0x000fe400078ec0ff */
[----:B0-----:R-:W-:-:S05]  /*a80e0*/  IADD3 R32, P6, PT, R19, R9, RZ ;  /* 0x0000000913207210 */ /* 0x001fca0007fde0ff */
[----:B------:R-:W-:Y:S01]  /*a80f0*/  IMAD.X R33, R35, 0x1, R10, P6 ;  /* 0x0000000123217824 */ /* 0x000fe200030e060a */
[--C-:B--2---:R-:W-:Y:S02]  /*a8100*/  PRMT R38, R38, 0x4210, R30.reuse ;  /* 0x0000421026267816 */ /* 0x104fe4000000001e */
[----:B------:R-:W-:Y:S02]  /*a8110*/  PRMT R30, R17, 0x5210, R30 ;  /* 0x00005210111e7816 */ /* 0x000fe4000000001e */
[----:B------:R-:W2:Y:S01]  /*a8120*/  LDL.LU R17, [R1+0xd4] ;  /* 0x0000d40001117983 */ /* 0x000ea20000300800 */
[----:B------:R-:W-:-:S03]  /*a8130*/  PRMT R24, R47, 0x5210, R51 ;  /* 0x000052102f187816 */ /* 0x000fc60000000033 */
[----:B------:R-:W2:Y:S04]  /*a8140*/  LDL.LU R51, [R1+0x374] ;  /* 0x0003740001337983 */ /* 0x000ea80000300800 */
[----:B------:R-:W2:Y:S04]  /*a8150*/  LDL.LU R47, [R1+0x1448] ;  /* 0x00144800012f7983 */ /* 0x000ea80000300800 */
[----:B------:R-:W2:Y:S04]  /*a8160*/  LDL.LU R43, [R1+0x1d8] ;  /* 0x0001d800012b7983 */ /* 0x000ea80000300800 */
[----:B------:R-:W2:Y:S04]  /*a8170*/  LDL.LU R22, [R1+0x114] ;  /* 0x0001140001167983 */ /* 0x000ea80000300800 */
[----:B------:R-:W2:Y:S04]  /*a8180*/  LDL.LU R45, [R1+0x25c] ;  /* 0x00025c00012d7983 */ /* 0x000ea80000300800 */
[----:B------:R-:W2:Y:S04]  /*a8190*/  LDL.LU R40, [R1+0x118] ;  /* 0x0001180001287983 */ /* 0x000ea80000300800 */
[----:B------:R0:W-:Y:S02]  /*a81a0*/  STL.64 [R1+0xa78], R32 ;  /* 0x000a782001007387 */ /* 0x0001e40000100a00 */
[----:B0-----:R-:W-:-:S05]  /*a81b0*/  IADD3 R32, P6, PT, R19, R11, RZ ;  /* 0x0000000b13207210 */ /* 0x001fca0007fde0ff */
[----:B------:R-:W-:Y:S01]  /*a81c0*/  IMAD.X R33, R35, 0x1, R12, P6 ;  /* 0x0000000123217824 */ /* 0x000fe200030e060c */
[----:B---3--:R-:W-:-:S04]  /*a81d0*/  LOP3.LUT R31, R31, 0xffff, RZ, 0xc0, !PT ;  /* 0x0000ffff1f1f7812 */ /* 0x008fc800078ec0ff */
[----:B------:R0:W-:Y:S04]  /*a81e0*/  STL.64 [R1+0x9c8], R32 ;  /* 0x0009c82001007387 */ /* 0x0001e80000100a00 */
[----:B------:R-:W3:Y:S01]  /*a81f0*/  LDL.LU R49, [R1+0x378] ;  /* 0x0003780001317983 */ /* 0x000ee20000300800 */
[----:B----4-:R-:W-:-:S03]  /*a8200*/  PRMT R27, R27, 0x5210, R41 ;  /* 0x000052101b1b7816 */ /* 0x010fc60000000029 */
[----:B------:R-:W4:Y:S01]  /*a8210*/  LDL.LU R41, [R1+0x27c] ;  /* 0x00027c0001297983 */ /* 0x000f220000300800 */
[----:B------:R-:W-:-:S03]  /*a8220*/  PRMT R39, R23, 0x4210, R31 ;  /* 0x0000421017277816 */ /* 0x000fc6000000001f */
[----:B------:R-:W4:Y:S01]  /*a8230*/  LDL.LU R23, [R1+0x11c] ;  /* 0x00011c0001177983 */ /* 0x000f220000300800 */
[----:B0-----:R-:W-:-:S05]  /*a8240*/  IADD3 R32, P6, PT, R19, R13, RZ ;  /* 0x0000000d13207210 */ /* 0x001fca0007fde0ff */
[----:B------:R-:W-:-:S05]  /*a8250*/  IMAD.X R33, R35, 0x1, R14, P6 ;  /* 0x0000000123217824 */ /* 0x000fca00030e060e */
[----:B------:R0:W-:Y:S02]  /*a8260*/  STL.64 [R1+0x738], R32 ;  /* 0x0007382001007387 */ /* 0x0001e40000100a00 */
[----:B0-----:R-:W-:-:S05]  /*a8270*/  IADD3 R32, P6, PT, R19, R15, RZ ;  /* 0x0000000f13207210 */ /* 0x001fca0007fde0ff */
[----:B------:R-:W-:Y:S01]  /*a8280*/  IMAD.X R33, R35, 0x1, R57, P6 ;  /* 0x0000000123217824 */ /* 0x000fe200030e0639 */
[----:B------:R-:W-:-:S04]  /*a8290*/  PRMT R31, R20, 0x5210, R31 ;  /* 0x00005210141f7816 */ /* 0x000fc8000000001f */
[----:B------:R0:W-:Y:S04]  /*a82a0*/  STL.64 [R1+0x4d8], R32 ;  /* 0x0004d82001007387 */ /* 0x0001e80000100a00 */
[----:B------:R-:W4:Y:S01]  /*a82b0*/  LDL.LU R58, [R1+0x1458] ;  /* 0x00145800013a7983 */ /* 0x000f220000300800 */
[----:B------:R-:W-:Y:S02]  /*a82c0*/  PRMT R26, R26, 0x5210, R48 ;  /* 0x000052101a1a7816 */ /* 0x000fe40000000030 */
[----:B------:R-:W-:Y:S02]  /*a82d0*/  PRMT R25, R25, 0x5210, R61 ;  /* 0x0000521019197816 */ /* 0x000fe4000000003d */
[----:B------:R-:W-:-:S04]  /*a82e0*/  LOP3.LUT R35, R44, 0xffff, RZ, 0xc0, !PT ;  /* 0x0000ffff2c237812 */ /* 0x000fc800078ec0ff */
[--C-:B------:R-:W-:Y:S02]  /*a82f0*/  PRMT R55, R21, 0x4210, R35.reuse ;  /* 0x0000421015377816 */ /* 0x100fe40000000023 */
[----:B------:R-:W-:Y:S02]  /*a8300*/  PRMT R35, R59, 0x5210, R35 ;  /* 0x000052103b237816 */ /* 0x000fe40000000023 */
[----:B------:R-:W4:Y:S04]  /*a8310*/  LDL.LU R59, [R1+0x37c] ;  /* 0x00037c00013b7983 */ /* 0x000f280000300800 */
[----:B------:R-:W4:Y:S04]  /*a8320*/  LDL.LU R20, [R1+0x328] ;  /* 0x0003280001147983 */ /* 0x000f280000300800 */
[----:B------:R-:W4:Y:S04]  /*a8330*/  LDL.LU R19, [R1+0x120] ;  /* 0x0001200001137983 */ /* 0x000f280000300800 */
[----:B------:R-:W4:Y:S04]  /*a8340*/  LDL.LU R44, [R1+0x358] ;  /* 0x00035800012c7983 */ /* 0x000f280000300800 */
[----:B------:R-:W4:Y:S01]  /*a8350*/  LDL.LU R21, [R1+0x124] ;  /* 0x0001240001157983 */ /* 0x000f220000300800 */
[----:B0-----:R-:W-:-:S02]  /*a8360*/  IADD3 R32, P6, PT, R60, R0, RZ ;  /* 0x000000003c207210 */ /* 0x001fc40007fde0ff */
[----:B------:R-:W-:Y:S01]  /*a8370*/  PRMT R34, R56, 0x5210, R34 ;  /* 0x0000521038227816 */ /* 0x000fe20000000022 */
[----:B------:R-:W4:Y:S01]  /*a8380*/  LDL.LU R61, [R1+0x1468] ;  /* 0x00146800013d7983 */ /* 0x000f220000300800 */
[----:B--2---:R-:W-:Y:S02]  /*a8390*/  LOP3.LUT R47, R47, 0xffff, RZ, 0xc0, !PT ;  /* 0x0000ffff2f2f7812 */ /* 0x004fe400078ec0ff */
[----:B------:R-:W-:-:S04]  /*a83a0*/  LOP3.LUT R51, R51, 0xffff, RZ, 0xc0, !PT ;  /* 0x0000ffff33337812 */ /* 0x000fc800078ec0ff */
[----:B------:R-:W-:Y:S02]  /*a83b0*/  PRMT R52, R43, 0x4210, R51 ;  /* 0x000042102b347816 */ /* 0x000fe40000000033 */
[--C-:B------:R-:W-:Y:S01]  /*a83c0*/  PRMT R50, R45, 0x4210, R47.reuse ;  /* 0x000042102d327816 */ /* 0x100fe2000000002f */
[----:B------:R-:W2:Y:S01]  /*a83d0*/  LDL.LU R43, [R1+0x384] ;  /* 0x00038400012b7983 */ /* 0x000ea20000300800 */
[----:B------:R-:W-:Y:S02]  /*a83e0*/  PRMT R48, R40, 0x5210, R47 ;  /* 0x0000521028307816 */ /* 0x000fe4000000002f */
[----:B------:R-:W-:Y:S02]  /*a83f0*/  SHF.R.S32.HI R47, RZ, 0x1f, R60 ;  /* 0x0000001fff2f7819 */ /* 0x000fe4000001143c */
[----:B------:R-:W-:Y:S02]  /*a8400*/  PRMT R51, R22, 0x5210, R51 ;  /* 0x0000521016337816 */ /* 0x000fe40000000033 */
[----:B------:R-:W2:Y:S01]  /*a8410*/  LDL.LU R22, [R1+0x188] ;  /* 0x0001880001167983 */ /* 0x000ea20000300800 */
[----:B------:R-:W-:-:S03]  /*a8420*/  IMAD.X R33, R47, 0x1, R3, P6 ;  /* 0x000000012f217824 */ /* 0x000fc600030e0603 */
[----:B------:R-:W2:Y:S04]  /*a8430*/  LDL.LU R45, [R1+0x128] ;  /* 0x00012800012d7983 */ /* 0x000ea80000300800 */
[----:B------:R-:W2:Y:S04]  /*a8440*/  LDL.LU R40, [R1+0xcc0] ;  /* 0x000cc00001287983 */ /* 0x000ea80000300800 */
[----:B------:R0:W-:Y:S01]  /*a8450*/  STL.64 [R1+0x430], R32 ;  /* 0x0004302001007387 */ /* 0x0001e20000100a00 */
[----:B---3--:R-:W-:Y:S02]  /*a8460*/  LOP3.LUT R56, R49, 0xffff, RZ, 0xc0, !PT ;  /* 0x0000ffff31387812 */ /* 0x008fe400078ec0ff */
[----:B0-----:R-:W-:-:S02]  /*a8470*/  IADD3 R32, P6, PT, R17, R0, RZ ;  /* 0x0000000011207210 */ /* 0x001fc40007fde0ff */
[--C-:B----4-:R-:W-:Y:S02]  /*a8480*/  PRMT R49, R41, 0x4210, R56.reuse ;  /* 0x0000421029317816 */ /* 0x110fe40000000038 */
[----:B------:R-:W-:Y:S02]  /*a8490*/  PRMT R23, R23, 0x5210, R56 ;  /* 0x0000521017177816 */ /* 0x000fe40000000038 */
[----:B------:R-:W-:-:S05]  /*a84a0*/  SHF.R.S32.HI R56, RZ, 0x1f, R17 ;  /* 0x0000001fff387819 */ /* 0x000fca0000011411 */
[----:B------:R-:W-:Y:S01]  /*a84b0*/  IMAD.X R33, R56, 0x1, R3, P6 ;  /* 0x0000000138217824 */ /* 0x000fe200030e0603 */
[----:B------:R-:W-:Y:S04]  /*a84c0*/  STL [R1+0x2c], R23 ;  /* 0x00002c1701007387 */ /* 0x000fe80000100800 */
[----:B------:R0:W-:Y:S04]  /*a84d0*/  STL.64 [R1+0x420], R32 ;  /* 0x0004202001007387 */ /* 0x0001e80000100a00 */
[----:B0-----:R-:W3:Y:S04]  /*a84e0*/  LDL.LU R32, [R1+0x146c] ;  /* 0x00146c0001207983 */ /* 0x001ee80000300800 */
[----:B------:R-:W4:Y:S04]  /*a84f0*/  LDL.LU R33, [R1+0x390] ;  /* 0x0003900001217983 */ /* 0x000f280000300800 */
[----:B------:R-:W4:Y:S04]  /*a8500*/  LDL.LU R41, [R1+0x1a4] ;  /* 0x0001a40001297983 */ /* 0x000f280000300800 */
[----:B------:R-:W4:Y:S01]  /*a8510*/  LDL.LU R23, [R1+0x130] ;  /* 0x0001300001177983 */ /* 0x000f220000300800 */
[----:B------:R-:W-:-:S02]  /*a8520*/  LOP3.LUT R58, R58, 0xffff, RZ, 0xc0, !PT ;  /* 0x0000ffff3a3a7812 */ /* 0x000fc400078ec0ff */
[----:B------:R-:W-:Y:S01]  /*a8530*/  IADD3 R36, P6, PT, R60, R2, RZ ;  /* 0x000000023c247210 */ /* 0x000fe20007fde0ff */
[----:B------:R0:W-:Y:S04]  /*a8540*/  STL [R1+0x3824], R3 ;  /* 0x0038240301007387 */ /* 0x0001e80000100800 */
[----:B------:R-:W-:Y:S01]  /*a8550*/  IMAD.X R37, R47, 0x1, R4, P6 ;  /* 0x000000012f257824 */ /* 0x000fe200030e0604 */
[----:B------:R-:W-:Y:S02]  /*a8560*/  LOP3.LUT R59, R59, 0xffff, RZ, 0xc0, !PT ;  /* 0x0000ffff3b3b7812 */ /* 0x000fe400078ec0ff */
[----:B0-----:R-:W-:Y:S02]  /*a8570*/  PRMT R3, R19, 0x5210, R58 ;  /* 0x0000521013037816 */ /* 0x001fe4000000003a */
[----:B------:R-:W-:-:S03]  /*a8580*/  PRMT R19, R44, 0x4210, R59 ;  /* 0x000042102c137816 */ /* 0x000fc6000000003b */
[----:B------:R0:W-:Y:S01]  /*a8590*/  STL [R1+0x3c], R3 ;  /* 0x00003c0301007387 */ /* 0x0001e20000100800 */
[----:B------:R-:W-:-:S03]  /*a85a0*/  PRMT R44, R21, 0x5210, R59 ;  /* 0x00005210152c7816 */ /* 0x000fc6000000003b */
[----:B0-----:R-:W4:Y:S04]  /*a85b0*/  LDL.LU R3, [R1+0x394] ;  /* 0x0003940001037983 */ /* 0x001f280000300800 */
[----:B------:R-:W4:Y:S04]  /*a85c0*/  LDL.LU R21, [R1+0xcc8] ;  /* 0x000cc80001157983 */ /* 0x000f280000300800 */
[----:B------:R-:W4:Y:S04]  /*a85d0*/  LDL.LU R59, [R1+0x13c] ;  /* 0x00013c00013b7983 */ /* 0x000f280000300800 */
[----:B------:R0:W-:Y:S02]  /*a85e0*/  STL.64 [R1+0x418], R36 ;  /* 0x0004182401007387 */ /* 0x0001e40000100a00 */
[----:B0-----:R-:W-:-:S02]  /*a85f0*/  IADD3 R36, P6, PT, R17, R2, RZ ;  /* 0x0000000211247210 */ /* 0x001fc40007fde0ff */
[----:B------:R-:W-:Y:S03]  /*a8600*/  STL [R1+0x384c], R2 ;  /* 0x00384c0201007387 */ /* 0x000fe60000100800 */
[----:B------:R-:W-:Y:S01]  /*a8610*/  IMAD.X R37, R56, 0x1, R4, P6 ;  /* 0x0000000138257824 */ /* 0x000fe200030e0604 */
[----:B------:R-:W-:-:S04]  /*a8620*/  LOP3.LUT R4, R61, 0xffff, RZ, 0xc0, !PT ;  /* 0x0000ffff3d047812 */ /* 0x000fc800078ec0ff */
[----:B------:R0:W-:Y:S01]  /*a8630*/  STL.64 [R1+0x410], R36 ;  /* 0x0004102401007387 */ /* 0x0001e20000100a00 */
[----:B------:R-:W-:-:S03]  /*a8640*/  PRMT R20, R20, 0x4210, R58 ;  /* 0x0000421014147816 */ /* 0x000fc6000000003a */
[----:B------:R-:W4:Y:S01]  /*a8650*/  LDL.LU R61, [R1+0xdd4] ;  /* 0x000dd400013d7983 */ /* 0x000f220000300800 */
[----:B0-----:R-:W-:-:S05]  /*a8660*/  IADD3 R36, P6, PT, R60, R5, RZ ;  /* 0x000000053c247210 */ /* 0x001fca0007fde0ff */
[----:B------:R-:W-:Y:S01]  /*a8670*/  IMAD.X R37, R47, 0x1, R6, P6 ;  /* 0x000000012f257824 */ /* 0x000fe200030e0606 */
[----:B--2---:R-:W-:Y:S02]  /*a8680*/  LOP3.LUT R58, R43, 0xffff, RZ, 0xc0, !PT ;  /* 0x0000ffff2b3a7812 */ /* 0x004fe400078ec0ff */
[--C-:B------:R-:W-:Y:S02]  /*a8690*/  PRMT R43, R22, 0x4210, R4.reuse ;  /* 0x00004210162b7816 */ /* 0x100fe40000000004 */
[----:B------:R-:W-:Y:S02]  /*a86a0*/  PRMT R45, R45, 0x5210, R4 ;  /* 0x000052102d2d7816 */ /* 0x000fe40000000004 */
[----:B------:R-:W-:Y:S02]  /*a86b0*/  IADD3 R4, P6, PT, R17, R5, RZ ;  /* 0x0000000511047210 */ /* 0x000fe40007fde0ff */
[--C-:B------:R-:W-:Y:S02]  /*a86c0*/  PRMT R22, R40, 0x4210, R58.reuse ;  /* 0x0000421028167816 */ /* 0x100fe4000000003a */
[----:B------:R-:W-:Y:S01]  /*a86d0*/  PRMT R40, R46, 0x5210, R58 ;  /* 0x000052102e287816 */ /* 0x000fe2000000003a */
[----:B------:R-:W-:Y:S01]  /*a86e0*/  IMAD.X R5, R56, 0x1, R6, P6 ;  /* 0x0000000138057824 */ /* 0x000fe200030e0606 */
[----:B------:R-:W2:Y:S04]  /*a86f0*/  LDL.LU R46, [R1+0x3b28] ;  /* 0x003b2800012e7983 */ /* 0x000ea80000300800 */
[----:B------:R-:W2:Y:S04]  /*a8700*/  LDL.LU R58, [R1+0x140] ;  /* 0x00014000013a7983 */ /* 0x000ea80000300800 */
[----:B------:R0:W-:Y:S04]  /*a8710*/  STL.64 [R1+0x400], R36 ;  /* 0x0004002401007387 */ /* 0x0001e80000100a00 */
[----:B0-----:R-:W2:Y:S04]  /*a8720*/  LDL.LU.64 R36, [R1+0x3b20] ;  /* 0x003b200001247983 */ /* 0x001ea80000300a00 */
[----:B------:R-:W2:Y:S04]  /*a8730*/  LDL.LU R6, [R1+0x14a8] ;  /* 0x0014a80001067983 */ /* 0x000ea80000300800 */
[----:B------:R3:W-:Y:S02]  /*a8740*/  STL.64 [R1+0x3f8], R4 ;  /* 0x0003f80401007387 */ /* 0x0007e40000100a00 */
[----:B---3--:R-:W-:-:S04]  /*a8750*/  LOP3.LUT R4, R32, 0xffff, RZ, 0xc0, !PT ;  /* 0x0000ffff20047812 */ /* 0x008fc800078ec0ff */
[--C-:B----4-:R-:W-:Y:S02]  /*a8760*/  PRMT R41, R41, 0x4210, R4.reuse ;  /* 0x0000421029297816 */ /* 0x110fe40000000004 */
[----:B------:R-:W-:Y:S02]  /*a8770*/  PRMT R2, R23, 0x5210, R4 ;  /* 0x0000521017027816 */ /* 0x000fe40000000004 */
[----:B------:R-:W3:Y:S01]  /*a8780*/  LDL.LU R4, [R1+0x149c] ;  /* 0x00149c0001047983 */ /* 0x000ee20000300800 */
[----:B------:R-:W-:-:S04]  /*a8790*/  LOP3.LUT R5, R33, 0xffff, RZ, 0xc0, !PT ;  /* 0x0000ffff21057812 */ /* 0x000fc800078ec0ff */
[----:B------:R-:W-:Y:S02]  /*a87a0*/  PRMT R23, R42, 0x5210, R5 ;  /* 0x000052102a177816 */ /* 0x000fe40000000005 */
[----:B------:R-:W4:Y:S01]  /*a87b0*/  LDL.LU R42, [R1+0x3b18] ;  /* 0x003b1800012a7983 */ /* 0x000f220000300800 */
[----:B------:R-:W-:-:S05]  /*a87c0*/  IADD3 R32, P6, PT, R60, R7, RZ ;  /* 0x000000073c207210 */ /* 0x000fca0007fde0ff */
[----:B------:R-:W-:-:S05]  /*a87d0*/  IMAD.X R33, R47, 0x1, R8, P6 ;  /* 0x000000012f217824 */ /* 0x000fca00030e0608 */
[----:B------:R0:W-:Y:S02]  /*a87e0*/  STL.64 [R1+0x3a0], R32 ;  /* 0x0003a02001007387 */ /* 0x0001e40000100a00 */
[----:B0-----:R-:W-:Y:S02]  /*a87f0*/  IADD3 R32, P6, PT, R17, R7, RZ ;  /* 0x0000000711207210 */ /* 0x001fe40007fde0ff */
[----:B------:R-:W4:Y:S03]  /*a8800*/  LDL.LU R7, [R1+0x14b8] ;  /* 0x0014b80001077983 */ /* 0x000f260000300800 */
[----:B------:R-:W-:-:S05]  /*a8810*/  IMAD.X R33, R56, 0x1, R8, P6 ;  /* 0x0000000138217824 */ /* 0x000fca00030e0608 */
[----:B------:R0:W-:Y:S04]  /*a8820*/  STL.64 [R1+0x398], R32 ;  /* 0x0003982001007387 */ /* 0x0001e80000100a00 */
[----:B0-----:R-:W4:Y:S01]  /*a8830*/  LDL.LU.64 R32, [R1+0x3b10] ;  /* 0x003b100001207983 */ /* 0x001f220000300a00 */
[----:B--2---:R-:W-:Y:S02]  /*a8840*/  PRMT R46, R46, 0x4210, R5 ;  /* 0x000042102e2e7816 */ /* 0x004fe40000000005 */
[----:B------:R-:W-:-:S04]  /*a8850*/  LOP3.LUT R5, R3, 0xffff, RZ, 0xc0, !PT ;  /* 0x0000ffff03057812 */ /* 0x000fc800078ec0ff */
[----:B------:R-:W-:Y:S02]  /*a8860*/  PRMT R59, R59, 0x5210, R5 ;  /* 0x000052103b3b7816 */ /* 0x000fe40000000005 */
[----:B---3--:R-:W-:-:S04]  /*a8870*/  LOP3.LUT R4, R4, 0xffff, RZ, 0xc0, !PT ;  /* 0x0000ffff04047812 */ /* 0x008fc800078ec0ff */
[--C-:B------:R-:W-:Y:S02]  /*a8880*/  PRMT R3, R21, 0x4210, R4.reuse ;  /* 0x0000421015037816 */ /* 0x100fe40000000004 */
[----:B------:R-:W-:Y:S02]  /*a8890*/  PRMT R21, R18, 0x5210, R4 ;  /* 0x0000521012157816 */ /* 0x000fe40000000004 */
[----:B------:R-:W-:Y:S01]  /*a88a0*/  IADD3 R4, P6, PT, R60, R9, RZ ;  /* 0x000000093c047210 */ /* 0x000fe20007fde0ff */
[----:B------:R-:W2:Y:S01]  /*a88b0*/  LDL.LU R18, [R1+0x3b08] ;  /* 0x003b080001127983 */ /* 0x000ea20000300800 */
[----:B----4-:R-:W-:-:S03]  /*a88c0*/  PRMT R42, R42, 0x4210, R5 ;  /* 0x000042102a2a7816 */ /* 0x010fc60000000005 */
[----:B------:R-:W-:-:S05]  /*a88d0*/  IMAD.X R5, R47, 0x1, R10, P6 ;  /* 0x000000012f057824 */ /* 0x000fca00030e060a */
[----:B------:R0:W-:Y:S02]  /*a88e0*/  STL.64 [R1+0x390], R4 ;  /* 0x0003900401007387 */ /* 0x0001e40000100a00 */
[----:B0-----:R-:W-:-:S05]  /*a88f0*/  IADD3 R4, P6, PT, R17, R9, RZ ;  /* 0x0000000911047210 */ /* 0x001fca0007fde0ff */
[----:B------:R-:W-:Y:S01]  /*a8900*/  IMAD.X R5, R56, 0x1, R10, P6 ;  /* 0x0000000138057824 */ /* 0x000fe200030e060a */
[----:B------:R-:W-:-:S04]  /*a8910*/  IADD3 R8, P6, PT, R60, R11, RZ ;  /* 0x0000000b3c087210 */ /* 0x000fc80007fde0ff */
[----:B------:R0:W-:Y:S01]  /*a8920*/  STL.64 [R1+0x388], R4 ;  /* 0x0003880401007387 */ /* 0x0001e20000100a00 */
[----:B------:R-:W-:Y:S01]  /*a8930*/  IMAD.X R9, R47, 0x1, R12, P6 ;  /* 0x000000012f097824 */ /* 0x000fe200030e060c */
[----:B0-----:R-:W-:Y:S02]  /*a8940*/  LOP3.LUT R4, R7, 0xffff, RZ, 0xc0, !PT ;  /* 0x0000ffff07047812 */ /* 0x001fe400078ec0ff */
[----:B------:R-:W-:Y:S02]  /*a8950*/  LOP3.LUT R5, R6, 0xffff, RZ, 0xc0, !PT ;  /* 0x0000ffff06057812 */ /* 0x000fe400078ec0ff */
[----:B------:R-:W-:Y:S02]  /*a8960*/  PRMT R7, R58, 0x5210, R4 ;  /* 0x000052103a077816 */ /* 0x000fe40000000004 */
[--C-:B------:R-:W-:Y:S02]  /*a8970*/  PRMT R6, R61, 0x4210, R5.reuse ;  /* 0x000042103d067816 */ /* 0x100fe40000000005 */
[----:B------:R-:W-:-:S02]  /*a8980*/  PRMT R58, R16, 0x5210, R5 ;  /* 0x00005210103a7816 */ /* 0x000fc40000000005 */
[----:B------:R-:W3:Y:S04]  /*a8990*/  LDL.LU R5, [R1+0x14c8] ;  /* 0x0014c80001057983 */ /* 0x000ee80000300800 */
[----:B------:R0:W-:Y:S02]  /*a89a0*/  STL.64 [R1+0x380], R8 ;  /* 0x0003800801007387 */ /* 0x0001e40000100a00 */
[----:B0-----:R-:W-:-:S05]  /*a89b0*/  IADD3 R8, P6, PT, R17, R11, RZ ;  /* 0x0000000b11087210 */ /* 0x001fca0007fde0ff */
[----:B------:R-:W-:-:S05]  /*a89c0*/  IMAD.X R9, R56, 0x1, R12, P6 ;  /* 0x0000000138097824 */ /* 0x000fca00030e060c */
[----:B------:R0:W-:Y:S02]  /*a89d0*/  STL.64 [R1+0x378], R8 ;  /* 0x0003780801007387 */ /* 0x0001e40000100a00 */
[----:B0-----:R-:W-:-:S05]  /*a89e0*/  IADD3 R8, P6, PT, R60, R13, RZ ;  /* 0x0000000d3c087210 */ /* 0x001fca0007fde0ff */
[----:B------:R-:W-:-:S05]  /*a89f0*/  IMAD.X R9, R47, 0x1, R14, P6 ;  /* 0x000000012f097824 */ /* 0x000fca00030e060e */
[----:B------:R0:W-:Y:S02]  /*a8a00*/  STL.64 [R1+0x370], R8 ;  /* 0x0003700801007387 */ /* 0x0001e40000100a00 */
[C---:B0-----:R-:W-:Y:S02]  /*a8a10*/  IADD3 R8, P6, PT, R17.reuse, R13, RZ ;  /* 0x0000000d11087210 */ /* 0x041fe40007fde0ff */
[----:B------:R-:W4:Y:S03]  /*a8a20*/  LDL.LU R13, [R1+0x141c] ;  /* 0x00141c00010d7983 */ /* 0x000f260000300800 */
[C---:B------:R-:W-:Y:S01]  /*a8a30*/  IMAD.X R9, R56.reuse, 0x1, R14, P6 ;  /* 0x0000000138097824 */ /* 0x040fe200030e060e */
[----:B------:R-:W-:Y:S01]  /*a8a40*/  IADD3 R16, P6, PT, R17, R15, RZ ;  /* 0x0000000f11107210 */ /* 0x000fe20007fde0ff */
[----:B------:R-:W3:Y:S04]  /*a8a50*/  LDL.LU R14, [R1+0x132c] ;  /* 0x00132c00010e7983 */ /* 0x000ee80000300800 */
[----:B------:R-:W3:Y:S01]  /*a8a60*/  LDL.LU R12, [R1+0x13bc] ;  /* 0x0013bc00010c7983 */ /* 0x000ee20000300800 */
[----:B------:R-:W-:-:S03]  /*a8a70*/  IMAD.X R17, R56, 0x1, R57, P6 ;  /* 0x0000000138117824 */ /* 0x000fc600030e0639 */
[----:B------:R0:W-:Y:S04]  /*a8a80*/  STL.64 [R1+0x368], R8 ;  /* 0x0003680801007387 */ /* 0x0001e80000100a00 */
[----:B------:R-:W3:Y:S04]  /*a8a90*/  LDL.LU R11, [R1+0xd9c] ;  /* 0x000d9c00010b7983 */ /* 0x000ee80000300800 */
[----:B------:R-:W3:Y:S04]  /*a8aa0*/  LDL.LU R10, [R1+0x12fc] ;  /* 0x0012fc00010a7983 */ /* 0x000ee80000300800 */
[----:B0-----:R-:W3:Y:S04]  /*a8ab0*/  LDL.LU R9, [R1+0x13b8] ;  /* 0x0013b80001097983 */ /* 0x001ee80000300800 */
[----:B------:R0:W-:Y:S04]  /*a8ac0*/  STL.64 [R1+0x360], R16 ;  /* 0x0003601001007387 */ /* 0x0001e80000100a00 */
[----:B0-----:R-:W3:Y:S01]  /*a8ad0*/  LDL.LU.64 R16, [R1+0x3b00] ;  /* 0x003b000001107983 */ /* 0x001ee20000300a00 */
[----:B------:R-:W-:-:S03]  /*a8ae0*/  IADD3 R60, P6, PT, R60, R15, RZ ;  /* 0x0000000f3c3c7210 */ /* 0x000fc60007fde0ff */
[----:B------:R-:W4:Y:S02]  /*a8af0*/  LDL.LU R56, [R1+0x12d8] ;  /* 0x0012d80001387983 */ /* 0x000f240000300800 */
[----:B------:R-:W-:Y:S02]  /*a8b00*/  IMAD.X R61, R47, 0x1, R57, P6 ;  /* 0x000000012f3d7824 */ /* 0x000fe400030e0639 */
[----:B------:R-:W4:Y:S04]  /*a8b10*/  LDL.LU R15, [R1+0x1338] ;  /* 0x00133800010f7983 */ /* 0x000f280000300800 */
[----:B------:R-:W4:Y:S04]  /*a8b20*/  LDL.LU R8, [R1+0xd98] ;  /* 0x000d980001087983 */ /* 0x000f280000300800 */
[----:B------:R-:W4:Y:S04]  /*a8b30*/  LDL.LU R47, [R1+0x1428] ;  /* 0x00142800012f7983 */ /* 0x000f280000300800 */
[----:B------:R-:W4:Y:S04]  /*a8b40*/  LDL.LU R57, [R1+0x12dc] ;  /* 0x0012dc0001397983 */ /* 0x000f280000300800 */
[----:B------:R0:W-:Y:S04]  /*a8b50*/  STL [R1+0x3788], R60 ;  /* 0x0037883c01007387 */ /* 0x0001e80000100800 */
[----:B0-----:R-:W4:Y:S04]  /*a8b60*/  LDL.LU R60, [R1+0xdd8] ;  /* 0x000dd800013c7983 */ /* 0x001f280000300800 */
[----:B------:R0:W-:Y:S01]  /*a8b70*/  STL [R1+0x3784], R61 ;  /* 0x0037843d01007387 */ /* 0x0001e20000100800 */
[----:B--2---:R-:W-:-:S02]  /*a8b80*/  PRMT R18, R18, 0x4210, R4 ;  /* 0x0000421012127816 */ /* 0x004fc40000000004 */
[----:B---3--:R-:W-:Y:S02]  /*a8b90*/  SHF.R.U32.HI R4, RZ, 0x8, R16 ;  /* 0x00000008ff047819 */ /* 0x008fe40000011610 */
[----:B------:R-:W2:Y:S04]  /*a8ba0*/  LDL.LU R16, [R1+0x12f8] ;  /* 0x0012f80001107983 */ /* 0x000ea80000300800 */
[----:B0-----:R-:W3:Y:S01]  /*a8bb0*/  LDL R61, [R1+0x1880] ;  /* 0x00188000013d7983 */ /* 0x001ee20000100800 */
[----:B------:R-:W-:-:S04]  /*a8bc0*/  LOP3.LUT R4, R4, 0xffff, RZ, 0xc0, !PT ;  /* 0x0000ffff04047812 */ /* 0x000fc800078ec0ff */
[----:B------:R-:W-:Y:S02]  /*a8bd0*/  PRMT R4, R4, 0x3340, R0 ;  /* 0x0000334004047816 */ /* 0x000fe40000000000 */
[----:B------:R-:W-:-:S04]  /*a8be0*/  LOP3.LUT R5, R5, 0xffff, RZ, 0xc0, !PT ;  /* 0x0000ffff05057812 */ /* 0x000fc800078ec0ff */
[----:B------:R-:W-:Y:S02]  /*a8bf0*/  PRMT R17, R17, 0x4210, R5 ;  /* 0x0000421011117816 */ /* 0x000fe40000000005 */
[----:B----4-:R-:W-:Y:S02]  /*a8c00*/  LOP3.LUT R47, R47, 0xffff, RZ, 0xc0, !PT ;  /* 0x0000ffff2f2f7812 */ /* 0x010fe400078ec0ff */
[----:B------:R-:W-:-:S04]  /*a8c10*/  PRMT R4, R60, 0x5410, R4 ;  /* 0x000054103c047816 */ /* 0x000fc80000000004 */
[----:B------:R-:W-:Y:S02]  /*a8c20*/  PRMT R5, R4, 0x5210, R5 ;  /* 0x0000521004057816 */ /* 0x000fe40000000005 */
[----:B------:R-:W-:-:S03]  /*a8c30*/  LOP3.LUT R4, R57, 0xffff, RZ, 0xc0, !PT ;  /* 0x0000ffff39047812 */ /* 0x000fc600078ec0ff */
[----:B------:R0:W-:Y:S04]  /*a8c40*/  STL [R1+0x2ac], R5 ;  /* 0x0002ac0501007387 */ /* 0x0001e80000100800 */
[----:B------:R-:W-:Y:S01]  /*a8c50*/  STL [R1+0xccc], R47 ;  /* 0x000ccc2f01007387 */ /* 0x000fe20000100800 */
[----:B0-----:R-:W-:-:S03]  /*a8c60*/  LOP3.LUT R5, R15, 0xffff, RZ, 0xc0, !PT ;  /* 0x0000ffff0f057812 */ /* 0x001fc600078ec0ff */
[----:B------:R0:W-:Y:S01]  /*a8c70*/  STL [R1+0x133c], R4 ;  /* 0x00133c0401007387 */ /* 0x0001e20000100800 */
[----:B------:R-:W-:-:S03]  /*a8c80*/  LOP3.LUT R13, R13, 0xffff, RZ, 0xc0, !PT ;  /* 0x0000ffff0d0d7812 */ /* 0x000fc600078ec0ff */
[----:B------:R1:W-:Y:S01]  /*a8c90*/  STL [R1+0x30c], R5 ;  /* 0x00030c0501007387 */ /* 0x0003e20000100800 */
[----:B------:R-:W-:Y:S02]  /*a8ca0*/  LOP3.LUT R15, R56, 0xffff, RZ, 0xc0, !PT ;  /* 0x0000ffff380f7812 */ /* 0x000fe400078ec0ff */
[----:B------:R-:W-:Y:S02]  /*a8cb0*/  LOP3.LUT R14, R14, 0xffff, RZ, 0xc0, !PT ;  /* 0x0000ffff0e0e7812 */ /* 0x000fe400078ec0ff */
[----:B0-----:R-:W-:Y:S02]  /*a8cc0*/  PRMT R4, R4, 0x3340, R0 ;  /* 0x0000334004047816 */ /* 0x001fe40000000000 */
[----:B-1----:R-:W-:Y:S01]  /*a8cd0*/  PRMT R5, R47, 0x3340, R5 ;  /* 0x000033402f057816 */ /* 0x002fe20000000005 */
[----:B------:R-:W-:Y:S03]  /*a8ce0*/  STL [R1+0xdd4], R13 ;  /* 0x000dd40d01007387 */ /* 0x000fe60000100800 */
[----:B------:R-:W-:Y:S01]  /*a8cf0*/  PRMT R5, R5, 0x5410, R4 ;  /* 0x0000541005057816 */ /* 0x000fe20000000004 */
[----:B------:R-:W-:Y:S01]  /*a8d00*/  STL [R1+0xdd8], R15 ;  /* 0x000dd80f01007387 */ /* 0x000fe20000100800 */
[----:B------:R-:W-:-:S03]  /*a8d10*/  PRMT R4, R15, 0x3340, R0 ;  /* 0x000033400f047816 */ /* 0x000fc60000000000 */
[----:B------:R-:W-:Y:S04]  /*a8d20*/  STL [R1+0xdd0], R14 ;  /* 0x000dd00e01007387 */ /* 0x000fe80000100800 */
[----:B------:R0:W-:Y:S02]  /*a8d30*/  STL [R1+0x308], R5 ;  /* 0x0003080501007387 */ /* 0x0001e40000100800 */
[----:B0-----:R-:W-:Y:S02]  /*a8d40*/  PRMT R5, R13, 0x3340, R14 ;  /* 0x000033400d057816 */ /* 0x001fe4000000000e */
[----:B------:R-:W-:Y:S02]  /*a8d50*/  LOP3.LUT R13, R12, 0xffff, RZ, 0xc0, !PT ;  /* 0x0000ffff0c0d7812 */ /* 0x000fe400078ec0ff */
[----:B------:R-:W-:-:S02]  /*a8d60*/  PRMT R60, R5, 0x5410, R4 ;  /* 0x00005410053c7816 */ /* 0x000fc40000000004 */
[----:B------:R-:W-:Y:S02]  /*a8d70*/  LOP3.LUT R4, R11, 0xffff, RZ, 0xc0, !PT ;  /* 0x0000ffff0b047812 */ /* 0x000fe400078ec0ff */
[----:B------:R-:W-:Y:S01]  /*a8d80*/  LOP3.LUT R5, R10, 0xffff, RZ, 0xc0, !PT ;  /* 0x0000ffff0a057812 */ /* 0x000fe200078ec0ff */
[----:B------:R-:W-:Y:S01]  /*a8d90*/  STL [R1+0xddc], R13 ;  /* 0x000ddc0d01007387 */ /* 0x000fe20000100800 */
[----:B------:R-:W-:Y:S02]  /*a8da0*/  LOP3.LUT R12, R9, 0xffff, RZ, 0xc0, !PT ;  /* 0x0000ffff090c7812 */ /* 0x000fe400078ec0ff */
[----:B------:R-:W-:Y:S01]  /*a8db0*/  LOP3.LUT R14, R8, 0xffff, RZ, 0xc0, !PT ;  /* 0x0000ffff080e7812 */ /* 0x000fe200078ec0ff */
[----:B------:R-:W-:Y:S04]  /*a8dc0*/  STL [R1+0x132c], R4 ;  /* 0x00132c0401007387 */ /* 0x000fe80000100800 */
[----:B------:R0:W-:Y:S04]  /*a8dd0*/  STL [R1+0xd9c], R5 ;  /* 0x000d9c0501007387 */ /* 0x0001e80000100800 */
[----:B------:R-:W4:Y:S01]  /*a8de0*/  LDL.LU R8, [R1+0x10] ;  /* 0x0000100001087983 */ /* 0x000f220000300800 */
[----:B------:R-:W-:-:S03]  /*a8df0*/  IMAD.MOV.U32 R11, RZ, RZ, R52 ;  /* 0x000000ffff0b7224 */ /* 0x000fc600078e0034 */
[----:B------:R-:W4:Y:S04]  /*a8e00*/  LDL.LU R9, [R1+0x14] ;  /* 0x0000140001097983 */ /* 0x000f280000300800 */
[----:B------:R-:W-:Y:S04]  /*a8e10*/  STL [R1+0xe48], R12 ;  /* 0x000e480c01007387 */ /* 0x000fe80000100800 */
[----:B------:R-:W-:Y:S04]  /*a8e20*/  STL [R1+0xe68], R14 ;  /* 0x000e680e01007387 */ /* 0x000fe80000100800 */
[----:B------:R-:W4:Y:S04]  /*a8e30*/  LDL.LU R10, [R1+0x18] ;  /* 0x00001800010a7983 */ /* 0x000f280000300800 */
[----:B------:R-:W4:Y:S01]  /*a8e40*/  LDL.LU R52, [R1+0x3afc] ;  /* 0x003afc0001347983 */ /* 0x000f220000300800 */
[----:B0-----:R-:W-:-:S02]  /*a8e50*/  PRMT R5, R13, 0x3340, R5 ;  /* 0x000033400d057816 */ /* 0x001fc40000000005 */
[----:B------:R-:W-:Y:S02]  /*a8e60*/  PRMT R4, R4, 0x3340, R0 ;  /* 0x0000334004047816 */ /* 0x000fe40000000000 */
[----:B--2---:R-:W-:Y:S02]  /*a8e70*/  LOP3.LUT R13, R16, 0xffff, RZ, 0xc0, !PT ;  /* 0x0000ffff100d7812 */ /* 0x004fe400078ec0ff */
[----:B------:R-:W-:Y:S02]  /*a8e80*/  PRMT R16, R5, 0x5410, R4 ;  /* 0x0000541005107816 */ /* 0x000fe40000000004 */
[----:B------:R-:W-:Y:S01]  /*a8e90*/  PRMT R4, R14, 0x3340, R0 ;  /* 0x000033400e047816 */ /* 0x000fe20000000000 */
[----:B------:R-:W-:Y:S01]  /*a8ea0*/  STL [R1+0xd98], R13 ;  /* 0x000d980d01007387 */ /* 0x000fe20000100800 */
[----:B------:R-:W-:-:S03]  /*a8eb0*/  PRMT R47, R12, 0x3340, R13 ;  /* 0x000033400c2f7816 */ /* 0x000fc6000000000d */
[----:B---3--:R-:W0:Y:S01]  /*a8ec0*/  LDS.128 R12, [R61] ;  /* 0x000000003d0c7984 */ /* 0x008e220000000c00 */
[----:B------:R-:W-:-:S03]  /*a8ed0*/  NOP ;  /* 0x0000000000007918 */ /* 0x000fc60000000000 */
[----:B------:R-:W-:Y:S04]  /*a8ee0*/  STSM.16.M88.4 [R61], R36 ;  /* 0x000000243d007844 */ /* 0x000fe80000000200 */
[----:B0-----:R-:W-:Y:S04]  /*a8ef0*/  STL.64 [R1+0x1d0], R12 ;  /* 0x0001d00c01007387 */ /* 0x001fe80000100a00 */
[----:B------:R-:W-:Y:S01]  /*a8f00*/  STL.64 [R1+0x1d8], R14 ;  /* 0x0001d80e01007387 */ /* 0x000fe20000100a00 */
[----:B------:R-:W-:-:S03]  /*a8f10*/  NOP ;  /* 0x0000000000007918 */ /* 0x000fc60000000000 */
[----:B------:R-:W0:Y:S01]  /*a8f20*/  LDS.128 R12, [R61] ;  /* 0x000000003d0c7984 */ /* 0x000e220000000c00 */
[----:B------:R-:W-:-:S03]  /*a8f30*/  NOP ;  /* 0x0000000000007918 */ /* 0x000fc60000000000 */
[----:B------:R-:W-:Y:S04]  /*a8f40*/  STSM.16.M88.4 [R61], R24 ;  /* 0x000000183d007844 */ /* 0x000fe80000000200 */
[----:B0-----:R-:W-:Y:S04]  /*a8f50*/  STL.64 [R1+0x1c0], R12 ;  /* 0x0001c00c01007387 */ /* 0x001fe80000100a00 */
[----:B------:R-:W-:Y:S01]  /*a8f60*/  STL.64 [R1+0x1c8], R14 ;  /* 0x0001c80e01007387 */ /* 0x000fe20000100a00 */
[----:B------:R-:W-:-:S03]  /*a8f70*/  NOP ;  /* 0x0000000000007918 */ /* 0x000fc60000000000 */
[----:B------:R-:W0:Y:S01]  /*a8f80*/  LDS.128 R12, [R61] ;  /* 0x000000003d0c7984 */ /* 0x000e220000000c00 */
[----:B------:R-:W-:-:S03]  /*a8f90*/  NOP ;  /* 0x0000000000007918 */ /* 0x000fc60000000000 */
[----:B------:R-:W2:Y:S04]  /*a8fa0*/  LDL.LU R36, [R1+0x40] ;  /* 0x0000400001247983 */ /* 0x000ea80000300800 */
[----:B------:R-:W-:Y:S01]  /*a8fb0*/  STSM.16.M88.4 [R61], R28 ;  /* 0x0000001c3d007844 */ /* 0x000fe20000000200 */
[----:B------:R-:W-:-:S03]  /*a8fc0*/  NOP ;  /* 0x0000000000007918 */ /* 0x000fc60000000000 */
[----:B0-----:R-:W-:Y:S04]  /*a8fd0*/  STL.64 [R1+0x1b0], R12 ;  /* 0x0001b00c01007387 */ /* 0x001fe80000100a00 */
[----:B------:R-:W-:Y:S04]  /*a8fe0*/  STL.64 [R1+0x1b8], R14 ;  /* 0x0001b80e01007387 */ /* 0x000fe80000100a00 */
[----:B------:R-:W0:Y:S01]  /*a8ff0*/  LDS.128 R12, [R61] ;  /* 0x000000003d0c7984 */ /* 0x000e220000000c00 */
[----:B------:R-:W-:Y:S01]  /*a9000*/  IMAD.MOV.U32 R39, RZ, RZ, R50 ;  /* 0x000000ffff277224 */ /* 0x000fe200078e0032 */
[----:B------:R-:W-:-:S02]  /*a9010*/  NOP ;  /* 0x0000000000007918 */ /* 0x000fc40000000000 */
[----:B------:R-:W2:Y:S04]  /*a9020*/  LDL.LU R37, [R1+0x44] ;  /* 0x0000440001257983 */ /* 0x000ea80000300800 */
[----:B------:R-:W2:Y:S04]  /*a9030*/  LDL.LU R38, [R1+0x48] ;  /* 0x0000480001267983 */ /* 0x000ea80000300800 */
[----:B------:R-:W3:Y:S04]  /*a9040*/  LDL.LU R50, [R1+0x3af8] ;  /* 0x003af80001327983 */ /* 0x000ee80000300800 */
[----:B----4-:R-:W-:Y:S01]  /*a9050*/  STSM.16.M88.4 [R61], R52 ;  /* 0x000000343d007844 */ /* 0x010fe20000000200 */
[----:B------:R-:W-:-:S03]  /*a9060*/  NOP ;  /* 0x0000000000007918 */ /* 0x000fc60000000000 */
[----:B0-----:R-:W-:Y:S04]  /*a9070*/  STL.64 [R1+0x1a0], R12 ;  /* 0x0001a00c01007387 */ /* 0x001fe80000100a00 */
[----:B------:R-:W-:Y:S04]  /*a9080*/  STL.64 [R1+0x1a8], R14 ;  /* 0x0001a80e01007387 */ /* 0x000fe80000100a00 */
[----:B------:R-:W0:Y:S01]  /*a9090*/  LDS.128 R12, [R61] ;  /* 0x000000003d0c7984 */ /* 0x000e220000000c00 */
[----:B------:R-:W-:Y:S01]  /*a90a0*/  NOP ;  /* 0x0000000000007918 */ /* 0x000fe20000000000 */
[----:B------:R-:W-:-:S02]  /*a90b0*/  IMAD.MOV.U32 R27, RZ, RZ, R49 ;  /* 0x000000ffff1b7224 */ /* 0x000fc400078e0031 */
[----:B------:R1:W-:Y:S02]  /*a90c0*/  STSM.16.M88.4 [R61], R8 ;  /* 0x000000083d007844 */ /* 0x0003e40000000200 */
[----:B-1----:R-:W-:Y:S02]  /*a90d0*/  IMAD.MOV.U32 R11, RZ, RZ, R48 ;  /* 0x000000ffff0b7224 */ /* 0x002fe400078e0030 */
[----:B0-----:R-:W-:Y:S04]  /*a90e0*/  STL.64 [R1+0x190], R12 ;  /* 0x0001900c01007387 */ /* 0x001fe80000100a00 */
[----:B------:R-:W-:Y:S01]  /*a90f0*/  STL.64 [R1+0x198], R14 ;  /* 0x0001980e01007387 */ /* 0x000fe20000100a00 */
[----:B------:R-:W-:-:S03]  /*a9100*/  NOP ;  /* 0x0000000000007918 */ /* 0x000fc60000000000 */
[----:B------:R-:W4:Y:S04]  /*a9110*/  LDL.LU R24, [R1+0x60] ;  /* 0x0000600001187983 */ /* 0x000f280000300800 */
[----:B------:R-:W4:Y:S04]  /*a9120*/  LDL.LU R25, [R1+0x64] ;  /* 0x0000640001197983 */ /* 0x000f280000300800 */
[----:B------:R-:W4:Y:S04]  /*a9130*/  LDL.LU R26, [R1+0x68] ;  /* 0x00006800011a7983 */ /* 0x000f280000300800 */
[----:B------:R-:W3:Y:S04]  /*a9140*/  LDL.LU R49, [R1+0x3af4] ;  /* 0x003af40001317983 */ /* 0x000ee80000300800 */
[----:B------:R-:W2:Y:S04]  /*a9150*/  LDL.LU R8, [R1] ;  /* 0x0000000001087983 */ /* 0x000ea80000300800 */
[----:B------:R-:W2:Y:S04]  /*a9160*/  LDL.LU R9, [R1+0x4] ;  /* 0x0000040001097983 */ /* 0x000ea80000300800 */
[----:B------:R-:W2:Y:S04]  /*a9170*/  LDL.LU R10, [R1+0x8] ;  /* 0x00000800010a7983 */ /* 0x000ea80000300800 */
[----:B------:R-:W3:Y:S04]  /*a9180*/  LDL.LU R48, [R1+0x3af0] ;  /* 0x003af00001307983 */ /* 0x000ee80000300800 */
[----:B------:R-:W0:Y:S01]  /*a9190*/  LDS.128 R12, [R61] ;  /* 0x000000003d0c7984 */ /* 0x000e220000000c00 */
[----:B------:R-:W-:-:S03]  /*a91a0*/  NOP ;  /* 0x0000000000007918 */ /* 0x000fc60000000000 */
[----:B------:R-:W-:Y:S01]  /*a91b0*/  STSM.16.M88.4 [R61], R32 ;  /* 0x000000203d007844 */ /* 0x000fe20000000200 */
[----:B------:R-:W-:-:S03]  /*a91c0*/  NOP ;  /* 0x0000000000007918 */ /* 0x000fc60000000000 */
[----:B------:R-:W1:Y:S01]  /*a91d0*/  LDS.128 R28, [R61] ;  /* 0x000000003d1c7984 */ /* 0x000e620000000c00 */
[----:B------:R-:W-:-:S03]  /*a91e0*/  NOP ;  /* 0x0000000000007918 */ /* 0x000fc60000000000 */
[----:B0-----:R0:W-:Y:S04]  /*a91f0*/  STL.64 [R1+0x180], R12 ;  /* 0x0001800c01007387 */ /* 0x0011e80000100a00 */
[----:B------:R1:W-:Y:S04]  /*a9200*/  STL.64 [R1+0x188], R14 ;  /* 0x0001880e01007387 */ /* 0x0003e80000100a00 */
[----:B0-----:R-:W2:Y:S04]  /*a9210*/  LDL.LU R12, [R1+0x20] ;  /* 0x00002000010c7983 */ /* 0x001ea80000300800 */
[----:B-1----:R-:W-:Y:S04]  /*a9220*/  STL.64 [R1+0x170], R28 ;  /* 0x0001701c01007387 */ /* 0x002fe80000100a00 */
[----:B------:R-:W-:Y:S04]  /*a9230*/  STL.64 [R1+0x178], R30 ;  /* 0x0001781e01007387 */ /* 0x000fe80000100a00 */
[----:B------:R-:W2:Y:S04]  /*a9240*/  LDL.LU R13, [R1+0x24] ;  /* 0x00002400010d7983 */ /* 0x000ea80000300800 */
[----:B------:R-:W2:Y:S04]  /*a9250*/  LDL.LU R14, [R1+0x28] ;  /* 0x00002800010e7983 */ /* 0x000ea80000300800 */
[----:B------:R-:W4:Y:S04]  /*a9260*/  LDL.LU R15, [R1+0x2c] ;  /* 0x00002c00010f7983 */ /* 0x000f280000300800 */
[----:B---3--:R-:W-:Y:S01]  /*a9270*/  STSM.16.M88.4 [R61], R48 ;  /* 0x000000303d007844 */ /* 0x008fe20000000200 */
[----:B------:R-:W-:-:S03]  /*a9280*/  NOP ;  /* 0x0000000000007918 */ /* 0x000fc60000000000 */
[----:B------:R-:W0:Y:S01]  /*a9290*/  LDS.128 R28, [R61] ;  /* 0x000000003d1c7984 */ /* 0x000e220000000c00 */
[----:B------:R-:W-:-:S03]  /*a92a0*/  NOP ;  /* 0x0000000000007918 */ /* 0x000fc60000000000 */
[----:B0-----:R0:W-:Y:S04]  /*a92b0*/  STL.64 [R1+0x160], R28 ;  /* 0x0001601c01007387 */ /* 0x0011e80000100a00 */
[----:B------:R1:W-:Y:S04]  /*a92c0*/  STL.64 [R1+0x168], R30 ;  /* 0x0001681e01007387 */ /* 0x0003e80000100a00 */
[----:B0-----:R-:W3:Y:S04]  /*a92d0*/  LDL.LU R28, [R1+0x90] ;  /* 0x00009000011c7983 */ /* 0x001ee80000300800 */
[----:B------:R-:W3:Y:S01]  /*a92e0*/  LDL.LU R29, [R1+0x94] ;  /* 0x00009400011d7983 */ /* 0x000ee20000300800 */
[----:B-1----:R-:W-:-:S03]  /*a92f0*/  IMAD.MOV.U32 R31, RZ, RZ, R20 ;  /* 0x000000ffff1f7224 */ /* 0x002fc600078e0014 */
[----:B------:R-:W3:Y:S04]  /*a9300*/  LDL.LU R30, [R1+0x98] ;  /* 0x00009800011e7983 */ /* 0x000ee80000300800 */
[----:B------:R-:W3:Y:S04]  /*a9310*/  LDL.LU R20, [R1+0x3aec] ;  /* 0x003aec0001147983 */ /* 0x000ee80000300800 */
[----:B--2---:R0:W-:Y:S01]  /*a9320*/  STSM.16.M88.4 [R61], R36 ;  /* 0x000000243d007844 */ /* 0x0041e20000000200 */
[----:B------:R-:W-:-:S03]  /*a9330*/  NOP ;  /* 0x0000000000007918 */ /* 0x000fc60000000000 */
[----:B------:R-:W1:Y:S01]  /*a9340*/  LDS.128 R32, [R61] ;  /* 0x000000003d207984 */ /* 0x000e620000000c00 */
[----:B------:R-:W-:-:S03]  /*a9350*/  NOP ;  /* 0x0000000000007918 */ /* 0x000fc60000000000 */
[----:B----4-:R-:W-:Y:S01]  /*a9360*/  STSM.16.M88.4 [R61], R24 ;  /* 0x000000183d007844 */ /* 0x010fe20000000200 */
[----:B------:R-:W-:-:S03]  /*a9370*/  NOP ;  /* 0x0000000000007918 */ /* 0x000fc60000000000 */
[----:B------:R-:W2:Y:S01]  /*a9380*/  LDS.128 R24, [R61] ;  /* 0x000000003d187984 */ /* 0x000ea20000000c00 */
[----:B0-----:R-:W-:Y:S01]  /*a9390*/  IMAD.MOV.U32 R39, RZ, RZ, R19 ;  /* 0x000000ffff277224 */ /* 0x001fe200078e0013 */
[----:B------:R-:W-:Y:S02]  /*a93a0*/  NOP ;  /* 0x0000000000007918 */ /* 0x000fe40000000000 */
[----:B------:R-:W4:Y:S04]  /*a93b0*/  LDL.LU R36, [R1+0xa0] ;  /* 0x0000a00001247983 */ /* 0x000f280000300800 */
[----:B------:R-:W4:Y:S04]  /*a93c0*/  LDL.LU R37, [R1+0xa4] ;  /* 0x0000a40001257983 */ /* 0x000f280000300800 */
[----:B------:R-:W4:Y:S04]  /*a93d0*/  LDL.LU R38, [R1+0xa8] ;  /* 0x0000a80001267983 */ /* 0x000f280000300800 */
[----:B------:R-:W4:Y:S04]  /*a93e0*/  LDL.LU R19, [R1+0x3ae8] ;  /* 0x003ae80001137983 */ /* 0x000f280000300800 */
[----:B-1----:R-:W-:Y:S04]  /*a93f0*/  STL.64 [R1+0x150], R32 ;  /* 0x0001502001007387 */ /* 0x002fe80000100a00 */
[----:B------:R-:W-:Y:S04]  /*a9400*/  STL.64 [R1+0x158], R34 ;  /* 0x0001582201007387 */ /* 0x000fe80000100a00 */
[----:B--2---:R3:W-:Y:S04]  /*a9410*/  STL.64 [R1+0x140], R24 ;  /* 0x0001401801007387 */ /* 0x0047e80000100a00 */
[----:B------:R0:W-:Y:S01]  /*a9420*/  STL.64 [R1+0x148], R26 ;  /* 0x0001481a01007387 */ /* 0x0001e20000100a00 */
[----:B---3--:R-:W-:-:S03]  /*a9430*/  IMAD.MOV.U32 R24, RZ, RZ, R20 ;  /* 0x000000ffff187224 */ /* 0x008fc600078e0014 */
[----:B------:R-:W2:Y:S04]  /*a9440*/  LDL.LU R20, [R1+0x3ae4] ;  /* 0x003ae40001147983 */ /* 0x000ea80000300800 */
[----:B------:R-:W3:Y:S04]  /*a9450*/  LDL.LU R25, [R1+0x34] ;  /* 0x0000340001197983 */ /* 0x000ee80000300800 */
[----:B0-----:R-:W3:Y:S04]  /*a9460*/  LDL.LU R26, [R1+0x38] ;  /* 0x00003800011a7983 */ /* 0x001ee80000300800 */
[----:B------:R0:W-:Y:S01]  /*a9470*/  STSM.16.M88.4 [R61], R8 ;  /* 0x000000083d007844 */ /* 0x0001e20000000200 */
[----:B------:R-:W-:-:S03]  /*a9480*/  NOP ;  /* 0x0000000000007918 */ /* 0x000fc60000000000 */
[----:B------:R-:W3:Y:S04]  /*a9490*/  LDL.LU R27, [R1+0x3c] ;  /* 0x00003c00011b7983 */ /* 0x000ee80000300800 */
[----:B------:R-:W1:Y:S01]  /*a94a0*/  LDS.128 R32, [R61] ;  /* 0x000000003d207984 */ /* 0x000e620000000c00 */
[----:B------:R-:W-:-:S03]  /*a94b0*/  NOP ;  /* 0x0000000000007918 */ /* 0x000fc60000000000 */
[----:B0-----:R-:W3:Y:S01]  /*a94c0*/  LDL.LU R8, [R1+0x50] ;  /* 0x0000500001087983 */ /* 0x001ee20000300800 */
[----:B----4-:R-:W-:-:S03]  /*a94d0*/  IMAD.MOV.U32 R9, RZ, RZ, R19 ;  /* 0x000000ffff097224 */ /* 0x010fc600078e0013 */
[----:B------:R-:W4:Y:S01]  /*a94e0*/  LDL.LU R19, [R1+0x3ae0] ;  /* 0x003ae00001137983 */ /* 0x000f220000300800 */
[----:B--2---:R-:W-:-:S03]  /*a94f0*/  IMAD.MOV.U32 R10, RZ, RZ, R20 ;  /* 0x000000ffff0a7224 */ /* 0x004fc600078e0014 */
[----:B------:R-:W2:Y:S01]  /*a9500*/  LDL.LU R20, [R1+0x3adc] ;  /* 0x003adc0001147983 */ /* 0x000ea20000300800 */
[----:B------:R-:W-:-:S03]  /*a9510*/  IMAD.MOV.U32 R11, RZ, RZ, R44 ;  /* 0x000000ffff0b7224 */ /* 0x000fc600078e002c */
[----:B------:R-:W3:Y:S04]  /*a9520*/  LDL.LU R44, [R1+0x3ad8] ;  /* 0x003ad800012c7983 */ /* 0x000ee80000300800 */
[----:B-1----:R-:W-:Y:S04]  /*a9530*/  STL.64 [R1+0x130], R32 ;  /* 0x0001302001007387 */ /* 0x002fe80000100a00 */
[----:B------:R0:W-:Y:S04]  /*a9540*/  STSM.16.M88.4 [R61], R12 ;  /* 0x0000000c3d007844 */ /* 0x0001e80000000200 */
[----:B------:R-:W-:Y:S01]  /*a9550*/  STL.64 [R1+0x138], R34 ;  /* 0x0001382201007387 */ /* 0x000fe20000100a00 */
[----:B------:R-:W-:-:S03]  /*a9560*/  NOP ;  /* 0x0000000000007918 */ /* 0x000fc60000000000 */
[----:B------:R-:W1:Y:S01]  /*a9570*/  LDS.128 R32, [R61] ;  /* 0x000000003d207984 */ /* 0x000e620000000c00 */
[----:B------:R-:W-:-:S03]  /*a9580*/  NOP ;  /* 0x0000000000007918 */ /* 0x000fc60000000000 */
[----:B0-----:R-:W3:Y:S04]  /*a9590*/  LDL.LU R12, [R1+0xb0] ;  /* 0x0000b000010c7983 */ /* 0x001ee80000300800 */
[----:B------:R-:W3:Y:S04]  /*a95a0*/  LDL.LU R13, [R1+0xb4] ;  /* 0x0000b400010d7983 */ /* 0x000ee80000300800 */
[----:B------:R-:W-:Y:S01]  /*a95b0*/  STSM.16.M88.4 [R61], R28 ;  /* 0x0000001c3d007844 */ /* 0x000fe20000000200 */
[----:B------:R-:W-:-:S03]  /*a95c0*/  NOP ;  /* 0x0000000000007918 */ /* 0x000fc60000000000 */
[----:B------:R-:W0:Y:S01]  /*a95d0*/  LDS.128 R28, [R61] ;  /* 0x000000003d1c7984 */ /* 0x000e220000000c00 */
[----:B--2---:R-:W-:Y:S01]  /*a95e0*/  IMAD.MOV.U32 R14, RZ, RZ, R20 ;  /* 0x000000ffff0e7224 */ /* 0x004fe200078e0014 */
[----:B------:R-:W-:Y:S02]  /*a95f0*/  NOP ;  /* 0x0000000000007918 */ /* 0x000fe40000000000 */
[----:B------:R-:W2:Y:S01]  /*a9600*/  LDL.LU R20, [R1+0x3ad4] ;  /* 0x003ad40001147983 */ /* 0x000ea20000300800 */
[----:B------:R-:W-:-:S03]  /*a9610*/  IMAD.MOV.U32 R15, RZ, RZ, R43 ;  /* 0x000000ffff0f7224 */ /* 0x000fc600078e002b */
[----:B------:R-:W3:Y:S04]  /*a9620*/  LDL.LU R43, [R1+0x3ad0] ;  /* 0x003ad000012b7983 */ /* 0x000ee80000300800 */
[----:B-1----:R-:W-:Y:S04]  /*a9630*/  STL.64 [R1+0x120], R32 ;  /* 0x0001202001007387 */ /* 0x002fe80000100a00 */
[----:B------:R-:W-:Y:S04]  /*a9640*/  STL.64 [R1+0x128], R34 ;  /* 0x0001282201007387 */ /* 0x000fe80000100a00 */
[----:B0-----:R0:W-:Y:S04]  /*a9650*/  STL.64 [R1+0x110], R28 ;  /* 0x0001101c01007387 */ /* 0x0011e80000100a00 */
[----:B------:R1:W-:Y:S04]  /*a9660*/  STL.64 [R1+0x118], R30 ;  /* 0x0001181e01007387 */ /* 0x0003e80000100a00 */
[----:B------:R2:W-:Y:S01]  /*a9670*/  STSM.16.M88.4 [R61], R36 ;  /* 0x000000243d007844 */ /* 0x0005e20000000200 */
[----:B------:R-:W-:-:S03]  /*a9680*/  NOP ;  /* 0x0000000000007918 */ /* 0x000fc60000000000 */
[----:B0-----:R-:W4:Y:S01]  /*a9690*/  LDL.LU R28, [R1+0xc0] ;  /* 0x0000c000011c7983 */ /* 0x001f220000300800 */
[----:B-1----:R-:W-:-:S03]  /*a96a0*/  IMAD.MOV.U32 R31, RZ, RZ, R22 ;  /* 0x000000ffff1f7224 */ /* 0x002fc600078e0016 */
[----:B------:R-:W4:Y:S04]  /*a96b0*/  LDL.LU R29, [R1+0xc4] ;  /* 0x0000c400011d7983 */ /* 0x000f280000300800 */
[----:B------:R-:W4:Y:S04]  /*a96c0*/  LDL.LU R30, [R1+0xc8] ;  /* 0x0000c800011e7983 */ /* 0x000f280000300800 */
[----:B------:R-:W4:Y:S04]  /*a96d0*/  LDL.LU R22, [R1+0x3acc] ;  /* 0x003acc0001167983 */ /* 0x000f280000300800 */
[----:B------:R-:W0:Y:S01]  /*a96e0*/  LDS.128 R32, [R61] ;  /* 0x000000003d207984 */ /* 0x000e220000000c00 */
[----:B------:R-:W-:Y:S01]  /*a96f0*/  NOP ;  /* 0x0000000000007918 */ /* 0x000fe20000000000 */
[----:B--2---:R-:W-:-:S02]  /*a9700*/  IMAD.MOV.U32 R36, RZ, RZ, R20 ;  /* 0x000000ffff247224 */ /* 0x004fc400078e0014 */
[----:B------:R-:W2:Y:S04]  /*a9710*/  LDL.LU R20, [R1+0x3ac8] ;  /* 0x003ac80001147983 */ /* 0x000ea80000300800 */
[----:B---3--:R-:W-:Y:S01]  /*a9720*/  STSM.16.M88.4 [R61], R24 ;  /* 0x000000183d007844 */ /* 0x008fe20000000200 */
[----:B------:R-:W-:-:S03]  /*a9730*/  NOP ;  /* 0x0000000000007918 */ /* 0x000fc60000000000 */
[----:B------:R-:W1:Y:S01]  /*a9740*/  LDS.128 R24, [R61] ;  /* 0x000000003d187984 */ /* 0x000e620000000c00 */
[----:B------:R-:W-:Y:S01]  /*a9750*/  IMAD.MOV.U32 R37, RZ, RZ, R44 ;  /* 0x000000ffff257224 */ /* 0x000fe200078e002c */
[----:B------:R-:W-:Y:S02]  /*a9760*/  NOP ;  /* 0x0000000000007918 */ /* 0x000fe40000000000 */
[----:B0-----:R-:W-:Y:S01]  /*a9770*/  STL.64 [R1+0x100], R32 ;  /* 0x0001002001007387 */ /* 0x001fe20000100a00 */
[----:B----4-:R-:W-:-:S03]  /*a9780*/  IMAD.MOV.U32 R38, RZ, RZ, R19 ;  /* 0x000000ffff267224 */ /* 0x010fc600078e0013 */
[----:B------:R-:W-:Y:S01]  /*a9790*/  STL.64 [R1+0x108], R34 ;  /* 0x0001082201007387 */ /* 0x000fe20000100a00 */
[----:B------:R-:W-:-:S03]  /*a97a0*/  IMAD.MOV.U32 R39, RZ, RZ, R45 ;  /* 0x000000ffff277224 */ /* 0x000fc600078e002d */
[----:B------:R-:W3:Y:S04]  /*a97b0*/  LDL.LU R44, [R1+0x3ac4] ;  /* 0x003ac400012c7983 */ /* 0x000ee80000300800 */
[----:B------:R-:W4:Y:S04]  /*a97c0*/  LDL.LU R19, [R1+0x3ac0] ;  /* 0x003ac00001137983 */ /* 0x000f280000300800 */
[----:B------:R-:W3:Y:S04]  /*a97d0*/  LDL.LU R45, [R1+0x3abc] ;  /* 0x003abc00012d7983 */ /* 0x000ee80000300800 */
[----:B------:R2:W-:Y:S04]  /*a97e0*/  STSM.16.M88.4 [R61], R8 ;  /* 0x000000083d007844 */ /* 0x0005e80000000200 */
[----:B-1----:R-:W-:Y:S04]  /*a97f0*/  STL.64 [R1+0xf0], R24 ;  /* 0x0000f01801007387 */ /* 0x002fe80000100a00 */
[----:B------:R-:W-:Y:S01]  /*a9800*/  STL.64 [R1+0xf8], R26 ;  /* 0x0000f81a01007387 */ /* 0x000fe20000100a00 */
[----:B--2---:R-:W-:Y:S01]  /*a9810*/  IMAD.MOV.U32 R8, RZ, RZ, R20 ;  /* 0x000000ffff087224 */ /* 0x004fe200078e0014 */
[----:B------:R-:W-:-:S02]  /*a9820*/  NOP ;  /* 0x0000000000007918 */ /* 0x000fc40000000000 */
[----:B------:R-:W2:Y:S01]  /*a9830*/  LDL.LU R20, [R1+0x3ab8] ;  /* 0x003ab80001147983 */ /* 0x000ea20000300800 */
[----:B------:R-:W-:Y:S02]  /*a9840*/  IMAD.MOV.U32 R9, RZ, RZ, R22 ;  /* 0x000000ffff097224 */ /* 0x000fe400078e0016 */
[----:B------:R-:W-:Y:S01]  /*a9850*/  IMAD.MOV.U32 R10, RZ, RZ, R43 ;  /* 0x000000ffff0a7224 */ /* 0x000fe200078e002b */
[----:B------:R-:W3:Y:S01]  /*a9860*/  LDL.LU R22, [R1+0x3ab4] ;  /* 0x003ab40001167983 */ /* 0x000ee20000300800 */
[----:B------:R-:W-:-:S03]  /*a9870*/  IMAD.MOV.U32 R11, RZ, RZ, R40 ;  /* 0x000000ffff0b7224 */ /* 0x000fc600078e0028 */
[----:B------:R-:W3:Y:S04]  /*a9880*/  LDL.LU R43, [R1+0x3ab0] ;  /* 0x003ab000012b7983 */ /* 0x000ee80000300800 */
        /* <DEDUP_REMOVED lines=9> */
[----:B0-----:R-:W3:Y:S04]  /*a9920*/  LDL.LU R24, [R1+0x220] ;  /* 0x0002200001187983 */ /* 0x001ee80000300800 */
[----:B-1----:R-:W-:Y:S01]  /*a9930*/  STL.64 [R1+0xd0], R12 ;  /* 0x0000d00c01007387 */ /* 0x002fe20000100a00 */
[----:B----4-:R-:W-:-:S03]  /*a9940*/  IMAD.MOV.U32 R26, RZ, RZ, R19 ;  /* 0x000000ffff1a7224 */ /* 0x010fc600078e0013 */
[----:B------:R3:W-:Y:S01]  /*a9950*/  STL.64 [R1+0xd8], R14 ;  /* 0x0000d80e01007387 */ /* 0x0007e20000100a00 */
[----:B------:R-:W-:-:S03]  /*a9960*/  IMAD.MOV.U32 R27, RZ, RZ, R41 ;  /* 0x000000ffff1b7224 */ /* 0x000fc600078e0029 */
[----:B------:R-:W-:Y:S01]  /*a9970*/  STSM.16.M88.4 [R61], R28 ;  /* 0x0000001c3d007844 */ /* 0x000fe20000000200 */
[----:B------:R-:W-:-:S03]  /*a9980*/  NOP ;  /* 0x0000000000007918 */ /* 0x000fc60000000000 */
[----:B------:R-:W0:Y:S01]  /*a9990*/  LDS.128 R28, [R61] ;  /* 0x000000003d1c7984 */ /* 0x000e220000000c00 */
[----:B------:R-:W-:Y:S01]  /*a99a0*/  NOP ;  /* 0x0000000000007918 */ /* 0x000fe20000000000 */
[----:B--2---:R-:W-:Y:S02]  /*a99b0*/  IMAD.MOV.U32 R25, RZ, RZ, R20 ;  /* 0x000000ffff197224 */ /* 0x004fe400078e0014 */
[----:B------:R-:W2:Y:S04]  /*a99c0*/  LDL.LU R20, [R1+0x3aa8] ;  /* 0x003aa80001147983 */ /* 0x000ea80000300800 */
[----:B------:R-:W4:Y:S04]  /*a99d0*/  LDL.LU R19, [R1+0x3aa4] ;  /* 0x003aa40001137983 */ /* 0x000f280000300800 */
[----:B------:R-:W4:Y:S01]  /*a99e0*/  LDL.LU R41, [R1+0x3aa0] ;  /* 0x003aa00001297983 */ /* 0x000f220000300800 */
[----:B---3--:R-:W-:-:S02]  /*a99f0*/  IMAD.MOV.U32 R14, RZ, RZ, R43 ;  /* 0x000000ffff0e7224 */ /* 0x008fc400078e002b */
[----:B------:R-:W-:Y:S01]  /*a9a00*/  IMAD.MOV.U32 R13, RZ, RZ, R40 ;  /* 0x000000ffff0d7224 */ /* 0x000fe200078e0028 */
[----:B------:R-:W3:Y:S01]  /*a9a10*/  LDL.LU R12, [R1+0x250] ;  /* 0x00025000010c7983 */ /* 0x000ee20000300800 */
[----:B------:R-:W-:-:S03]  /*a9a20*/  IMAD.MOV.U32 R15, RZ, RZ, R46 ;  /* 0x000000ffff0f7224 */ /* 0x000fc600078e002e */
[----:B------:R-:W3:Y:S01]  /*a9a30*/  LDL.LU R40, [R1+0x3a9c] ;  /* 0x003a9c0001287983 */ /* 0x000ee20000300800 */
[----:B0-----:R-:W-:-:S03]  /*a9a40*/  IMAD.MOV.U32 R46, RZ, RZ, R28 ;  /* 0x000000ffff2e7224 */ /* 0x001fc600078e001c */
[----:B------:R-:W3:Y:S04]  /*a9a50*/  LDL.LU R43, [R1+0x3a98] ;  /* 0x003a9800012b7983 */ /* 0x000ee80000300800 */
[----:B------:R-:W-:Y:S04]  /*a9a60*/  STL [R1+0xc4], R29 ;  /* 0x0000c41d01007387 */ /* 0x000fe80000100800 */
[----:B------:R0:W-:Y:S04]  /*a9a70*/  STSM.16.M88.4 [R61], R36 ;  /* 0x000000243d007844 */ /* 0x0001e80000000200 */
[----:B------:R-:W-:Y:S01]  /*a9a80*/  STL.64 [R1+0xc8], R30 ;  /* 0x0000c81e01007387 */ /* 0x000fe20000100a00 */
[----:B------:R-:W-:-:S03]  /*a9a90*/  NOP ;  /* 0x0000000000007918 */ /* 0x000fc60000000000 */
[----:B------:R-:W1:Y:S01]  /*a9aa0*/  LDS.128 R28, [R61] ;  /* 0x000000003d1c7984 */ /* 0x000e620000000c00 */
[----:B------:R-:W-:-:S03]  /*a9ab0*/  NOP ;  /* 0x0000000000007918 */ /* 0x000fc60000000000 */
[----:B------:R-:W-:Y:S01]  /*a9ac0*/  STSM.16.M88.4 [R61], R8 ;  /* 0x000000083d007844 */ /* 0x000fe20000000200 */
[----:B------:R-:W-:-:S03]  /*a9ad0*/  NOP ;  /* 0x0000000000007918 */ /* 0x000fc60000000000 */
[----:B------:R-:W1:Y:S01]  /*a9ae0*/  LDS.128 R8, [R61] ;  /* 0x000000003d087984 */ /* 0x000e620000000c00 */
[----:B0-----:R-:W-:Y:S01]  /*a9af0*/  IMAD.MOV.U32 R36, RZ, RZ, R22 ;  /* 0x000000ffff247224 */ /* 0x001fe200078e0016 */
[----:B------:R-:W-:Y:S02]  /*a9b00*/  NOP ;  /* 0x0000000000007918 */ /* 0x000fe40000000000 */
[----:B------:R-:W-:Y:S04]  /*a9b10*/  STL [R1+0x3864], R46 ;  /* 0x0038642e01007387 */ /* 0x000fe80000100800 */
[----:B------:R-:W3:Y:S01]  /*a9b20*/  LDL.LU R22, [R1+0x3a94] ;  /* 0x003a940001167983 */ /* 0x000ee20000300800 */
[----:B------:R-:W-:Y:S02]  /*a9b30*/  IMAD.MOV.U32 R39, RZ, RZ, R2 ;  /* 0x000000ffff277224 */ /* 0x000fe400078e0002 */
[----:B------:R-:W-:Y:S01]  /*a9b40*/  IMAD.MOV.U32 R38, RZ, RZ, R44 ;  /* 0x000000ffff267224 */ /* 0x000fe200078e002c */
[----:B-1----:R-:W-:Y:S04]  /*a9b50*/  STL [R1+0xb0], R28 ;  /* 0x0000b01c01007387 */ /* 0x002fe80000100800 */
[----:B------:R-:W-:Y:S04]  /*a9b60*/  STL.64 [R1+0xb8], R30 ;  /* 0x0000b81e01007387 */ /* 0x000fe80000100a00 */
[----:B------:R4:W-:Y:S01]  /*a9b70*/  STL.64 [R1+0xa0], R8 ;  /* 0x0000a00801007387 */ /* 0x0009e20000100a00 */
[----:B------:R-:W-:-:S02]  /*a9b80*/  IMAD.MOV.U32 R2, RZ, RZ, R10 ;  /* 0x000000ffff027224 */ /* 0x000fc400078e000a */
[----:B------:R-:W-:Y:S02]  /*a9b90*/  IMAD.MOV.U32 R44, RZ, RZ, R11 ;  /* 0x000000ffff2c7224 */ /* 0x000fe400078e000b */
[----:B------:R-:W-:Y:S02]  /*a9ba0*/  IMAD.MOV.U32 R11, RZ, RZ, R23 ;  /* 0x000000ffff0b7224 */ /* 0x000fe400078e0017 */
[----:B--2---:R-:W-:Y:S02]  /*a9bb0*/  IMAD.MOV.U32 R10, RZ, RZ, R20 ;  /* 0x000000ffff0a7224 */ /* 0x004fe400078e0014 */
[----:B----4-:R-:W-:Y:S02]  /*a9bc0*/  IMAD.MOV.U32 R9, RZ, RZ, R19 ;  /* 0x000000ffff097224 */ /* 0x010fe400078e0013 */
[----:B------:R-:W-:Y:S02]  /*a9bd0*/  IMAD.MOV.U32 R8, RZ, RZ, R41 ;  /* 0x000000ffff087224 */ /* 0x000fe400078e0029 */
[----:B------:R-:W2:Y:S04]  /*a9be0*/  LDL.LU R41, [R1+0x3a90] ;  /* 0x003a900001297983 */ /* 0x000ea80000300800 */
[----:B------:R-:W4:Y:S04]  /*a9bf0*/  LDL.LU R19, [R1+0x3a8c] ;  /* 0x003a8c0001137983 */ /* 0x000f280000300800 */
[----:B------:R-:W4:Y:S04]  /*a9c00*/  LDL.LU R20, [R1+0x3a88] ;  /* 0x003a880001147983 */ /* 0x000f280000300800 */
[----:B------:R-:W4:Y:S04]  /*a9c10*/  LDL.LU R23, [R1+0x3a84] ;  /* 0x003a840001177983 */ /* 0x000f280000300800 */
[----:B------:R-:W-:Y:S01]  /*a9c20*/  STSM.16.M88.4 [R61], R24 ;  /* 0x000000183d007844 */ /* 0x000fe20000000200 */
[----:B------:R-:W-:-:S03]  /*a9c30*/  NOP ;  /* 0x0000000000007918 */ /* 0x000fc60000000000 */
[----:B------:R-:W0:Y:S01]  /*a9c40*/  LDS.128 R24, [R61] ;  /* 0x000000003d187984 */ /* 0x000e220000000c00 */
[----:B------:R-:W-:Y:S01]  /*a9c50*/  IMAD.MOV.U32 R37, RZ, RZ, R45 ;  /* 0x000000ffff257224 */ /* 0x000fe200078e002d */
[----:B------:R-:W-:Y:S01]  /*a9c60*/  NOP ;  /* 0x0000000000007918 */ /* 0x000fe20000000000 */
[----:B------:R-:W-:Y:S01]  /*a9c70*/  IMAD.MOV.U32 R45, RZ, RZ, R29 ;  /* 0x000000ffff2d7224 */ /* 0x000fe200078e001d */
[----:B---3--:R1:W-:Y:S04]  /*a9c80*/  STSM.16.M88.4 [R61], R12 ;  /* 0x0000000c3d007844 */ /* 0x0083e80000000200 */
[----:B------:R-:W-:Y:S04]  /*a9c90*/  STL.64 [R1+0x3858], R44 ;  /* 0x0038582c01007387 */ /* 0x000fe80000100a00 */
[----:B0-----:R-:W-:Y:S04]  /*a9ca0*/  STL.64 [R1+0x90], R24 ;  /* 0x0000901801007387 */ /* 0x001fe80000100a00 */
[----:B------:R-:W-:Y:S01]  /*a9cb0*/  STL.64 [R1+0x98], R26 ;  /* 0x0000981a01007387 */ /* 0x000fe20000100a00 */
[----:B------:R-:W-:-:S03]  /*a9cc0*/  NOP ;  /* 0x0000000000007918 */ /* 0x000fc60000000000 */
[----:B------:R-:W0:Y:S01]  /*a9cd0*/  LDS.128 R24, [R61] ;  /* 0x000000003d187984 */ /* 0x000e220000000c00 */
[----:B-1----:R-:W-:Y:S01]  /*a9ce0*/  IMAD.MOV.U32 R14, RZ, RZ, R43 ;  /* 0x000000ffff0e7224 */ /* 0x002fe200078e002b */
[----:B------:R-:W-:Y:S01]  /*a9cf0*/  NOP ;  /* 0x0000000000007918 */ /* 0x000fe20000000000 */
[----:B------:R-:W-:Y:S01]  /*a9d00*/  IMAD.MOV.U32 R15, RZ, RZ, R3 ;  /* 0x000000ffff0f7224 */ /* 0x000fe200078e0003 */
[----:B------:R-:W3:Y:S04]  /*a9d10*/  LDL.LU R12, [R1+0x270] ;  /* 0x00027000010c7983 */ /* 0x000ee80000300800 */
[----:B------:R4:W-:Y:S01]  /*a9d20*/  STSM.16.M88.4 [R61], R36 ;  /* 0x000000243d007844 */ /* 0x0009e20000000200 */
[----:B0-----:R-:W-:Y:S02]  /*a9d30*/  IMAD.MOV.U32 R43, RZ, RZ, R26 ;  /* 0x000000ffff2b7224 */ /* 0x001fe400078e001a */
[----:B------:R-:W-:-:S02]  /*a9d40*/  IMAD.MOV.U32 R3, RZ, RZ, R27 ;  /* 0x000000ffff037224 */ /* 0x000fc400078e001b */
[----:B--2---:R-:W-:Y:S01]  /*a9d50*/  IMAD.MOV.U32 R13, RZ, RZ, R41 ;  /* 0x000000ffff0d7224 */ /* 0x004fe200078e0029 */
[----:B------:R-:W-:Y:S01]  /*a9d60*/  NOP ;  /* 0x0000000000007918 */ /* 0x000fe20000000000 */
[----:B------:R-:W2:Y:S04]  /*a9d70*/  LDL.LU R41, [R1+0x3a80] ;  /* 0x003a800001297983 */ /* 0x000ea80000300800 */
[----:B------:R-:W-:Y:S01]  /*a9d80*/  STL.64 [R1+0x80], R24 ;  /* 0x0000801801007387 */ /* 0x000fe20000100a00 */
[----:B----4-:R-:W-:-:S03]  /*a9d90*/  IMAD.MOV.U32 R38, RZ, RZ, R23 ;  /* 0x000000ffff267224 */ /* 0x010fc600078e0017 */
[----:B------:R-:W-:Y:S04]  /*a9da0*/  STL [R1+0x3830], R43 ;  /* 0x0038302b01007387 */ /* 0x000fe80000100800 */
[----:B------:R-:W-:Y:S04]  /*a9db0*/  STL [R1+0x3828], R3 ;  /* 0x0038280301007387 */ /* 0x000fe80000100800 */
[----:B------:R-:W4:Y:S04]  /*a9dc0*/  LDL.LU R36, [R1+0x290] ;  /* 0x0002900001247983 */ /* 0x000f280000300800 */
[----:B------:R-:W4:Y:S04]  /*a9dd0*/  LDL.LU R37, [R1+0x294] ;  /* 0x0002940001257983 */ /* 0x000f280000300800 */
[----:B------:R-:W3:Y:S04]  /*a9de0*/  LDL.LU R23, [R1+0x3a7c] ;  /* 0x003a7c0001177983 */ /* 0x000ee80000300800 */
[----:B------:R-:W0:Y:S01]  /*a9df0*/  LDS.128 R24, [R61] ;  /* 0x000000003d187984 */ /* 0x000e220000000c00 */
[----:B------:R-:W-:Y:S01]  /*a9e00*/  IMAD.MOV.U32 R39, RZ, RZ, R42 ;  /* 0x000000ffff277224 */ /* 0x000fe200078e002a */
[----:B------:R-:W-:-:S02]  /*a9e10*/  NOP ;  /* 0x0000000000007918 */ /* 0x000fc40000000000 */
[----:B------:R-:W-:Y:S01]  /*a9e20*/  STSM.16.M88.4 [R61], R8 ;  /* 0x000000083d007844 */ /* 0x000fe20000000200 */
[----:B------:R-:W-:-:S03]  /*a9e30*/  NOP ;  /* 0x0000000000007918 */ /* 0x000fc60000000000 */
[----:B------:R-:W1:Y:S01]  /*a9e40*/  LDS.128 R28, [R61] ;  /* 0x000000003d1c7984 */ /* 0x000e620000000c00 */
[----:B------:R-:W-:-:S03]  /*a9e50*/  NOP ;  /* 0x0000000000007918 */ /* 0x000fc60000000000 */
[----:B0-----:R0:W-:Y:S01]  /*a9e60*/  STL.64 [R1+0x70], R24 ;  /* 0x0000701801007387 */ /* 0x0011e20000100a00 */
[----:B------:R-:W-:-:S03]  /*a9e70*/  IMAD.MOV.U32 R42, RZ, RZ, R27 ;  /* 0x000000ffff2a7224 */ /* 0x000fc600078e001b */
[----:B------:R1:W-:Y:S01]  /*a9e80*/  STL [R1+0x78], R26 ;  /* 0x0000781a01007387 */ /* 0x0003e20000100800 */
[----:B------:R-:W-:Y:S02]  /*a9e90*/  IMAD.MOV.U32 R27, RZ, RZ, R21 ;  /* 0x000000ffff1b7224 */ /* 0x000fe400078e0015 */
[----:B0-----:R-:W-:Y:S02]  /*a9ea0*/  IMAD.MOV.U32 R24, RZ, RZ, R19 ;  /* 0x000000ffff187224 */ /* 0x001fe400078e0013 */
[----:B------:R-:W4:Y:S01]  /*a9eb0*/  LDL.LU R19, [R1+0x3a78] ;  /* 0x003a780001137983 */ /* 0x000f220000300800 */
[----:B------:R-:W-:Y:S02]  /*a9ec0*/  IMAD.MOV.U32 R25, RZ, RZ, R22 ;  /* 0x000000ffff197224 */ /* 0x000fe400078e0016 */
[----:B-1----:R-:W-:Y:S01]  /*a9ed0*/  IMAD.MOV.U32 R26, RZ, RZ, R40 ;  /* 0x000000ffff1a7224 */ /* 0x002fe200078e0028 */
[----:B------:R-:W4:Y:S04]  /*a9ee0*/  LDL.LU R22, [R1+0x3a74] ;  /* 0x003a740001167983 */ /* 0x000f280000300800 */
[----:B------:R-:W4:Y:S04]  /*a9ef0*/  LDL.LU R40, [R1+0x3a70] ;  /* 0x003a700001287983 */ /* 0x000f280000300800 */
[----:B------:R-:W4:Y:S01]  /*a9f00*/  LDL.LU R21, [R1+0x3a6c] ;  /* 0x003a6c0001157983 */ /* 0x000f220000300800 */
[----:B--2---:R-:W-:-:S02]  /*a9f10*/  IMAD.MOV.U32 R9, RZ, RZ, R41 ;  /* 0x000000ffff097224 */ /* 0x004fc400078e0029 */
[----:B---3--:R-:W-:Y:S02]  /*a9f20*/  IMAD.MOV.U32 R8, RZ, RZ, R23 ;  /* 0x000000ffff087224 */ /* 0x008fe400078e0017 */
[----:B------:R-:W2:Y:S04]  /*a9f30*/  LDL.LU R23, [R1+0x3a68] ;  /* 0x003a680001177983 */ /* 0x000ea80000300800 */
[----:B------:R-:W3:Y:S01]  /*a9f40*/  LDL.LU R41, [R1+0x3a64] ;  /* 0x003a640001297983 */ /* 0x000ee20000300800 */
[----:B------:R-:W-:Y:S02]  /*a9f50*/  IMAD.MOV.U32 R3, RZ, RZ, R30 ;  /* 0x000000ffff037224 */ /* 0x000fe400078e001e */
[----:B------:R-:W-:Y:S02]  /*a9f60*/  IMAD.MOV.U32 R10, RZ, RZ, R20 ;  /* 0x000000ffff0a7224 */ /* 0x000fe400078e0014 */
[----:B------:R-:W-:Y:S01]  /*a9f70*/  IMAD.MOV.U32 R43, RZ, RZ, R29 ;  /* 0x000000ffff2b7224 */ /* 0x000fe200078e001d */
[----:B------:R-:W2:Y:S04]  /*a9f80*/  LDL.LU R20, [R1+0x3a60] ;  /* 0x003a600001147983 */ /* 0x000ea80000300800 */
[----:B------:R-:W-:Y:S04]  /*a9f90*/  STL [R1+0x60], R28 ;  /* 0x0000601c01007387 */ /* 0x000fe80000100800 */
[----:B------:R-:W-:Y:S04]  /*a9fa0*/  STL [R1+0x6c], R31 ;  /* 0x00006c1f01007387 */ /* 0x000fe80000100800 */
[----:B------:R-:W-:Y:S04]  /*a9fb0*/  STL.64 [R1+0x3868], R2 ;  /* 0x0038680201007387 */ /* 0x000fe80000100a00 */
[----:B------:R4:W-:Y:S01]  /*a9fc0*/  STSM.16.M88.4 [R61], R12 ;  /* 0x0000000c3d007844 */ /* 0x0009e20000000200 */
[----:B------:R-:W-:-:S03]  /*a9fd0*/  NOP ;  /* 0x0000000000007918 */ /* 0x000fc60000000000 */
[----:B------:R-:W-:Y:S04]  /*a9fe0*/  STL.64 [R1+0x3840], R42 ;  /* 0x0038402a01007387 */ /* 0x000fe80000100a00 */
[----:B------:R-:W0:Y:S01]  /*a9ff0*/  LDS.128 R28, [R61] ;  /* 0x000000003d1c7984 */ /* 0x000e220000000c00 */
[----:B------:R-:W-:Y:S01]  /*aa000*/  NOP ;  /* 0x0000000000007918 */ /* 0x000fe20000000000 */
[----:B----4-:R-:W-:Y:S02]  /*aa010*/  IMAD.MOV.U32 R14, RZ, RZ, R22 ;  /* 0x000000ffff0e7224 */ /* 0x010fe400078e0016 */
[----:B------:R-:W-:Y:S02]  /*aa020*/  IMAD.MOV.U32 R13, RZ, RZ, R21 ;  /* 0x000000ffff0d7224 */ /* 0x000fe400078e0015 */
[----:B---3--:R-:W-:-:S02]  /*aa030*/  IMAD.MOV.U32 R12, RZ, RZ, R41 ;  /* 0x000000ffff0c7224 */ /* 0x008fc400078e0029 */
[----:B------:R-:W3:Y:S04]  /*aa040*/  LDL.LU R41, [R1+0x3a5c] ;  /* 0x003a5c0001297983 */ /* 0x000ee80000300800 */
[----:B------:R-:W4:Y:S04]  /*aa050*/  LDL.LU R21, [R1+0x3a58] ;  /* 0x003a580001157983 */ /* 0x000f280000300800 */
[----:B------:R-:W4:Y:S01]  /*aa060*/  LDL.LU R22, [R1+0x3a54] ;  /* 0x003a540001167983 */ /* 0x000f220000300800 */
[----:B------:R-:W-:Y:S02]  /*aa070*/  IMAD.MOV.U32 R15, RZ, RZ, R18 ;  /* 0x000000ffff0f7224 */ /* 0x000fe400078e0012 */
[----:B0-----:R-:W-:Y:S01]  /*aa080*/  IMAD.MOV.U32 R18, RZ, RZ, R30 ;  /* 0x000000ffff127224 */ /* 0x001fe200078e001e */
[----:B------:R-:W-:Y:S04]  /*aa090*/  STL.64 [R1+0x50], R28 ;  /* 0x0000501c01007387 */ /* 0x000fe80000100a00 */
[----:B------:R0:W-:Y:S04]  /*aa0a0*/  STSM.16.M88.4 [R61], R36 ;  /* 0x000000243d007844 */ /* 0x0001e80000000200 */
[----:B------:R-:W-:Y:S01]  /*aa0b0*/  STL [R1+0x5c], R31 ;  /* 0x00005c1f01007387 */ /* 0x000fe20000100800 */
[----:B------:R-:W-:-:S03]  /*aa0c0*/  NOP ;  /* 0x0000000000007918 */ /* 0x000fc60000000000 */
[----:B------:R-:W-:Y:S01]  /*aa0d0*/  LDS.128 R28, [R61] ;  /* 0x000000003d1c7984 */ /* 0x000fe20000000c00 */
[----:B------:R-:W-:-:S03]  /*aa0e0*/  NOP ;  /* 0x0000000000007918 */ /* 0x000fc60000000000 */
[----:B------:R-:W-:Y:S01]  /*aa0f0*/  STSM.16.M88.4 [R61], R24 ;  /* 0x000000183d007844 */ /* 0x000fe20000000200 */
[----:B------:R-:W-:-:S03]  /*aa100*/  NOP ;  /* 0x0000000000007918 */ /* 0x000fc60000000000 */
[----:B------:R-:W1:Y:S01]  /*aa110*/  LDS.128 R24, [R61] ;  /* 0x000000003d187984 */ /* 0x000e620000000c00 */
[----:B------:R-:W-:Y:S01]  /*aa120*/  IMAD.MOV.U32 R11, RZ, RZ, R59 ;  /* 0x000000ffff0b7224 */ /* 0x000fe200078e003b */
[----:B------:R-:W-:Y:S02]  /*aa130*/  NOP ;  /* 0x0000000000007918 */ /* 0x000fe40000000000 */
[----:B------:R-:W-:Y:S04]  /*aa140*/  STL [R1+0x381c], R18 ;  /* 0x00381c1201007387 */ /* 0x000fe80000100800 */
[----:B0-----:R-:W4:Y:S04]  /*aa150*/  LDL.LU R36, [R1+0x2c0] ;  /* 0x0002c00001247983 */ /* 0x001f280000300800 */
[----:B------:R-:W4:Y:S04]  /*aa160*/  LDL.LU R37, [R1+0x2c4] ;  /* 0x0002c40001257983 */ /* 0x000f280000300800 */
[----:B------:R2:W-:Y:S02]  /*aa170*/  STSM.16.M88.4 [R61], R8 ;  /* 0x000000083d007844 */ /* 0x0005e40000000200 */
[----:B--2---:R-:W-:-:S02]  /*aa180*/  IMAD.MOV.U32 R8, RZ, RZ, R23 ;  /* 0x000000ffff087224 */ /* 0x004fc400078e0017 */
[----:B---3--:R-:W-:Y:S02]  /*aa190*/  IMAD.MOV.U32 R39, RZ, RZ, R41 ;  /* 0x000000ffff277224 */ /* 0x008fe400078e0029 */
[----:B-1----:R-:W-:Y:S02]  /*aa1a0*/  IMAD.MOV.U32 R41, RZ, RZ, R25 ;  /* 0x000000ffff297224 */ /* 0x002fe400078e0019 */
[----:B----4-:R-:W-:Y:S01]  /*aa1b0*/  IMAD.MOV.U32 R38, RZ, RZ, R22 ;  /* 0x000000ffff267224 */ /* 0x010fe200078e0016 */
[----:B------:R-:W-:Y:S01]  /*aa1c0*/  NOP ;  /* 0x0000000000007918 */ /* 0x000fe20000000000 */
[----:B------:R-:W2:Y:S04]  /*aa1d0*/  LDL.LU R22, [R1+0x3a50] ;  /* 0x003a500001167983 */ /* 0x000ea80000300800 */
[----:B------:R-:W-:Y:S04]  /*aa1e0*/  STL.64 [R1+0x40], R28 ;  /* 0x0000401c01007387 */ /* 0x000fe80000100a00 */
[----:B------:R-:W-:Y:S04]  /*aa1f0*/  STL.64 [R1+0x48], R30 ;  /* 0x0000481e01007387 */ /* 0x000fe80000100a00 */
[----:B------:R-:W-:Y:S04]  /*aa200*/  STL [R1+0x30], R24 ;  /* 0x0000301801007387 */ /* 0x000fe80000100800 */
[----:B------:R-:W-:Y:S04]  /*aa210*/  STL.64 [R1+0x38], R26 ;  /* 0x0000381a01007387 */ /* 0x000fe80000100a00 */
[----:B------:R-:W-:Y:S04]  /*aa220*/  STL [R1+0x3a24], R41 ;  /* 0x003a242901007387 */ /* 0x000fe80000100800 */
[----:B------:R-:W3:Y:S04]  /*aa230*/  LDL.LU R23, [R1+0x3a4c] ;  /* 0x003a4c0001177983 */ /* 0x000ee80000300800 */
[----:B------:R-:W0:Y:S01]  /*aa240*/  LDS.128 R24, [R61] ;  /* 0x000000003d187984 */ /* 0x000e220000000c00 */
[----:B------:R-:W-:-:S03]  /*aa250*/  NOP ;  /* 0x0000000000007918 */ /* 0x000fc60000000000 */
[----:B------:R1:W-:Y:S01]  /*aa260*/  STSM.16.M88.4 [R61], R12 ;  /* 0x0000000c3d007844 */ /* 0x0003e20000000200 */
[----:B------:R-:W-:Y:S02]  /*aa270*/  IMAD.MOV.U32 R9, RZ, RZ, R40 ;  /* 0x000000ffff097224 */ /* 0x000fe400078e0028 */
[----:B------:R-:W-:Y:S02]  /*aa280*/  IMAD.MOV.U32 R10, RZ, RZ, R19 ;  /* 0x000000ffff0a7224 */ /* 0x000fe400078e0013 */
[----:B-1----:R-:W-:Y:S02]  /*aa290*/  IMAD.MOV.U32 R14, RZ, RZ, R21 ;  /* 0x000000ffff0e7224 */ /* 0x002fe400078e0015 */
[----:B------:R-:W-:Y:S02]  /*aa2a0*/  IMAD.MOV.U32 R15, RZ, RZ, R20 ;  /* 0x000000ffff0f7224 */ /* 0x000fe400078e0014 */
[----:B0-----:R-:W-:Y:S01]  /*aa2b0*/  IMAD.MOV.U32 R18, RZ, RZ, R24 ;  /* 0x000000ffff127224 */ /* 0x001fe200078e0018 */
[----:B------:R-:W-:Y:S01]  /*aa2c0*/  STL [R1+0x28], R26 ;  /* 0x0000281a01007387 */ /* 0x000fe20000100800 */
[----:B------:R-:W-:-:S02]  /*aa2d0*/  IMAD.MOV.U32 R19, RZ, RZ, R25 ;  /* 0x000000ffff137224 */ /* 0x000fc400078e0019 */
[----:B------:R-:W-:Y:S01]  /*aa2e0*/  IMAD.MOV.U32 R40, RZ, RZ, R27 ;  /* 0x000000ffff287224 */ /* 0x000fe200078e001b */
[----:B------:R-:W-:-:S04]  /*aa2f0*/  NOP ;  /* 0x0000000000007918 */ /* 0x000fc80000000000 */
[----:B------:R-:W-:Y:S04]  /*aa300*/  STL [R1+0x3a28], R40 ;  /* 0x003a282801007387 */ /* 0x000fe80000100800 */
[----:B------:R-:W-:Y:S01]  /*aa310*/  STL.64 [R1+0x3838], R18 ;  /* 0x0038381201007387 */ /* 0x000fe20000100a00 */
[----:B--2---:R-:W-:Y:S02]  /*aa320*/  IMAD.MOV.U32 R13, RZ, RZ, R22 ;  /* 0x000000ffff0d7224 */ /* 0x004fe400078e0016 */
[----:B---3--:R-:W-:Y:S02]  /*aa330*/  IMAD.MOV.U32 R12, RZ, RZ, R23 ;  /* 0x000000ffff0c7224 */ /* 0x008fe400078e0017 */
[----:B------:R-:W0:Y:S01]  /*aa340*/  LDS.128 R20, [R61] ;  /* 0x000000003d147984 */ /* 0x000e220000000c00 */
[----:B------:R-:W-:-:S03]  /*aa350*/  NOP ;  /* 0x0000000000007918 */ /* 0x000fc60000000000 */
[----:B------:R-:W-:Y:S01]  /*aa360*/  STSM.16.M88.4 [R61], R36 ;  /* 0x000000243d007844 */ /* 0x000fe20000000200 */
[----:B------:R-:W-:-:S03]  /*aa370*/  NOP ;  /* 0x0000000000007918 */ /* 0x000fc60000000000 */
[----:B------:R-:W1:Y:S04]  /*aa380*/  LDS.128 R24, [R61] ;  /* 0x000000003d187984 */ /* 0x000e680000000c00 */
[----:B0-----:R-:W-:Y:S04]  /*aa390*/  STL [R1+0x14], R21 ;  /* 0x0000141501007387 */ /* 0x001fe80000100800 */
[----:B------:R-:W-:Y:S04]  /*aa3a0*/  STL.64 [R1+0x18], R22 ;  /* 0x0000181601007387 */ /* 0x000fe80000100a00 */
[----:B-1----:R-:W-:Y:S04]  /*aa3b0*/  STL [R1+0x8], R26 ;  /* 0x0000081a01007387 */ /* 0x002fe80000100800 */
[----:B------:R-:W2:Y:S04]  /*aa3c0*/  LDL.LU R28, [R1+0x2d0] ;  /* 0x0002d000011c7983 */ /* 0x000ea80000300800 */
[----:B------:R-:W2:Y:S04]  /*aa3d0*/  LDL.LU R29, [R1+0x2d4] ;  /* 0x0002d400011d7983 */ /* 0x000ea80000300800 */
[----:B------:R-:W2:Y:S01]  /*aa3e0*/  LDL.LU R30, [R1+0x2d8] ;  /* 0x0002d800011e7983 */ /* 0x000ea20000300800 */
[----:B------:R-:W-:Y:S01]  /*aa3f0*/  IMAD.MOV.U32 R11, RZ, RZ, R7 ;  /* 0x000000ffff0b7224 */ /* 0x000fe200078e0007 */
[----:B------:R-:W-:-:S04]  /*aa400*/  NOP ;  /* 0x0000000000007918 */ /* 0x000fc80000000000 */
[----:B------:R0:W-:Y:S02]  /*aa410*/  STSM.16.M88.4 [R61], R8 ;  /* 0x000000083d007844 */ /* 0x0001e40000000200 */
[----:B0-----:R-:W-:Y:S01]  /*aa420*/  IMAD.MOV.U32 R11, RZ, RZ, R58 ;  /* 0x000000ffff0b7224 */ /* 0x001fe200078e003a */
[----:B------:R-:W-:Y:S01]  /*aa430*/  NOP ;  /* 0x0000000000007918 */ /* 0x000fe20000000000 */
[----:B------:R-:W0:Y:S01]  /*aa440*/  LDS.128 R56, [R61] ;  /* 0x000000003d387984 */ /* 0x000e220000000c00 */
[----:B------:R-:W-:Y:S01]  /*aa450*/  IMAD.MOV.U32 R21, RZ, RZ, R20 ;  /* 0x000000ffff157224 */ /* 0x000fe200078e0014 */
[----:B------:R-:W-:Y:S01]  /*aa460*/  NOP ;  /* 0x0000000000007918 */ /* 0x000fe20000000000 */
[----:B------:R-:W-:Y:S02]  /*aa470*/  IMAD.MOV.U32 R20, RZ, RZ, R24 ;  /* 0x000000ffff147224 */ /* 0x000fe400078e0018 */
[----:B------:R-:W-:Y:S02]  /*aa480*/  IMAD.MOV.U32 R23, RZ, RZ, R25 ;  /* 0x000000ffff177224 */ /* 0x000fe400078e0019 */
[----:B------:R-:W-:Y:S01]  /*aa490*/  IMAD.MOV.U32 R22, RZ, RZ, R27 ;  /* 0x000000ffff167224 */ /* 0x000fe200078e001b */
[----:B------:R-:W-:Y:S01]  /*aa4a0*/  STL.64 [R1+0x3800], R20 ;  /* 0x0038001401007387 */ /* 0x000fe20000100a00 */
[----:B------:R-:W-:Y:S01]  /*aa4b0*/  IMAD.MOV.U32 R31, RZ, RZ, R6 ;  /* 0x000000ffff1f7224 */ /* 0x000fe200078e0006 */
[----:B------:R-:W-:-:S02]  /*aa4c0*/  PRMT R47, R47, 0x5410, R4 ;  /* 0x000054102f2f7816 */ /* 0x000fc40000000004 */
[----:B------:R1:W-:Y:S01]  /*aa4d0*/  STSM.16.M88.4 [R61], R12 ;  /* 0x0000000c3d007844 */ /* 0x0003e20000000200 */
[----:B------:R-:W-:-:S03]  /*aa4e0*/  NOP ;  /* 0x0000000000007918 */ /* 0x000fc60000000000 */
[----:B------:R-:W-:Y:S04]  /*aa4f0*/  STL.64 [R1+0x37e0], R22 ;  /* 0x0037e01601007387 */ /* 0x000fe80000100a00 */
[----:B------:R-:W3:Y:S04]  /*aa500*/  LDL.LU R4, [R1+0x2e0] ;  /* 0x0002e00001047983 */ /* 0x000ee80000300800 */
[----:B------:R-:W4:Y:S01]  /*aa510*/  LDS.128 R52, [R61] ;  /* 0x000000003d347984 */ /* 0x000f220000000c00 */
[----:B------:R-:W-:-:S03]  /*aa520*/  NOP ;  /* 0x0000000000007918 */ /* 0x000fc60000000000 */
[----:B------:R-:W3:Y:S04]  /*aa530*/  LDL.LU R5, [R1+0x2e4] ;  /* 0x0002e40001057983 */ /* 0x000ee80000300800 */
[----:B------:R-:W3:Y:S04]  /*aa540*/  LDL.LU R6, [R1+0x2e8] ;  /* 0x0002e80001067983 */ /* 0x000ee80000300800 */
[----:B------:R-:W3:Y:S04]  /*aa550*/  LDL.LU R7, [R1+0x2ec] ;  /* 0x0002ec0001077983 */ /* 0x000ee80000300800 */
[----:B------:R-:W3:Y:S04]  /*aa560*/  LDL.LU R8, [R1+0x260] ;  /* 0x0002600001087983 */ /* 0x000ee80000300800 */
[----:B------:R-:W3:Y:S04]  /*aa570*/  LDL.LU R9, [R1+0x264] ;  /* 0x0002640001097983 */ /* 0x000ee80000300800 */
[----:B------:R-:W3:Y:S04]  /*aa580*/  LDL.LU R10, [R1+0x268] ;  /* 0x00026800010a7983 */ /* 0x000ee80000300800 */
[----:B0-----:R-:W-:Y:S04]  /*aa590*/  STL.64 [R1+0x3808], R56 ;  /* 0x0038083801007387 */ /* 0x001fe80000100a00 */
[----:B------:R-:W-:Y:S04]  /*aa5a0*/  STL.64 [R1+0x37d0], R58 ;  /* 0x0037d03a01007387 */ /* 0x000fe80000100a00 */
[----:B-1----:R-:W3:Y:S04]  /*aa5b0*/  LDL.LU R12, [R1+0x280] ;  /* 0x00028000010c7983 */ /* 0x002ee80000300800 */
[----:B------:R-:W3:Y:S04]  /*aa5c0*/  LDL.LU R13, [R1+0x284] ;  /* 0x00028400010d7983 */ /* 0x000ee80000300800 */
[----:B------:R-:W3:Y:S04]  /*aa5d0*/  LDL.LU R14, [R1+0x288] ;  /* 0x00028800010e7983 */ /* 0x000ee80000300800 */
[----:B------:R-:W3:Y:S01]  /*aa5e0*/  LDL.LU R15, [R1+0x28c] ;  /* 0x00028c00010f7983 */ /* 0x000ee20000300800 */
[----:B------:R-:W-:-:S03]  /*aa5f0*/  IMAD.MOV.U32 R27, RZ, RZ, R17 ;  /* 0x000000ffff1b7224 */ /* 0x000fc600078e0011 */
[----:B------:R-:W3:Y:S04]  /*aa600*/  LDL.LU R24, [R1+0x2f0] ;  /* 0x0002f00001187983 */ /* 0x000ee80000300800 */
[----:B------:R-:W3:Y:S04]  /*aa610*/  LDL.LU R25, [R1+0x2f4] ;  /* 0x0002f40001197983 */ /* 0x000ee80000300800 */
[----:B------:R-:W3:Y:S04]  /*aa620*/  LDL.LU R26, [R1+0x2f8] ;  /* 0x0002f800011a7983 */ /* 0x000ee80000300800 */
[----:B------:R-:W3:Y:S04]  /*aa630*/  LDL.LU R17, [R1+0x3a48] ;  /* 0x003a480001117983 */ /* 0x000ee80000300800 */
[----:B------:R-:W3:Y:S04]  /*aa640*/  LDL.LU R36, [R1+0x12ec] ;  /* 0x0012ec0001247983 */ /* 0x000ee80000300800 */
[----:B------:R-:W3:Y:S04]  /*aa650*/  LDL.LU R37, [R1+0x12e8] ;  /* 0x0012e80001257983 */ /* 0x000ee80000300800 */
[----:B----4-:R-:W-:Y:S04]  /*aa660*/  STL.64 [R1+0x3810], R52 ;  /* 0x0038103401007387 */ /* 0x010fe80000100a00 */
[----:B------:R-:W-:Y:S04]  /*aa670*/  STL.64 [R1+0x37e8], R54 ;  /* 0x0037e83601007387 */ /* 0x000fe80000100a00 */
[----:B--2---:R-:W-:Y:S01]  /*aa680*/  STSM.16.M88.4 [R61], R28 ;  /* 0x0000001c3d007844 */ /* 0x004fe20000000200 */
[----:B------:R-:W-:-:S03]  /*aa690*/  NOP ;  /* 0x0000000000007918 */ /* 0x000fc60000000000 */
[----:B------:R-:W0:Y:S01]  /*aa6a0*/  LDS.128 R48, [R61] ;  /* 0x000000003d307984 */ /* 0x000e220000000c00 */
[----:B------:R-:W-:-:S03]  /*aa6b0*/  NOP ;  /* 0x0000000000007918 */ /* 0x000fc60000000000 */
[----:B0-----:R-:W-:Y:S04]  /*aa6c0*/  STL.64 [R1+0x37c0], R48 ;  /* 0x0037c03001007387 */ /* 0x001fe80000100a00 */
[----:B------:R-:W-:Y:S04]  /*aa6d0*/  STL.64 [R1+0x37a8], R50 ;  /* 0x0037a83201007387 */ /* 0x000fe80000100a00 */
[----:B------:R-:W2:Y:S04]  /*aa6e0*/  LDL.LU R38, [R1+0xe10] ;  /* 0x000e100001267983 */ /* 0x000ea80000300800 */
[----:B------:R-:W4:Y:S04]  /*aa6f0*/  LDL.LU R39, [R1+0x308] ;  /* 0x0003080001277983 */ /* 0x000f280000300800 */
[----:B---3--:R-:W-:Y:S01]  /*aa700*/  STSM.16.M88.4 [R61], R4 ;  /* 0x000000043d007844 */ /* 0x008fe20000000200 */
[----:B------:R-:W-:-:S03]  /*aa710*/  NOP ;  /* 0x0000000000007918 */ /* 0x000fc60000000000 */
[----:B------:R-:W0:Y:S01]  /*aa720*/  LDS.128 R4, [R61] ;  /* 0x000000003d047984 */ /* 0x000e220000000c00 */
[----:B------:R-:W-:-:S03]  /*aa730*/  NOP ;  /* 0x0000000000007918 */ /* 0x000fc60000000000 */
[----:B------:R-:W-:Y:S01]  /*aa740*/  STSM.16.M88.4 [R61], R8 ;  /* 0x000000083d007844 */ /* 0x000fe20000000200 */
[----:B------:R-:W-:-:S03]  /*aa750*/  NOP ;  /* 0x0000000000007918 */ /* 0x000fc60000000000 */
[----:B------:R-:W1:Y:S01]  /*aa760*/  LDS.128 R8, [R61] ;  /* 0x000000003d087984 */ /* 0x000e620000000c00 */
[----:B------:R-:W-:-:S03]  /*aa770*/  NOP ;  /* 0x0000000000007918 */ /* 0x000fc60000000000 */
[----:B------:R-:W-:Y:S01]  /*aa780*/  STSM.16.M88.4 [R61], R12 ;  /* 0x0000000c3d007844 */ /* 0x000fe20000000200 */
[----:B------:R-:W-:-:S03]  /*aa790*/  NOP ;  /* 0x0000000000007918 */ /* 0x000fc60000000000 */
[----:B------:R-:W3:Y:S01]  /*aa7a0*/  LDS.128 R12, [R61] ;  /* 0x000000003d0c7984 */ /* 0x000ee20000000c00 */
[----:B------:R-:W-:-:S03]  /*aa7b0*/  NOP ;  /* 0x0000000000007918 */ /* 0x000fc60000000000 */
[----:B0-----:R0:W-:Y:S01]  /*aa7c0*/  STL.64 [R1+0x37c8], R4 ;  /* 0x0037c80401007387 */ /* 0x0011e20000100a00 */
[----:B------:R-:W-:-:S03]  /*aa7d0*/  LOP3.LUT R17, R17, 0xffff, RZ, 0xc0, !PT ;  /* 0x0000ffff11117812 */ /* 0x000fc600078ec0ff */
[----:B------:R-:W-:Y:S01]  /*aa7e0*/  STSM.16.M88.4 [R61], R24 ;  /* 0x000000183d007844 */ /* 0x000fe20000000200 */
[----:B------:R-:W-:Y:S01]  /*aa7f0*/  NOP ;  /* 0x0000000000007918 */ /* 0x000fe20000000000 */
[----:B------:R-:W-:Y:S02]  /*aa800*/  LOP3.LUT R2, R37, 0xffff, RZ, 0xc0, !PT ;  /* 0x0000ffff25027812 */ /* 0x000fe400078ec0ff */
[----:B------:R-:W2:Y:S01]  /*aa810*/  LDS.128 R24, [R61] ;  /* 0x000000003d187984 */ /* 0x000ea20000000c00 */
[----:B0-----:R-:W-:Y:S02]  /*aa820*/  LOP3.LUT R5, R36, 0xffff, RZ, 0xc0, !PT ;  /* 0x0000ffff24057812 */ /* 0x001fe400078ec0ff */
[----:B------:R-:W-:Y:S02]  /*aa830*/  PRMT R29, R60, 0x4210, R2 ;  /* 0x000042103c1d7816 */ /* 0x000fe40000000002 */
[----:B------:R-:W-:Y:S01]  /*aa840*/  PRMT R30, R16, 0x4210, R17 ;  /* 0x00004210101e7816 */ /* 0x000fe20000000011 */
[----:B------:R-:W-:Y:S04]  /*aa850*/  STL.64 [R1+0x37b0], R6 ;  /* 0x0037b00601007387 */ /* 0x000fe80000100a00 */
[----:B-1----:R-:W-:Y:S04]  /*aa860*/  STL.64 [R1+0x37f0], R10 ;  /* 0x0037f00a01007387 */ /* 0x002fe80000100a00 */
[----:B---3--:R-:W-:Y:S04]  /*aa870*/  STL.64 [R1+0x3880], R14 ;  /* 0x0038800e01007387 */ /* 0x008fe80000100a00 */
[----:B------:R-:W-:Y:S04]  /*aa880*/  STL.64 [R1+0x3878], R12 ;  /* 0x0038780c01007387 */ /* 0x000fe80000100a00 */
[----:B------:R-:W3:Y:S04]  /*aa890*/  LDL.LU R40, [R1+0x2a0] ;  /* 0x0002a00001287983 */ /* 0x000ee80000300800 */
[----:B------:R-:W3:Y:S04]  /*aa8a0*/  LDL.LU R41, [R1+0x2a4] ;  /* 0x0002a40001297983 */ /* 0x000ee80000300800 */
[----:B------:R-:W-:Y:S04]  /*aa8b0*/  STL [R1+0x131c], R5 ;  /* 0x00131c0501007387 */ /* 0x000fe80000100800 */
[----:B------:R-:W3:Y:S04]  /*aa8c0*/  LDL.LU R42, [R1+0x2a8] ;  /* 0x0002a800012a7983 */ /* 0x000ee80000300800 */
[----:B------:R-:W-:Y:S04]  /*aa8d0*/  STL [R1+0x1318], R2 ;  /* 0x0013180201007387 */ /* 0x000fe80000100800 */
[----:B------:R-:W3:Y:S01]  /*aa8e0*/  LDL.LU R43, [R1+0x2ac] ;  /* 0x0002ac00012b7983 */ /* 0x000ee20000300800 */
[----:B------:R-:W-:-:S03]  /*aa8f0*/  NOP ;  /* 0x0000000000007918 */ /* 0x000fc60000000000 */
        /* <DEDUP_REMOVED lines=9> */
[----:B--2---:R-:W-:-:S03]  /*aa990*/  LOP3.LUT R4, R38, 0xffff, RZ, 0xc0, !PT ;  /* 0x0000ffff26047812 */ /* 0x004fc600078ec0ff */
[----:B------:R-:W2:Y:S01]  /*aa9a0*/  LDL.LU R38, [R1+0x1308] ;  /* 0x0013080001267983 */ /* 0x000ea20000300800 */
[----:B----4-:R-:W-:Y:S02]  /*aa9b0*/  PRMT R28, R39, 0x4210, R5 ;  /* 0x00004210271c7816 */ /* 0x010fe40000000005 */
[----:B------:R-:W-:Y:S01]  /*aa9c0*/  PRMT R31, R47, 0x4210, R4 ;  /* 0x000042102f1f7816 */ /* 0x000fe20000000004 */
[----:B------:R-:W4:Y:S04]  /*aa9d0*/  LDL.LU R37, [R1+0x13dc] ;  /* 0x0013dc0001257983 */ /* 0x000f280000300800 */
[----:B------:R-:W-:Y:S01]  /*aa9e0*/  STSM.16.M88.4 [R61], R28 ;  /* 0x0000001c3d007844 */ /* 0x000fe20000000200 */
[----:B------:R-:W-:-:S03]  /*aa9f0*/  NOP ;  /* 0x0000000000007918 */ /* 0x000fc60000000000 */
[----:B------:R-:W0:Y:S01]  /*aaa00*/  LDS.128 R28, [R61] ;  /* 0x000000003d1c7984 */ /* 0x000e220000000c00 */
[----:B------:R-:W-:-:S03]  /*aaa10*/  NOP ;  /* 0x0000000000007918 */ /* 0x000fc60000000000 */
[----:B------:R-:W2:Y:S04]  /*aaa20*/  LDL.LU R39, [R1+0x27e8] ;  /* 0x0027e80001277983 */ /* 0x000ea80000300800 */
[----:B------:R-:W2:Y:S04]  /*aaa30*/  LDL.LU R60, [R1+0x2740] ;  /* 0x00274000013c7983 */ /* 0x000ea80000300800 */
[----:B------:R-:W-:Y:S04]  /*aaa40*/  STL.64 [R1+0x3890], R26 ;  /* 0x0038901a01007387 */ /* 0x000fe80000100a00 */
[----:B------:R-:W-:Y:S04]  /*aaa50*/  STL.64 [R1+0x3888], R24 ;  /* 0x0038881801007387 */ /* 0x000fe80000100a00 */
[----:B0-----:R-:W-:Y:S04]  /*aaa60*/  STL.64 [R1+0x38a0], R30 ;  /* 0x0038a01e01007387 */ /* 0x001fe80000100a00 */
[----:B------:R-:W-:Y:S04]  /*aaa70*/  STL.64 [R1+0x3898], R28 ;  /* 0x0038981c01007387 */ /* 0x000fe80000100a00 */
[----:B------:R-:W2:Y:S04]  /*aaa80*/  LDL.LU R16, [R1+0x2788] ;  /* 0x0027880001107983 */ /* 0x000ea80000300800 */
[----:B------:R-:W-:Y:S01]  /*aaa90*/  STL [R1+0x39cc], R61 ;  /* 0x0039cc3d01007387 */ /* 0x000fe20000100800 */
[----:B---3--:R-:W-:-:S04]  /*aaaa0*/  SHF.R.U32.HI R32, RZ, 0x8, R32 ;  /* 0x00000008ff207819 */ /* 0x008fc80000011620 */
[----:B------:R-:W-:-:S04]  /*aaab0*/  LOP3.LUT R32, R32, 0xffff, RZ, 0xc0, !PT ;  /* 0x0000ffff20207812 */ /* 0x000fc800078ec0ff */
[--C-:B------:R-:W-:Y:S02]  /*aaac0*/  PRMT R2, R32, 0x3340, R0.reuse ;  /* 0x0000334020027816 */ /* 0x100fe40000000000 */
[----:B------:R-:W-:Y:S02]  /*aaad0*/  F2FP.SATFINITE.E4M3.F32.PACK_AB_MERGE_C R10, R33, R45, RZ ;  /* 0x0000002d210a723e */ /* 0x000fe400048070ff */
[----:B------:R-:W-:Y:S02]  /*aaae0*/  LOP3.LUT R36, R36, 0xffff, RZ, 0xc0, !PT ;  /* 0x0000ffff24247812 */ /* 0x000fe400078ec0ff */
[----:B------:R-:W-:Y:S02]  /*aaaf0*/  LOP3.LUT R34, R34, 0xffff, RZ, 0xc0, !PT ;  /* 0x0000ffff22227812 */ /* 0x000fe400078ec0ff */
[----:B------:R-:W-:Y:S02]  /*aab00*/  LOP3.LUT R35, R35, 0xffff, RZ, 0xc0, !PT ;  /* 0x0000ffff23237812 */ /* 0x000fe400078ec0ff */
[----:B------:R-:W-:-:S02]  /*aab10*/  PRMT R32, R34, 0x3340, R0 ;  /* 0x0000334022207816 */ /* 0x000fc40000000000 */
[--C-:B------:R-:W-:Y:S02]  /*aab20*/  PRMT R33, R36, 0x3340, R35.reuse ;  /* 0x0000334024217816 */ /* 0x100fe40000000023 */
[----:B------:R-:W-:Y:S02]  /*aab30*/  F2FP.SATFINITE.E4M3.F32.PACK_AB_MERGE_C R11, R44, R3, RZ ;  /* 0x000000032c0b723e */ /* 0x000fe400048070ff */
[----:B------:R-:W-:Y:S02]  /*aab40*/  PRMT R23, R33, 0x5410, R32 ;  /* 0x0000541021177816 */ /* 0x000fe40000000020 */
[----:B------:R-:W-:Y:S02]  /*aab50*/  SHF.R.U32.HI R33, RZ, 0x8, R36 ;  /* 0x00000008ff217819 */ /* 0x000fe40000011624 */
[----:B------:R-:W-:Y:S02]  /*aab60*/  SHF.R.U32.HI R32, RZ, 0x8, R35 ;  /* 0x00000008ff207819 */ /* 0x000fe40000011623 */
[----:B------:R-:W-:-:S02]  /*aab70*/  SHF.R.U32.HI R34, RZ, 0x8, R34 ;  /* 0x00000008ff227819 */ /* 0x000fc40000011622 */
[----:B------:R-:W-:Y:S02]  /*aab80*/  LOP3.LUT R33, R33, 0xffff, RZ, 0xc0, !PT ;  /* 0x0000ffff21217812 */ /* 0x000fe400078ec0ff */
[----:B------:R-:W-:Y:S01]  /*aab90*/  LOP3.LUT R32, R32, 0xffff, RZ, 0xc0, !PT ;  /* 0x0000ffff20207812 */ /* 0x000fe200078ec0ff */
[----:B------:R-:W-:Y:S01]  /*aaba0*/  STL.64 [R1+0x38b0], R10 ;  /* 0x0038b00a01007387 */ /* 0x000fe20000100a00 */
[----:B------:R-:W-:Y:S02]  /*aabb0*/  LOP3.LUT R34, R34, 0xffff, RZ, 0xc0, !PT ;  /* 0x0000ffff22227812 */ /* 0x000fe400078ec0ff */
[----:B------:R-:W-:Y:S01]  /*aabc0*/  PRMT R5, R33, 0x3340, R32 ;  /* 0x0000334021057816 */ /* 0x000fe20000000020 */
[----:B------:R-:W-:Y:S04]  /*aabd0*/  STL.64 [R1+0x38a8], R8 ;  /* 0x0038a80801007387 */ /* 0x000fe80000100a00 */
[----:B------:R0:W-:Y:S04]  /*aabe0*/  STL [R1+0x288], R2 ;  /* 0x0002880201007387 */ /* 0x0001e80000100800 */
[----:B------:R-:W-:Y:S01]  /*aabf0*/  STL [R1+0x3a30], R23 ;  /* 0x003a301701007387 */ /* 0x000fe20000100800 */
[----:B0-----:R-:W-:-:S03]  /*aac00*/  PRMT R2, R34, 0x3340, R0 ;  /* 0x0000334022027816 */ /* 0x001fc60000000000 */
[----:B------:R-:W-:Y:S04]  /*aac10*/  STL [R1+0x3a38], R5 ;  /* 0x003a380501007387 */ /* 0x000fe80000100800 */
[----:B------:R0:W-:Y:S04]  /*aac20*/  STSM.16.M88.4 [R61], R40 ;  /* 0x000000283d007844 */ /* 0x0001e80000000200 */
[----:B------:R1:W-:Y:S04]  /*aac30*/  STL [R1+0x284], R2 ;  /* 0x0002840201007387 */ /* 0x0003e80000100800 */
[----:B0-----:R-:W3:Y:S04]  /*aac40*/  LDL.LU R41, [R1+0x14fc] ;  /* 0x0014fc0001297983 */ /* 0x001ee80000300800 */
[----:B------:R-:W3:Y:S04]  /*aac50*/  LDL.LU R42, [R1+0x1328] ;  /* 0x00132800012a7983 */ /* 0x000ee80000300800 */
[----:B------:R-:W3:Y:S04]  /*aac60*/  LDL.LU R43, [R1+0x13fc] ;  /* 0x0013fc00012b7983 */ /* 0x000ee80000300800 */
[----:B------:R-:W3:Y:S01]  /*aac70*/  LDL.LU R44, [R1+0x27f0] ;  /* 0x0027f000012c7983 */ /* 0x000ee20000300800 */
[----:B----4-:R-:W-:-:S02]  /*aac80*/  LOP3.LUT R34, R37, 0xffff, RZ, 0xc0, !PT ;  /* 0x0000ffff25227812 */ /* 0x010fc400078ec0ff */
[----:B--2---:R-:W-:Y:S02]  /*aac90*/  LOP3.LUT R37, R39, 0xffff, RZ, 0xc0, !PT ;  /* 0x0000ffff27257812 */ /* 0x004fe400078ec0ff */
[----:B------:R-:W-:Y:S02]  /*aaca0*/  LOP3.LUT R39, R60, 0xffff, RZ, 0xc0, !PT ;  /* 0x0000ffff3c277812 */ /* 0x000fe400078ec0ff */
[----:B------:R-:W2:Y:S01]  /*aacb0*/  LDL.LU R60, [R1+0x2750] ;  /* 0x00275000013c7983 */ /* 0x000ea20000300800 */
[----:B------:R-:W-:-:S03]  /*aacc0*/  LOP3.LUT R36, R16, 0xffff, RZ, 0xc0, !PT ;  /* 0x0000ffff10247812 */ /* 0x000fc600078ec0ff */
[----:B------:R-:W4:Y:S04]  /*aacd0*/  LDL.LU R16, [R1+0x2794] ;  /* 0x0027940001107983 */ /* 0x000f280000300800 */
[----:B-1----:R-:W4:Y:S01]  /*aace0*/  LDL.LU R2, [R1+0x27b8] ;  /* 0x0027b80001027983 */ /* 0x002f220000300800 */
[----:B------:R-:W-:-:S03]  /*aacf0*/  LOP3.LUT R35, R46, 0xffff, RZ, 0xc0, !PT ;  /* 0x0000ffff2e237812 */ /* 0x000fc600078ec0ff */
[----:B------:R-:W4:Y:S01]  /*aad00*/  LDL.LU R3, [R1+0x2730] ;  /* 0x0027300001037983 */ /* 0x000f220000300800 */
[----:B------:R-:W-:-:S03]  /*aad10*/  LOP3.LUT R38, R38, 0xffff, RZ, 0xc0, !PT ;  /* 0x0000ffff26267812 */ /* 0x000fc600078ec0ff */
[----:B------:R-:W4:Y:S01]  /*aad20*/  LDL.LU R45, [R1+0x2778] ;  /* 0x00277800012d7983 */ /* 0x000f220000300800 */
[----:B------:R-:W-:Y:S02]  /*aad30*/  PRMT R32, R38, 0x3340, R0 ;  /* 0x0000334026207816 */ /* 0x000fe40000000000 */
[----:B------:R-:W-:-:S04]  /*aad40*/  PRMT R33, R35, 0x3340, R34 ;  /* 0x0000334023217816 */ /* 0x000fc80000000022 */
[----:B------:R-:W-:Y:S02]  /*aad50*/  PRMT R19, R33, 0x5410, R32 ;  /* 0x0000541021137816 */ /* 0x000fe40000000020 */
[----:B------:R-:W-:Y:S02]  /*aad60*/  PRMT R32, R39, 0x3340, R0 ;  /* 0x0000334027207816 */ /* 0x000fe40000000000 */
[----:B------:R-:W-:-:S04]  /*aad70*/  PRMT R33, R37, 0x3340, R36 ;  /* 0x0000334025217816 */ /* 0x000fc80000000024 */
[----:B------:R-:W-:Y:S02]  /*aad80*/  PRMT R48, R33, 0x5410, R32 ;  /* 0x0000541021307816 */ /* 0x000fe40000000020 */
[----:B------:R-:W-:Y:S02]  /*aad90*/  SHF.R.U32.HI R33, RZ, 0x8, R37 ;  /* 0x00000008ff217819 */ /* 0x000fe40000011625 */
[----:B------:R-:W-:Y:S02]  /*aada0*/  SHF.R.U32.HI R32, RZ, 0x8, R36 ;  /* 0x00000008ff207819 */ /* 0x000fe40000011624 */
[----:B------:R-:W-:Y:S02]  /*aadb0*/  LOP3.LUT R33, R33, 0xffff, RZ, 0xc0, !PT ;  /* 0x0000ffff21217812 */ /* 0x000fe400078ec0ff */
[----:B------:R-:W-:Y:S02]  /*aadc0*/  LOP3.LUT R32, R32, 0xffff, RZ, 0xc0, !PT ;  /* 0x0000ffff20207812 */ /* 0x000fe400078ec0ff */
[----:B------:R-:W-:-:S02]  /*aadd0*/  SHF.R.U32.HI R35, RZ, 0x8, R35 ;  /* 0x00000008ff237819 */ /* 0x000fc40000011623 */
[----:B------:R-:W-:Y:S02]  /*aade0*/  SHF.R.U32.HI R34, RZ, 0x8, R34 ;  /* 0x00000008ff227819 */ /* 0x000fe40000011622 */
[----:B------:R-:W-:Y:S02]  /*aadf0*/  PRMT R46, R33, 0x3340, R32 ;  /* 0x00003340212e7816 */ /* 0x000fe40000000020 */
        /* <DEDUP_REMOVED lines=8> */
[--C-:B------:R-:W-:Y:S01]  /*aae80*/  PRMT R23, R32, 0x3340, R0.reuse ;  /* 0x0000334020177816 */ /* 0x100fe20000000000 */
[----:B------:R0:W-:Y:S04]  /*aae90*/  STL [R1+0x3a2c], R48 ;  /* 0x003a2c3001007387 */ /* 0x0001e80000100800 */
[----:B------:R1:W-:Y:S01]  /*aaea0*/  STL [R1+0x3a34], R46 ;  /* 0x003a342e01007387 */ /* 0x0003e20000100800 */
[----:B0-----:R-:W-:-:S03]  /*aaeb0*/  PRMT R48, R33, 0x3340, R0 ;  /* 0x0000334021307816 */ /* 0x001fc60000000000 */
[----:B------:R-:W-:Y:S04]  /*aaec0*/  STL [R1+0x3a3c], R6 ;  /* 0x003a3c0601007387 */ /* 0x000fe80000100800 */
[----:B------:R-:W-:Y:S04]  /*aaed0*/  STL [R1+0x3a40], R23 ;  /* 0x003a401701007387 */ /* 0x000fe80000100800 */
[----:B------:R-:W-:Y:S01]  /*aaee0*/  STL [R1+0x3a44], R48 ;  /* 0x003a443001007387 */ /* 0x000fe20000100800 */
[----:B---3--:R-:W-:-:S03]  /*aaef0*/  LOP3.LUT R37, R44, 0xffff, RZ, 0xc0, !PT ;  /* 0x0000ffff2c257812 */ /* 0x008fc600078ec0ff */
[----:B------:R-:W3:Y:S01]  /*aaf00*/  LDL.LU R44, [R1+0x27c0] ;  /* 0x0027c000012c7983 */ /* 0x000ee20000300800 */
[----:B--2---:R-:W-:-:S03]  /*aaf10*/  LOP3.LUT R38, R60, 0xffff, RZ, 0xc0, !PT ;  /* 0x0000ffff3c267812 */ /* 0x004fc600078ec0ff */
[----:B------:R-:W2:Y:S01]  /*aaf20*/  LDL.LU R60, [R1+0x2738] ;  /* 0x00273800013c7983 */ /* 0x000ea20000300800 */
[----:B----4-:R-:W-:-:S03]  /*aaf30*/  LOP3.LUT R36, R16, 0xffff, RZ, 0xc0, !PT ;  /* 0x0000ffff10247812 */ /* 0x010fc600078ec0ff */
[----:B------:R-:W4:Y:S01]  /*aaf40*/  LDL.LU R16, [R1+0x2780] ;  /* 0x0027800001107983 */ /* 0x000f220000300800 */
[----:B------:R-:W-:Y:S02]  /*aaf50*/  LOP3.LUT R35, R41, 0xffff, RZ, 0xc0, !PT ;  /* 0x0000ffff29237812 */ /* 0x000fe400078ec0ff */
[----:B-1----:R-:W-:Y:S02]  /*aaf60*/  LOP3.LUT R46, R42, 0xffff, RZ, 0xc0, !PT ;  /* 0x0000ffff2a2e7812 */ /* 0x002fe400078ec0ff */
[----:B------:R-:W-:Y:S02]  /*aaf70*/  LOP3.LUT R34, R43, 0xffff, RZ, 0xc0, !PT ;  /* 0x0000ffff2b227812 */ /* 0x000fe400078ec0ff */
        /* <DEDUP_REMOVED lines=9> */
[----:B------:R-:W-:-:S04]  /*ab010*/  LOP3.LUT R32, R32, 0xffff, RZ, 0xc0, !PT ;  /* 0x0000ffff20207812 */ /* 0x000fc800078ec0ff */
[----:B------:R-:W-:Y:S01]  /*ab020*/  PRMT R7, R33, 0x3340, R32 ;  /* 0x0000334021077816 */ /* 0x000fe20000000020 */
[----:B------:R-:W-:Y:S04]  /*ab030*/  STL [R1+0x3930], R18 ;  /* 0x0039301201007387 */ /* 0x000fe80000100800 */
[----:B------:R-:W-:Y:S04]  /*ab040*/  STL [R1+0x39d0], R7 ;  /* 0x0039d00701007387 */ /* 0x000fe80000100800 */
[----:B------:R-:W4:Y:S04]  /*ab050*/  LDL.LU R59, [R1+0x158c] ;  /* 0x00158c00013b7983 */ /* 0x000f280000300800 */
[----:B------:R-:W4:Y:S01]  /*ab060*/  LDL.LU R56, [R1+0x13ec] ;  /* 0x0013ec0001387983 */ /* 0x000f220000300800 */
[----:B------:R-:W-:-:S02]  /*ab070*/  SHF.R.U32.HI R35, RZ, 0x8, R37 ;  /* 0x00000008ff237819 */ /* 0x000fc40000011625 */
[----:B------:R-:W-:Y:S01]  /*ab080*/  SHF.R.U32.HI R34, RZ, 0x8, R36 ;  /* 0x00000008ff227819 */ /* 0x000fe20000011624 */
[----:B------:R-:W4:Y:S01]  /*ab090*/  LDL.LU R57, [R1+0x14f8] ;  /* 0x0014f80001397983 */ /* 0x000f220000300800 */
[----:B------:R-:W-:Y:S02]  /*ab0a0*/  LOP3.LUT R35, R35, 0xffff, RZ, 0xc0, !PT ;  /* 0x0000ffff23237812 */ /* 0x000fe400078ec0ff */
[----:B------:R-:W-:Y:S02]  /*ab0b0*/  LOP3.LUT R34, R34, 0xffff, RZ, 0xc0, !PT ;  /* 0x0000ffff22227812 */ /* 0x000fe400078ec0ff */
[----:B------:R-:W-:Y:S02]  /*ab0c0*/  LOP3.LUT R36, R2, 0xffff, RZ, 0xc0, !PT ;  /* 0x0000ffff02247812 */ /* 0x000fe400078ec0ff */
[----:B------:R-:W-:Y:S02]  /*ab0d0*/  PRMT R43, R35, 0x3340, R34 ;  /* 0x00003340232b7816 */ /* 0x000fe40000000022 */
[----:B------:R-:W-:-:S02]  /*ab0e0*/  LOP3.LUT R34, R3, 0xffff, RZ, 0xc0, !PT ;  /* 0x0000ffff03227812 */ /* 0x000fc400078ec0ff */
[----:B------:R-:W-:Y:S02]  /*ab0f0*/  LOP3.LUT R35, R45, 0xffff, RZ, 0xc0, !PT ;  /* 0x0000ffff2d237812 */ /* 0x000fe400078ec0ff */
[----:B------:R-:W-:Y:S02]  /*ab100*/  PRMT R32, R34, 0x3340, R0 ;  /* 0x0000334022207816 */ /* 0x000fe40000000000 */
[----:B------:R-:W-:-:S04]  /*ab110*/  PRMT R33, R36, 0x3340, R35 ;  /* 0x0000334024217816 */ /* 0x000fc80000000023 */
[----:B------:R-:W-:-:S05]  /*ab120*/  PRMT R45, R33, 0x5410, R32 ;  /* 0x00005410212d7816 */ /* 0x000fca0000000020 */
[----:B------:R-:W-:Y:S04]  /*ab130*/  STL [R1+0x3948], R45 ;  /* 0x0039482d01007387 */ /* 0x000fe80000100800 */
[----:B------:R-:W4:Y:S04]  /*ab140*/  LDL.LU R21, [R1+0x1598] ;  /* 0x0015980001157983 */ /* 0x000f280000300800 */
[----:B------:R-:W4:Y:S04]  /*ab150*/  LDL.LU R42, [R1+0x13f8] ;  /* 0x0013f800012a7983 */ /* 0x000f280000300800 */
[----:B------:R-:W4:Y:S01]  /*ab160*/  LDL.LU R3, [R1+0x1508] ;  /* 0x0015080001037983 */ /* 0x000f220000300800 */
[----:B------:R-:W-:-:S02]  /*ab170*/  SHF.R.U32.HI R34, RZ, 0x8, R34 ;  /* 0x00000008ff227819 */ /* 0x000fc40000011622 */
[----:B------:R-:W-:Y:S02]  /*ab180*/  SHF.R.U32.HI R32, RZ, 0x8, R35 ;  /* 0x00000008ff207819 */ /* 0x000fe40000011623 */
[----:B------:R-:W-:-:S04]  /*ab190*/  LOP3.LUT R34, R34, 0xffff, RZ, 0xc0, !PT ;  /* 0x0000ffff22227812 */ /* 0x000fc800078ec0ff */
[----:B------:R-:W-:Y:S02]  /*ab1a0*/  PRMT R40, R34, 0x3340, R0 ;  /* 0x0000334022287816 */ /* 0x000fe40000000000 */
[----:B---3--:R-:W-:Y:S02]  /*ab1b0*/  LOP3.LUT R35, R44, 0xffff, RZ, 0xc0, !PT ;  /* 0x0000ffff2c237812 */ /* 0x008fe400078ec0ff */
[----:B------:R-:W3:Y:S01]  /*ab1c0*/  LDL.LU R44, [R1+0x153c] ;  /* 0x00153c00012c7983 */ /* 0x000ee20000300800 */
[----:B--2---:R-:W-:-:S03]  /*ab1d0*/  LOP3.LUT R5, R60, 0xffff, RZ, 0xc0, !PT ;  /* 0x0000ffff3c057812 */ /* 0x004fc600078ec0ff */
[----:B------:R-:W2:Y:S01]  /*ab1e0*/  LDL.LU R60, [R1+0x1378] ;  /* 0x00137800013c7983 */ /* 0x000ea20000300800 */
[----:B----4-:R-:W-:-:S03]  /*ab1f0*/  LOP3.LUT R34, R16, 0xffff, RZ, 0xc0, !PT ;  /* 0x0000ffff10227812 */ /* 0x010fc600078ec0ff */
[----:B------:R-:W4:Y:S01]  /*ab200*/  LDL.LU R16, [R1+0x14bc] ;  /* 0x0014bc0001107983 */ /* 0x000f220000300800 */
[----:B------:R-:W-:Y:S02]  /*ab210*/  SHF.R.U32.HI R33, RZ, 0x8, R36 ;  /* 0x00000008ff217819 */ /* 0x000fe40000011624 */
[----:B------:R-:W-:Y:S02]  /*ab220*/  LOP3.LUT R32, R32, 0xffff, RZ, 0xc0, !PT ;  /* 0x0000ffff20207812 */ /* 0x000fe400078ec0ff */
[----:B------:R-:W-:-:S04]  /*ab230*/  LOP3.LUT R33, R33, 0xffff, RZ, 0xc0, !PT ;  /* 0x0000ffff21217812 */ /* 0x000fc800078ec0ff */
[----:B------:R-:W-:Y:S02]  /*ab240*/  PRMT R22, R33, 0x3340, R32 ;  /* 0x0000334021167816 */ /* 0x000fe40000000020 */
[----:B------:R-:W-:Y:S02]  /*ab250*/  PRMT R32, R5, 0x3340, R0 ;  /* 0x0000334005207816 */ /* 0x000fe40000000000 */
[----:B------:R-:W-:Y:S02]  /*ab260*/  PRMT R33, R35, 0x3340, R34 ;  /* 0x0000334023217816 */ /* 0x000fe40000000022 */
[----:B------:R-:W-:Y:S02]  /*ab270*/  SHF.R.U32.HI R35, RZ, 0x8, R35 ;  /* 0x00000008ff237819 */ /* 0x000fe40000011623 */
[----:B------:R-:W-:Y:S02]  /*ab280*/  PRMT R20, R33, 0x5410, R32 ;  /* 0x0000541021147816 */ /* 0x000fe40000000020 */
[----:B------:R-:W-:-:S02]  /*ab290*/  SHF.R.U32.HI R33, RZ, 0x8, R34 ;  /* 0x00000008ff217819 */ /* 0x000fc40000011622 */
[----:B------:R-:W-:Y:S02]  /*ab2a0*/  SHF.R.U32.HI R32, RZ, 0x8, R38 ;  /* 0x00000008ff207819 */ /* 0x000fe40000011626 */
[----:B------:R-:W-:Y:S02]  /*ab2b0*/  LOP3.LUT R34, R35, 0xffff, RZ, 0xc0, !PT ;  /* 0x0000ffff23227812 */ /* 0x000fe400078ec0ff */
[----:B------:R-:W-:Y:S02]  /*ab2c0*/  LOP3.LUT R33, R33, 0xffff, RZ, 0xc0, !PT ;  /* 0x0000ffff21217812 */ /* 0x000fe400078ec0ff */
[----:B------:R-:W-:Y:S02]  /*ab2d0*/  LOP3.LUT R32, R32, 0xffff, RZ, 0xc0, !PT ;  /* 0x0000ffff20207812 */ /* 0x000fe400078ec0ff */
[----:B------:R-:W-:Y:S02]  /*ab2e0*/  PRMT R2, R34, 0x3340, R33 ;  /* 0x0000334022027816 */ /* 0x000fe40000000021 */
[----:B------:R-:W-:-:S02]  /*ab2f0*/  PRMT R41, R32, 0x3340, R0 ;  /* 0x0000334020297816 */ /* 0x000fc40000000000 */
[----:B------:R-:W-:-:S04]  /*ab300*/  LOP3.LUT R34, R56, 0xffff, RZ, 0xc0, !PT ;  /* 0x0000ffff38227812 */ /* 0x000fc800078ec0ff */
[----:B------:R-:W-:Y:S02]  /*ab310*/  PRMT R32, R34, 0x3340, R0 ;  /* 0x0000334022207816 */ /* 0x000fe40000000000 */
[----:B------:R-:W-:Y:S01]  /*ab320*/  SHF.R.U32.HI R34, RZ, 0x8, R34 ;  /* 0x00000008ff227819 */ /* 0x000fe20000011622 */
[----:B------:R0:W-:Y:S03]  /*ab330*/  STL [R1+0x39d4], R2 ;  /* 0x0039d40201007387 */ /* 0x0001e60000100800 */
[----:B------:R-:W-:Y:S02]  /*ab340*/  LOP3.LUT R34, R34, 0xffff, RZ, 0xc0, !PT ;  /* 0x0000ffff22227812 */ /* 0x000fe400078ec0ff */
[----:B------:R-:W-:Y:S02]  /*ab350*/  LOP3.LUT R36, R59, 0xffff, RZ, 0xc0, !PT ;  /* 0x0000ffff3b247812 */ /* 0x000fe400078ec0ff */
[----:B0-----:R-:W-:-:S02]  /*ab360*/  PRMT R2, R34, 0x3340, R0 ;  /* 0x0000334022027816 */ /* 0x001fc40000000000 */
[----:B------:R-:W-:-:S03]  /*ab370*/  LOP3.LUT R35, R57, 0xffff, RZ, 0xc0, !PT ;  /* 0x0000ffff39237812 */ /* 0x000fc600078ec0ff */
[----:B------:R0:W-:Y:S04]  /*ab380*/  STL [R1+0x270], R2 ;  /* 0x0002700201007387 */ /* 0x0001e80000100800 */
[----:B------:R-:W4:Y:S04]  /*ab390*/  LDL.LU R59, [R1+0x2814] ;  /* 0x00281400013b7983 */ /* 0x000f280000300800 */
[----:B------:R-:W4:Y:S01]  /*ab3a0*/  LDL.LU R57, [R1+0x277c] ;  /* 0x00277c0001397983 */ /* 0x000f220000300800 */
[----:B------:R-:W-:Y:S02]  /*ab3b0*/  PRMT R33, R36, 0x3340, R35 ;  /* 0x0000334024217816 */ /* 0x000fe40000000023 */
[----:B------:R-:W-:-:S02]  /*ab3c0*/  LOP3.LUT R39, R42, 0xffff, RZ, 0xc0, !PT ;  /* 0x0000ffff2a277812 */ /* 0x000fc400078ec0ff */
[----:B------:R-:W4:Y:S01]  /*ab3d0*/  LDL.LU R42, [R1+0x27bc] ;  /* 0x0027bc00012a7983 */ /* 0x000f220000300800 */
[----:B------:R-:W-:Y:S02]  /*ab3e0*/  PRMT R8, R33, 0x5410, R32 ;  /* 0x0000541021087816 */ /* 0x000fe40000000020 */
[----:B------:R-:W-:Y:S02]  /*ab3f0*/  SHF.R.U32.HI R32, RZ, 0x8, R35 ;  /* 0x00000008ff207819 */ /* 0x000fe40000011623 */
[----:B------:R-:W-:Y:S02]  /*ab400*/  LOP3.LUT R35, R3, 0xffff, RZ, 0xc0, !PT ;  /* 0x0000ffff03237812 */ /* 0x000fe400078ec0ff */
[----:B------:R-:W4:Y:S01]  /*ab410*/  LDL.LU R3, [R1+0x157c] ;  /* 0x00157c0001037983 */ /* 0x000f220000300800 */
[----:B------:R-:W-:Y:S02]  /*ab420*/  SHF.R.U32.HI R33, RZ, 0x8, R36 ;  /* 0x00000008ff217819 */ /* 0x000fe40000011624 */
[----:B------:R-:W-:Y:S01]  /*ab430*/  LOP3.LUT R37, R21, 0xffff, RZ, 0xc0, !PT ;  /* 0x0000ffff15257812 */ /* 0x000fe200078ec0ff */
[----:B------:R-:W4:Y:S04]  /*ab440*/  LDL.LU R56, [R1+0x13c8] ;  /* 0x0013c80001387983 */ /* 0x000f280000300800 */
[----:B------:R-:W4:Y:S01]  /*ab450*/  LDL.LU R21, [R1+0x14ec] ;  /* 0x0014ec0001157983 */ /* 0x000f220000300800 */
[----:B---3--:R-:W-:-:S03]  /*ab460*/  LOP3.LUT R36, R44, 0xffff, RZ, 0xc0, !PT ;  /* 0x0000ffff2c247812 */ /* 0x008fc600078ec0ff */
[----:B------:R-:W3:Y:S01]  /*ab470*/  LDL.LU R44, [R1+0x2818] ;  /* 0x00281800012c7983 */ /* 0x000ee20000300800 */
[----:B--2---:R-:W-:-:S03]  /*ab480*/  LOP3.LUT R38, R60, 0xffff, RZ, 0xc0, !PT ;  /* 0x0000ffff3c267812 */ /* 0x004fc600078ec0ff */
[----:B------:R-:W2:Y:S01]  /*ab490*/  LDL.LU R60, [R1+0x278c] ;  /* 0x00278c00013c7983 */ /* 0x000ea20000300800 */
[----:B----4-:R-:W-:-:S03]  /*ab4a0*/  LOP3.LUT R34, R16, 0xffff, RZ, 0xc0, !PT ;  /* 0x0000ffff10227812 */ /* 0x010fc600078ec0ff */
[----:B------:R-:W4:Y:S01]  /*ab4b0*/  LDL.LU R16, [R1+0x27c8] ;  /* 0x0027c80001107983 */ /* 0x000f220000300800 */
[----:B------:R-:W-:Y:S02]  /*ab4c0*/  LOP3.LUT R33, R33, 0xffff, RZ, 0xc0, !PT ;  /* 0x0000ffff21217812 */ /* 0x000fe400078ec0ff */
[----:B------:R-:W-:-:S04]  /*ab4d0*/  LOP3.LUT R32, R32, 0xffff, RZ, 0xc0, !PT ;  /* 0x0000ffff20207812 */ /* 0x000fc800078ec0ff */
[----:B------:R-:W-:Y:S02]  /*ab4e0*/  PRMT R52, R33, 0x3340, R32 ;  /* 0x0000334021347816 */ /* 0x000fe40000000020 */
        /* <DEDUP_REMOVED lines=13> */
[----:B------:R-:W-:Y:S02]  /*ab5c0*/  LOP3.LUT R35, R37, 0xffff, RZ, 0xc0, !PT ;  /* 0x0000ffff25237812 */ /* 0x000fe400078ec0ff */
[----:B------:R-:W-:Y:S02]  /*ab5d0*/  LOP3.LUT R34, R34, 0xffff, RZ, 0xc0, !PT ;  /* 0x0000ffff22227812 */ /* 0x000fe400078ec0ff */
[----:B------:R-:W-:Y:S02]  /*ab5e0*/  SHF.R.U32.HI R32, RZ, 0x8, R39 ;  /* 0x00000008ff207819 */ /* 0x000fe40000011627 */
[----:B------:R-:W-:-:S02]  /*ab5f0*/  PRMT R50, R35, 0x3340, R34 ;  /* 0x0000334023327816 */ /* 0x000fc40000000022 */
[----:B------:R-:W-:Y:S02]  /*ab600*/  SHF.R.U32.HI R33, RZ, 0x8, R38 ;  /* 0x00000008ff217819 */ /* 0x000fe40000011626 */
[----:B------:R-:W-:Y:S02]  /*ab610*/  LOP3.LUT R32, R32, 0xffff, RZ, 0xc0, !PT ;  /* 0x0000ffff20207812 */ /* 0x000fe400078ec0ff */
[----:B------:R-:W-:Y:S02]  /*ab620*/  LOP3.LUT R33, R33, 0xffff, RZ, 0xc0, !PT ;  /* 0x0000ffff21217812 */ /* 0x000fe400078ec0ff */
[--C-:B------:R-:W-:Y:S02]  /*ab630*/  PRMT R6, R32, 0x3340, R0.reuse ;  /* 0x0000334020067816 */ /* 0x100fe40000000000 */
[----:B0-----:R-:W-:-:S03]  /*ab640*/  PRMT R2, R33, 0x3340, R0 ;  /* 0x0000334021027816 */ /* 0x001fc60000000000 */
[----:B------:R-:W-:Y:S01]  /*ab650*/  STL [R1+0x26c], R6 ;  /* 0x00026c0601007387 */ /* 0x000fe20000100800 */
[----:B------:R-:W-:-:S04]  /*ab660*/  LOP3.LUT R34, R57, 0xffff, RZ, 0xc0, !PT ;  /* 0x0000ffff39227812 */ /* 0x000fc800078ec0ff */
[----:B------:R-:W-:Y:S02]  /*ab670*/  PRMT R32, R34, 0x3340, R0 ;  /* 0x0000334022207816 */ /* 0x000fe40000000000 */
[----:B------:R-:W-:Y:S01]  /*ab680*/  SHF.R.U32.HI R34, RZ, 0x8, R34 ;  /* 0x00000008ff227819 */ /* 0x000fe20000011622 */
[----:B------:R0:W-:Y:S03]  /*ab690*/  STL [R1+0x268], R2 ;  /* 0x0002680201007387 */ /* 0x0001e60000100800 */
[----:B------:R-:W-:Y:S01]  /*ab6a0*/  LOP3.LUT R34, R34, 0xffff, RZ, 0xc0, !PT ;  /* 0x0000ffff22227812 */ /* 0x000fe200078ec0ff */
[----:B------:R-:W4:Y:S01]  /*ab6b0*/  LDL.LU R57, [R1+0x27d8] ;  /* 0x0027d80001397983 */ /* 0x000f220000300800 */
[----:B------:R-:W-:Y:S02]  /*ab6c0*/  LOP3.LUT R36, R59, 0xffff, RZ, 0xc0, !PT ;  /* 0x0000ffff3b247812 */ /* 0x000fe400078ec0ff */
[----:B------:R-:W-:-:S02]  /*ab6d0*/  LOP3.LUT R35, R42, 0xffff, RZ, 0xc0, !PT ;  /* 0x0000ffff2a237812 */ /* 0x000fc400078ec0ff */
[----:B0-----:R-:W-:Y:S02]  /*ab6e0*/  PRMT R2, R34, 0x3340, R0 ;  /* 0x0000334022027816 */ /* 0x001fe40000000000 */
[----:B------:R-:W-:-:S03]  /*ab6f0*/  PRMT R33, R36, 0x3340, R35 ;  /* 0x0000334024217816 */ /* 0x000fc60000000023 */
[----:B------:R0:W-:Y:S01]  /*ab700*/  STL [R1+0x264], R2 ;  /* 0x0002640201007387 */ /* 0x0001e20000100800 */
[----:B------:R-:W-:-:S03]  /*ab710*/  PRMT R51, R33, 0x5410, R32 ;  /* 0x0000541021337816 */ /* 0x000fc60000000020 */
[----:B------:R-:W4:Y:S01]  /*ab720*/  LDL.LU R42, [R1+0x2764] ;  /* 0x00276400012a7983 */ /* 0x000f220000300800 */
[----:B------:R-:W-:Y:S02]  /*ab730*/  SHF.R.U32.HI R32, RZ, 0x8, R35 ;  /* 0x00000008ff207819 */ /* 0x000fe40000011623 */
[----:B------:R-:W-:Y:S02]  /*ab740*/  LOP3.LUT R35, R3, 0xffff, RZ, 0xc0, !PT ;  /* 0x0000ffff03237812 */ /* 0x000fe400078ec0ff */
[----:B------:R-:W4:Y:S01]  /*ab750*/  LDL.LU R3, [R1+0x27a4] ;  /* 0x0027a40001037983 */ /* 0x000f220000300800 */
[----:B------:R-:W-:Y:S02]  /*ab760*/  SHF.R.U32.HI R33, RZ, 0x8, R36 ;  /* 0x00000008ff217819 */ /* 0x000fe40000011624 */
[----:B---3--:R-:W-:Y:S02]  /*ab770*/  LOP3.LUT R37, R44, 0xffff, RZ, 0xc0, !PT ;  /* 0x0000ffff2c257812 */ /* 0x008fe400078ec0ff */
[----:B------:R-:W3:Y:S01]  /*ab780*/  LDL.LU R44, [R1+0x27e4] ;  /* 0x0027e400012c7983 */ /* 0x000ee20000300800 */
[----:B--2---:R-:W-:-:S03]  /*ab790*/  LOP3.LUT R38, R60, 0xffff, RZ, 0xc0, !PT ;  /* 0x0000ffff3c267812 */ /* 0x004fc600078ec0ff */
[----:B------:R-:W2:Y:S01]  /*ab7a0*/  LDL.LU R60, [R1+0x2770] ;  /* 0x00277000013c7983 */ /* 0x000ea20000300800 */
[----:B----4-:R-:W-:-:S03]  /*ab7b0*/  LOP3.LUT R36, R16, 0xffff, RZ, 0xc0, !PT ;  /* 0x0000ffff10247812 */ /* 0x010fc600078ec0ff */
[----:B------:R-:W4:Y:S01]  /*ab7c0*/  LDL.LU R16, [R1+0x27ac] ;  /* 0x0027ac0001107983 */ /* 0x000f220000300800 */
[----:B------:R-:W-:Y:S02]  /*ab7d0*/  LOP3.LUT R33, R33, 0xffff, RZ, 0xc0, !PT ;  /* 0x0000ffff21217812 */ /* 0x000fe400078ec0ff */
[----:B------:R-:W-:Y:S02]  /*ab7e0*/  LOP3.LUT R32, R32, 0xffff, RZ, 0xc0, !PT ;  /* 0x0000ffff20207812 */ /* 0x000fe400078ec0ff */
[----:B------:R-:W-:Y:S02]  /*ab7f0*/  LOP3.LUT R6, R56, 0xffff, RZ, 0xc0, !PT ;  /* 0x0000ffff38067812 */ /* 0x000fe400078ec0ff */
[----:B------:R-:W-:Y:S02]  /*ab800*/  LOP3.LUT R34, R21, 0xffff, RZ, 0xc0, !PT ;  /* 0x0000ffff15227812 */ /* 0x000fe400078ec0ff */
[----:B------:R-:W-:Y:S02]  /*ab810*/  PRMT R24, R33, 0x3340, R32 ;  /* 0x0000334021187816 */ /* 0x000fe40000000020 */
[----:B------:R-:W-:-:S02]  /*ab820*/  PRMT R32, R6, 0x3340, R0 ;  /* 0x0000334006207816 */ /* 0x000fc40000000000 */
        /* <DEDUP_REMOVED lines=8> */
[----:B------:R-:W-:Y:S01]  /*ab8b0*/  LOP3.LUT R32, R32, 0xffff, RZ, 0xc0, !PT ;  /* 0x0000ffff20207812 */ /* 0x000fe200078ec0ff */
[----:B------:R-:W-:Y:S01]  /*ab8c0*/  STL.64 [R1+0x38d0], R10 ;  /* 0x0038d00a01007387 */ /* 0x000fe20000100a00 */
[----:B------:R-:W-:-:S02]  /*ab8d0*/  SHF.R.U32.HI R35, RZ, 0x8, R37 ;  /* 0x00000008ff237819 */ /* 0x000fc40000011625 */
[----:B------:R-:W-:Y:S02]  /*ab8e0*/  PRMT R12, R33, 0x3340, R32 ;  /* 0x00003340210c7816 */ /* 0x000fe40000000020 */
[----:B------:R-:W-:Y:S01]  /*ab8f0*/  SHF.R.U32.HI R34, RZ, 0x8, R36 ;  /* 0x00000008ff227819 */ /* 0x000fe20000011624 */
[----:B------:R-:W-:Y:S01]  /*ab900*/  STL.64 [R1+0x38c8], R8 ;  /* 0x0038c80801007387 */ /* 0x000fe20000100a00 */
[----:B------:R-:W-:Y:S02]  /*ab910*/  LOP3.LUT R35, R35, 0xffff, RZ, 0xc0, !PT ;  /* 0x0000ffff23237812 */ /* 0x000fe400078ec0ff */
[----:B------:R-:W-:Y:S01]  /*ab920*/  LOP3.LUT R34, R34, 0xffff, RZ, 0xc0, !PT ;  /* 0x0000ffff22227812 */ /* 0x000fe200078ec0ff */
[----:B------:R-:W-:Y:S04]  /*ab930*/  STL [R1+0x394c], R21 ;  /* 0x00394c1501007387 */ /* 0x000fe80000100800 */
[----:B------:R-:W-:Y:S01]  /*ab940*/  STL [R1+0x39d8], R12 ;  /* 0x0039d80c01007387 */ /* 0x000fe20000100800 */
[----:B------:R-:W-:-:S03]  /*ab950*/  PRMT R25, R35, 0x3340, R34 ;  /* 0x0000334023197816 */ /* 0x000fc60000000022 */
[----:B------:R-:W2:Y:S04]  /*ab960*/  LDL.LU R58, [R1+0x15f8] ;  /* 0x0015f800013a7983 */ /* 0x000ea80000300800 */
[----:B------:R-:W2:Y:S04]  /*ab970*/  LDL.LU R59, [R1+0x14d8] ;  /* 0x0014d800013b7983 */ /* 0x000ea80000300800 */
[----:B------:R-:W2:Y:S01]  /*ab980*/  LDL.LU R56, [R1+0x154c] ;  /* 0x00154c0001387983 */ /* 0x000ea20000300800 */
[----:B------:R-:W-:Y:S02]  /*ab990*/  LOP3.LUT R36, R57, 0xffff, RZ, 0xc0, !PT ;  /* 0x0000ffff39247812 */ /* 0x000fe400078ec0ff */
[----:B------:R-:W-:-:S04]  /*ab9a0*/  LOP3.LUT R34, R42, 0xffff, RZ, 0xc0, !PT ;  /* 0x0000ffff2a227812 */ /* 0x000fc800078ec0ff */
[----:B------:R-:W-:Y:S02]  /*ab9b0*/  PRMT R32, R34, 0x3340, R0 ;  /* 0x0000334022207816 */ /* 0x000fe40000000000 */
[----:B------:R-:W-:Y:S02]  /*ab9c0*/  LOP3.LUT R35, R3, 0xffff, RZ, 0xc0, !PT ;  /* 0x0000ffff03237812 */ /* 0x000fe400078ec0ff */
[----:B------:R-:W-:Y:S02]  /*ab9d0*/  SHF.R.U32.HI R34, RZ, 0x8, R34 ;  /* 0x00000008ff227819 */ /* 0x000fe40000011622 */
[----:B------:R-:W-:Y:S02]  /*ab9e0*/  PRMT R33, R36, 0x3340, R35 ;  /* 0x0000334024217816 */ /* 0x000fe40000000023 */
[----:B------:R-:W-:Y:S02]  /*ab9f0*/  LOP3.LUT R34, R34, 0xffff, RZ, 0xc0, !PT ;  /* 0x0000ffff22227812 */ /* 0x000fe400078ec0ff */
[----:B------:R-:W-:-:S02]  /*aba00*/  PRMT R15, R33, 0x5410, R32 ;  /* 0x00005410210f7816 */ /* 0x000fc40000000020 */
[----:B0-----:R-:W-:-:S03]  /*aba10*/  PRMT R2, R34, 0x3340, R0 ;  /* 0x0000334022027816 */ /* 0x001fc60000000000 */
[----:B------:R-:W-:Y:S01]  /*aba20*/  STL [R1+0x3950], R15 ;  /* 0x0039500f01007387 */ /* 0x000fe20000100800 */
[----:B------:R-:W-:-:S03]  /*aba30*/  SHF.R.U32.HI R32, RZ, 0x8, R35 ;  /* 0x00000008ff207819 */ /* 0x000fc60000011623 */
[----:B------:R0:W-:Y:S04]  /*aba40*/  STL [R1+0x260], R2 ;  /* 0x0002600201007387 */ /* 0x0001e80000100800 */
[----:B------:R-:W2:Y:S04]  /*aba50*/  LDL.LU R57, [R1+0x15fc] ;  /* 0x0015fc0001397983 */ /* 0x000ea80000300800 */
[----:B------:R-:W2:Y:S04]  /*aba60*/  LDL.LU R42, [R1+0x14dc] ;  /* 0x0014dc00012a7983 */ /* 0x000ea80000300800 */
[----:B------:R-:W2:Y:S01]  /*aba70*/  LDL.LU R3, [R1+0x1588] ;  /* 0x0015880001037983 */ /* 0x000ea20000300800 */
[----:B---3--:R-:W-:-:S03]  /*aba80*/  LOP3.LUT R35, R44, 0xffff, RZ, 0xc0, !PT ;  /* 0x0000ffff2c237812 */ /* 0x008fc600078ec0ff */
[----:B------:R-:W3:Y:S01]  /*aba90*/  LDL.LU R44, [R1+0x15c8] ;  /* 0x0015c800012c7983 */ /* 0x000ee20000300800 */
[----:B----4-:R-:W-:-:S03]  /*abaa0*/  LOP3.LUT R34, R16, 0xffff, RZ, 0xc0, !PT ;  /* 0x0000ffff10227812 */ /* 0x010fc600078ec0ff */
[----:B------:R-:W4:Y:S01]  /*abab0*/  LDL.LU R16, [R1+0x145c] ;  /* 0x00145c0001107983 */ /* 0x000f220000300800 */
[----:B------:R-:W-:Y:S02]  /*abac0*/  SHF.R.U32.HI R33, RZ, 0x8, R36 ;  /* 0x00000008ff217819 */ /* 0x000fe40000011624 */
[----:B------:R-:W-:Y:S02]  /*abad0*/  LOP3.LUT R32, R32, 0xffff, RZ, 0xc0, !PT ;  /* 0x0000ffff20207812 */ /* 0x000fe400078ec0ff */
[----:B------:R-:W-:Y:S02]  /*abae0*/  LOP3.LUT R33, R33, 0xffff, RZ, 0xc0, !PT ;  /* 0x0000ffff21217812 */ /* 0x000fe400078ec0ff */
[----:B--2---:R-:W-:Y:S02]  /*abaf0*/  LOP3.LUT R23, R60, 0xffff, RZ, 0xc0, !PT ;  /* 0x0000ffff3c177812 */ /* 0x004fe400078ec0ff */
[----:B------:R-:W-:Y:S01]  /*abb00*/  PRMT R26, R33, 0x3340, R32 ;  /* 0x00003340211a7816 */ /* 0x000fe20000000020 */
[----:B------:R-:W2:Y:S01]  /*abb10*/  LDL.LU R60, [R1+0x1528] ;  /* 0x00152800013c7983 */ /* 0x000ea20000300800 */
[----:B------:R-:W-:-:S02]  /*abb20*/  PRMT R32, R23, 0x3340, R0 ;  /* 0x0000334017207816 */ /* 0x000fc40000000000 */
[----:B------:R-:W-:Y:S02]  /*abb30*/  PRMT R33, R35, 0x3340, R34 ;  /* 0x0000334023217816 */ /* 0x000fe40000000022 */
[----:B------:R-:W-:Y:S02]  /*abb40*/  SHF.R.U32.HI R35, RZ, 0x8, R35 ;  /* 0x00000008ff237819 */ /* 0x000fe40000011623 */
[----:B------:R-:W-:Y:S02]  /*abb50*/  PRMT R13, R33, 0x5410, R32 ;  /* 0x00005410210d7816 */ /* 0x000fe40000000020 */
[----:B------:R-:W-:Y:S02]  /*abb60*/  SHF.R.U32.HI R33, RZ, 0x8, R34 ;  /* 0x00000008ff217819 */ /* 0x000fe40000011622 */
[----:B------:R-:W-:Y:S02]  /*abb70*/  SHF.R.U32.HI R32, RZ, 0x8, R38 ;  /* 0x00000008ff207819 */ /* 0x000fe40000011626 */
[----:B------:R-:W-:-:S02]  /*abb80*/  LOP3.LUT R34, R35, 0xffff, RZ, 0xc0, !PT ;  /* 0x0000ffff23227812 */ /* 0x000fc400078ec0ff */
[----:B------:R-:W-:Y:S02]  /*abb90*/  LOP3.LUT R33, R33, 0xffff, RZ, 0xc0, !PT ;  /* 0x0000ffff21217812 */ /* 0x000fe400078ec0ff */
[----:B------:R-:W-:Y:S02]  /*abba0*/  LOP3.LUT R32, R32, 0xffff, RZ, 0xc0, !PT ;  /* 0x0000ffff20207812 */ /* 0x000fe400078ec0ff */
[----:B------:R-:W-:Y:S02]  /*abbb0*/  PRMT R27, R34, 0x3340, R33 ;  /* 0x00003340221b7816 */ /* 0x000fe40000000021 */
[----:B0-----:R-:W-:Y:S01]  /*abbc0*/  PRMT R2, R32, 0x3340, R0 ;  /* 0x0000334020027816 */ /* 0x001fe20000000000 */
[----:B------:R-:W-:Y:S01]  /*abbd0*/  STL [R1+0x3954], R13 ;  /* 0x0039540d01007387 */ /* 0x000fe20000100800 */
[----:B------:R-:W-:Y:S02]  /*abbe0*/  LOP3.LUT R36, R58, 0xffff, RZ, 0xc0, !PT ;  /* 0x0000ffff3a247812 */ /* 0x000fe400078ec0ff */
[----:B------:R-:W-:-:S02]  /*abbf0*/  LOP3.LUT R34, R59, 0xffff, RZ, 0xc0, !PT ;  /* 0x0000ffff3b227812 */ /* 0x000fc400078ec0ff */
[----:B------:R-:W-:Y:S02]  /*abc00*/  LOP3.LUT R35, R56, 0xffff, RZ, 0xc0, !PT ;  /* 0x0000ffff38237812 */ /* 0x000fe400078ec0ff */
        /* <DEDUP_REMOVED lines=8> */
[----:B------:R-:W-:Y:S01]  /*abc90*/  LOP3.LUT R34, R34, 0xffff, RZ, 0xc0, !PT ;  /* 0x0000ffff22227812 */ /* 0x000fe200078ec0ff */
[----:B------:R-:W-:Y:S01]  /*abca0*/  STL [R1+0x39dc], R27 ;  /* 0x0039dc1b01007387 */ /* 0x000fe20000100800 */
[----:B------:R-:W-:-:S03]  /*abcb0*/  PRMT R7, R33, 0x3340, R32 ;  /* 0x0000334021077816 */ /* 0x000fc60000000020 */
[----:B------:R0:W-:Y:S04]  /*abcc0*/  STL [R1+0x25c], R2 ;  /* 0x00025c0201007387 */ /* 0x0001e80000100800 */
[----:B------:R-:W-:Y:S01]  /*abcd0*/  STL [R1+0x3a18], R56 ;  /* 0x003a183801007387 */ /* 0x000fe20000100800 */
[----:B0-----:R-:W-:-:S03]  /*abce0*/  PRMT R2, R34, 0x3340, R0 ;  /* 0x0000334022027816 */ /* 0x001fc60000000000 */
[----:B------:R-:W-:Y:S04]  /*abcf0*/  STL [R1+0x2dc], R7 ;  /* 0x0002dc0701007387 */ /* 0x000fe80000100800 */
[----:B------:R0:W-:Y:S04]  /*abd00*/  STL [R1+0x258], R2 ;  /* 0x0002580201007387 */ /* 0x0001e80000100800 */
[----:B------:R-:W2:Y:S01]  /*abd10*/  LDL.LU R59, [R1+0x2858] ;  /* 0x00285800013b7983 */ /* 0x000ea20000300800 */
[----:B------:R-:W-:-:S03]  /*abd20*/  LOP3.LUT R35, R3, 0xffff, RZ, 0xc0, !PT ;  /* 0x0000ffff03237812 */ /* 0x000fc600078ec0ff */
[----:B------:R-:W2:Y:S01]  /*abd30*/  LDL.LU R3, [R1+0x27a8] ;  /* 0x0027a80001037983 */ /* 0x000ea20000300800 */
[----:B----4-:R-:W-:-:S03]  /*abd40*/  LOP3.LUT R38, R16, 0xffff, RZ, 0xc0, !PT ;  /* 0x0000ffff10267812 */ /* 0x010fc600078ec0ff */
[----:B------:R-:W4:Y:S01]  /*abd50*/  LDL.LU R16, [R1+0x27e0] ;  /* 0x0027e00001107983 */ /* 0x000f220000300800 */
[----:B------:R-:W-:Y:S02]  /*abd60*/  LOP3.LUT R37, R57, 0xffff, RZ, 0xc0, !PT ;  /* 0x0000ffff39257812 */ /* 0x000fe400078ec0ff */
[----:B------:R-:W-:Y:S01]  /*abd70*/  LOP3.LUT R39, R42, 0xffff, RZ, 0xc0, !PT ;  /* 0x0000ffff2a277812 */ /* 0x000fe200078ec0ff */
[----:B------:R-:W4:Y:S01]  /*abd80*/  LDL.LU R47, [R1+0x15dc] ;  /* 0x0015dc00012f7983 */ /* 0x000f220000300800 */
[----:B------:R-:W-:Y:S02]  /*abd90*/  PRMT R33, R37, 0x3340, R35 ;  /* 0x0000334025217816 */ /* 0x000fe40000000023 */
[----:B------:R-:W-:Y:S01]  /*abda0*/  PRMT R32, R39, 0x3340, R0 ;  /* 0x0000334027207816 */ /* 0x000fe20000000000 */
[----:B------:R-:W4:Y:S01]  /*abdb0*/  LDL.LU R54, [R1+0x14cc] ;  /* 0x0014cc0001367983 */ /* 0x000f220000300800 */
[----:B---3--:R-:W-:Y:S02]  /*abdc0*/  LOP3.LUT R36, R44, 0xffff, RZ, 0xc0, !PT ;  /* 0x0000ffff2c247812 */ /* 0x008fe400078ec0ff */
[----:B--2---:R-:W-:Y:S01]  /*abdd0*/  LOP3.LUT R34, R60, 0xffff, RZ, 0xc0, !PT ;  /* 0x0000ffff3c227812 */ /* 0x004fe200078ec0ff */
[----:B------:R-:W2:Y:S01]  /*abde0*/  LDL.LU R58, [R1+0x1548] ;  /* 0x00154800013a7983 */ /* 0x000ea20000300800 */
[----:B------:R-:W-:-:S02]  /*abdf0*/  PRMT R55, R33, 0x5410, R32 ;  /* 0x0000541021377816 */ /* 0x000fc40000000020 */
[----:B------:R-:W-:Y:S01]  /*abe00*/  PRMT R32, R38, 0x3340, R0 ;  /* 0x0000334026207816 */ /* 0x000fe20000000000 */
[----:B------:R-:W3:Y:S01]  /*abe10*/  LDL.LU R57, [R1+0x2804] ;  /* 0x0028040001397983 */ /* 0x000ee20000300800 */
[----:B------:R-:W-:Y:S02]  /*abe20*/  PRMT R33, R36, 0x3340, R34 ;  /* 0x0000334024217816 */ /* 0x000fe40000000022 */
[----:B------:R-:W-:Y:S01]  /*abe30*/  SHF.R.U32.HI R37, RZ, 0x8, R37 ;  /* 0x00000008ff257819 */ /* 0x000fe20000011625 */
[----:B------:R-:W2:Y:S01]  /*abe40*/  LDL.LU R44, [R1+0x2798] ;  /* 0x00279800012c7983 */ /* 0x000ea20000300800 */
[----:B------:R-:W-:Y:S02]  /*abe50*/  PRMT R42, R33, 0x5410, R32 ;  /* 0x00005410212a7816 */ /* 0x000fe40000000020 */
[----:B------:R-:W-:Y:S02]  /*abe60*/  SHF.R.U32.HI R33, RZ, 0x8, R36 ;  /* 0x00000008ff217819 */ /* 0x000fe40000011624 */
[----:B------:R-:W-:Y:S01]  /*abe70*/  SHF.R.U32.HI R32, RZ, 0x8, R34 ;  /* 0x00000008ff207819 */ /* 0x000fe20000011622 */
[----:B------:R-:W-:Y:S01]  /*abe80*/  STL [R1+0x3958], R55 ;  /* 0x0039583701007387 */ /* 0x000fe20000100800 */
[----:B------:R-:W-:-:S02]  /*abe90*/  SHF.R.U32.HI R34, RZ, 0x8, R35 ;  /* 0x00000008ff227819 */ /* 0x000fc40000011623 */
[----:B------:R-:W-:Y:S01]  /*abea0*/  LOP3.LUT R33, R33, 0xffff, RZ, 0xc0, !PT ;  /* 0x0000ffff21217812 */ /* 0x000fe200078ec0ff */
[----:B------:R-:W2:Y:S01]  /*abeb0*/  LDL.LU R60, [R1+0x27d4] ;  /* 0x0027d400013c7983 */ /* 0x000ea20000300800 */
[----:B------:R-:W-:Y:S02]  /*abec0*/  LOP3.LUT R32, R32, 0xffff, RZ, 0xc0, !PT ;  /* 0x0000ffff20207812 */ /* 0x000fe400078ec0ff */
[----:B------:R-:W-:Y:S02]  /*abed0*/  LOP3.LUT R35, R37, 0xffff, RZ, 0xc0, !PT ;  /* 0x0000ffff25237812 */ /* 0x000fe400078ec0ff */
[----:B------:R-:W-:Y:S02]  /*abee0*/  LOP3.LUT R34, R34, 0xffff, RZ, 0xc0, !PT ;  /* 0x0000ffff22227812 */ /* 0x000fe400078ec0ff */
[----:B------:R-:W-:Y:S02]  /*abef0*/  PRMT R10, R33, 0x3340, R32 ;  /* 0x00003340210a7816 */ /* 0x000fe40000000020 */
[----:B------:R-:W-:-:S02]  /*abf00*/  SHF.R.U32.HI R32, RZ, 0x8, R39 ;  /* 0x00000008ff207819 */ /* 0x000fc40000011627 */
[----:B------:R-:W-:Y:S02]  /*abf10*/  SHF.R.U32.HI R33, RZ, 0x8, R38 ;  /* 0x00000008ff217819 */ /* 0x000fe40000011626 */
[----:B0-----:R-:W-:Y:S02]  /*abf20*/  PRMT R2, R35, 0x3340, R34 ;  /* 0x0000334023027816 */ /* 0x001fe40000000022 */
[----:B------:R-:W-:Y:S02]  /*abf30*/  LOP3.LUT R32, R32, 0xffff, RZ, 0xc0, !PT ;  /* 0x0000ffff20207812 */ /* 0x000fe400078ec0ff */
[----:B------:R-:W-:Y:S01]  /*abf40*/  LOP3.LUT R33, R33, 0xffff, RZ, 0xc0, !PT ;  /* 0x0000ffff21217812 */ /* 0x000fe200078ec0ff */
[----:B------:R0:W-:Y:S01]  /*abf50*/  STL [R1+0x2c8], R2 ;  /* 0x0002c80201007387 */ /* 0x0001e20000100800 */
[--C-:B------:R-:W-:Y:S02]  /*abf60*/  PRMT R7, R32, 0x3340, R0.reuse ;  /* 0x0000334020077816 */ /* 0x100fe40000000000 */
[----:B0-----:R-:W-:-:S03]  /*abf70*/  PRMT R2, R33, 0x3340, R0 ;  /* 0x0000334021027816 */ /* 0x001fc60000000000 */
[----:B------:R-:W-:Y:S04]  /*abf80*/  STL [R1+0x254], R7 ;  /* 0x0002540701007387 */ /* 0x000fe80000100800 */
[----:B------:R0:W-:Y:S01]  /*abf90*/  STL [R1+0x250], R2 ;  /* 0x0002500201007387 */ /* 0x0001e20000100800 */
[----:B------:R-:W-:Y:S02]  /*abfa0*/  LOP3.LUT R36, R59, 0xffff, RZ, 0xc0, !PT ;  /* 0x0000ffff3b247812 */ /* 0x000fe400078ec0ff */
[----:B------:R-:W-:-:S04]  /*abfb0*/  LOP3.LUT R34, R3, 0xffff, RZ, 0xc0, !PT ;  /* 0x0000ffff03227812 */ /* 0x000fc800078ec0ff */
[----:B------:R-:W-:Y:S02]  /*abfc0*/  PRMT R32, R34, 0x3340, R0 ;  /* 0x0000334022207816 */ /* 0x000fe40000000000 */
[----:B------:R-:W-:-:S04]  /*abfd0*/  SHF.R.U32.HI R34, RZ, 0x8, R34 ;  /* 0x00000008ff227819 */ /* 0x000fc80000011622 */
[----:B------:R-:W-:-:S04]  /*abfe0*/  LOP3.LUT R34, R34, 0xffff, RZ, 0xc0, !PT ;  /* 0x0000ffff22227812 */ /* 0x000fc800078ec0ff */
[----:B0-----:R-:W-:Y:S02]  /*abff0*/  PRMT R2, R34, 0x3340, R0 ;  /* 0x0000334022027816 */ /* 0x001fe40000000000 */
[----:B----4-:R-:W-:-:S04]  /*ac000*/  LOP3.LUT R35, R16, 0xffff, RZ, 0xc0, !PT ;  /* 0x0000ffff10237812 */ /* 0x010fc800078ec0ff */
[----:B------:R-:W-:-:S04]  /*ac010*/  PRMT R33, R36, 0x3340, R35 ;  /* 0x0000334024217816 */ /* 0x000fc80000000023 */
[----:B------:R-:W-:-:S05]  /*ac020*/  PRMT R19, R33, 0x5410, R32 ;  /* 0x0000541021137816 */ /* 0x000fca0000000020 */
[----:B------:R-:W-:Y:S04]  /*ac030*/  STL [R1+0x395c], R19 ;  /* 0x00395c1301007387 */ /* 0x000fe80000100800 */
[----:B------:R-:W4:Y:S04]  /*ac040*/  LDL.LU R53, [R1+0x286c] ;  /* 0x00286c0001357983 */ /* 0x000f280000300800 */
[----:B------:R-:W4:Y:S04]  /*ac050*/  LDL.LU R59, [R1+0x27c4] ;  /* 0x0027c400013b7983 */ /* 0x000f280000300800 */
[----:B------:R0:W-:Y:S04]  /*ac060*/  STL [R1+0x24c], R2 ;  /* 0x00024c0201007387 */ /* 0x0001e80000100800 */
[----:B------:R-:W4:Y:S01]  /*ac070*/  LDL.LU R16, [R1+0x27ec] ;  /* 0x0027ec0001107983 */ /* 0x000f220000300800 */
[----:B------:R-:W-:-:S02]  /*ac080*/  SHF.R.U32.HI R33, RZ, 0x8, R36 ;  /* 0x00000008ff217819 */ /* 0x000fc40000011624 */
[----:B------:R-:W-:Y:S02]  /*ac090*/  SHF.R.U32.HI R32, RZ, 0x8, R35 ;  /* 0x00000008ff207819 */ /* 0x000fe40000011623 */
[----:B------:R-:W-:Y:S02]  /*ac0a0*/  LOP3.LUT R33, R33, 0xffff, RZ, 0xc0, !PT ;  /* 0x0000ffff21217812 */ /* 0x000fe400078ec0ff */
[----:B------:R-:W-:Y:S02]  /*ac0b0*/  LOP3.LUT R32, R32, 0xffff, RZ, 0xc0, !PT ;  /* 0x0000ffff20207812 */ /* 0x000fe400078ec0ff */
[----:B------:R-:W-:Y:S02]  /*ac0c0*/  LOP3.LUT R35, R47, 0xffff, RZ, 0xc0, !PT ;  /* 0x0000ffff2f237812 */ /* 0x000fe400078ec0ff */
[----:B------:R-:W-:Y:S02]  /*ac0d0*/  LOP3.LUT R48, R54, 0xffff, RZ, 0xc0, !PT ;  /* 0x0000ffff36307812 */ /* 0x000fe400078ec0ff */
[----:B--2---:R-:W-:-:S02]  /*ac0e0*/  LOP3.LUT R34, R58, 0xffff, RZ, 0xc0, !PT ;  /* 0x0000ffff3a227812 */ /* 0x004fc400078ec0ff */
[----:B------:R-:W-:Y:S01]  /*ac0f0*/  PRMT R3, R33, 0x3340, R32 ;  /* 0x0000334021037816 */ /* 0x000fe20000000020 */
[----:B------:R-:W2:Y:S01]  /*ac100*/  LDL.LU R58, [R1+0x274c] ;  /* 0x00274c00013a7983 */ /* 0x000ea20000300800 */
[----:B---3--:R-:W-:Y:S02]  /*ac110*/  LOP3.LUT R37, R57, 0xffff, RZ, 0xc0, !PT ;  /* 0x0000ffff39257812 */ /* 0x008fe400078ec0ff */
[----:B------:R-:W-:Y:S01]  /*ac120*/  PRMT R32, R48, 0x3340, R0 ;  /* 0x0000334030207816 */ /* 0x000fe20000000000 */
[----:B------:R-:W3:Y:S01]  /*ac130*/  LDL.LU R57, [R1+0x152c] ;  /* 0x00152c0001397983 */ /* 0x000ee20000300800 */
[----:B------:R-:W-:Y:S02]  /*ac140*/  PRMT R33, R35, 0x3340, R34 ;  /* 0x0000334023217816 */ /* 0x000fe40000000022 */
[----:B------:R-:W-:Y:S02]  /*ac150*/  LOP3.LUT R36, R60, 0xffff, RZ, 0xc0, !PT ;  /* 0x0000ffff3c247812 */ /* 0x000fe400078ec0ff */
[----:B------:R-:W-:Y:S01]  /*ac160*/  LOP3.LUT R38, R44, 0xffff, RZ, 0xc0, !PT ;  /* 0x0000ffff2c267812 */ /* 0x000fe200078ec0ff */
[----:B------:R-:W2:Y:S01]  /*ac170*/  LDL.LU R60, [R1+0x15cc] ;  /* 0x0015cc00013c7983 */ /* 0x000ea20000300800 */
[----:B------:R-:W-:-:S02]  /*ac180*/  PRMT R44, R33, 0x5410, R32 ;  /* 0x00005410212c7816 */ /* 0x000fc40000000020 */
        /* <DEDUP_REMOVED lines=9> */
[----:B------:R-:W-:Y:S01]  /*ac220*/  PRMT R8, R33, 0x3340, R32 ;  /* 0x0000334021087816 */ /* 0x000fe20000000020 */
[----:B------:R-:W-:Y:S01]  /*ac230*/  STL [R1+0x3970], R44 ;  /* 0x0039702c01007387 */ /* 0x000fe20000100800 */
[----:B------:R-:W-:Y:S02]  /*ac240*/  LOP3.LUT R35, R35, 0xffff, RZ, 0xc0, !PT ;  /* 0x0000ffff23237812 */ /* 0x000fe400078ec0ff */
[----:B------:R-:W-:Y:S01]  /*ac250*/  LOP3.LUT R34, R34, 0xffff, RZ, 0xc0, !PT ;  /* 0x0000ffff22227812 */ /* 0x000fe200078ec0ff */
[----:B------:R-:W-:Y:S03]  /*ac260*/  STL [R1+0x39e0], R11 ;  /* 0x0039e00b01007387 */ /* 0x000fe60000100800 */
[----:B------:R-:W-:Y:S01]  /*ac270*/  PRMT R30, R35, 0x3340, R34 ;  /* 0x00003340231e7816 */ /* 0x000fe20000000022 */
[----:B------:R-:W-:Y:S04]  /*ac280*/  STL [R1+0x39e4], R8 ;  /* 0x0039e40801007387 */ /* 0x000fe80000100800 */
[----:B------:R-:W3:Y:S04]  /*ac290*/  LDL.LU R47, [R1+0x2754] ;  /* 0x00275400012f7983 */ /* 0x000ee80000300800 */
[----:B------:R-:W3:Y:S01]  /*ac2a0*/  LDL.LU R54, [R1+0x1538] ;  /* 0x0015380001367983 */ /* 0x000ee20000300800 */
[----:B------:R-:W-:Y:S01]  /*ac2b0*/  NOP ;  /* 0x0000000000007918 */ /* 0x000fe20000000000 */
[----:B----4-:R-:W-:-:S02]  /*ac2c0*/  LOP3.LUT R34, R59, 0xffff, RZ, 0xc0, !PT ;  /* 0x0000ffff3b227812 */ /* 0x010fc400078ec0ff */
[----:B------:R-:W4:Y:S01]  /*ac2d0*/  LDL.LU R59, [R1+0x15d8] ;  /* 0x0015d800013b7983 */ /* 0x000f220000300800 */
[----:B------:R-:W-:Y:S02]  /*ac2e0*/  LOP3.LUT R36, R53, 0xffff, RZ, 0xc0, !PT ;  /* 0x0000ffff35247812 */ /* 0x000fe400078ec0ff */
[----:B------:R-:W-:Y:S02]  /*ac2f0*/  PRMT R32, R34, 0x3340, R0 ;  /* 0x0000334022207816 */ /* 0x000fe40000000000 */
[----:B------:R-:W-:Y:S02]  /*ac300*/  SHF.R.U32.HI R34, RZ, 0x8, R34 ;  /* 0x00000008ff227819 */ /* 0x000fe40000011622 */
[----:B------:R-:W-:Y:S02]  /*ac310*/  LOP3.LUT R35, R16, 0xffff, RZ, 0xc0, !PT ;  /* 0x0000ffff10237812 */ /* 0x000fe400078ec0ff */
[----:B------:R-:W-:Y:S02]  /*ac320*/  LOP3.LUT R34, R34, 0xffff, RZ, 0xc0, !PT ;  /* 0x0000ffff22227812 */ /* 0x000fe400078ec0ff */
[----:B------:R-:W-:-:S02]  /*ac330*/  PRMT R33, R36, 0x3340, R35 ;  /* 0x0000334024217816 */ /* 0x000fc40000000023 */
[----:B0-----:R-:W-:Y:S02]  /*ac340*/  PRMT R2, R34, 0x3340, R0 ;  /* 0x0000334022027816 */ /* 0x001fe40000000000 */
[----:B------:R-:W-:-:S05]  /*ac350*/  PRMT R16, R33, 0x5410, R32 ;  /* 0x0000541021107816 */ /* 0x000fca0000000020 */
[----:B------:R-:W-:Y:S04]  /*ac360*/  STL [R1+0x3974], R16 ;  /* 0x0039741001007387 */ /* 0x000fe80000100800 */
[----:B------:R0:W-:Y:S04]  /*ac370*/  STL [R1+0x248], R2 ;  /* 0x0002480201007387 */ /* 0x0001e80000100800 */
[----:B------:R-:W4:Y:S01]  /*ac380*/  LDL.LU R53, [R1+0x2890] ;  /* 0x0028900001357983 */ /* 0x000f220000300800 */
[----:B------:R-:W-:Y:S02]  /*ac390*/  SHF.R.U32.HI R33, RZ, 0x8, R36 ;  /* 0x00000008ff217819 */ /* 0x000fe40000011624 */
[----:B------:R-:W-:-:S02]  /*ac3a0*/  SHF.R.U32.HI R32, RZ, 0x8, R35 ;  /* 0x00000008ff207819 */ /* 0x000fc40000011623 */
[----:B--2---:R-:W-:Y:S02]  /*ac3b0*/  LOP3.LUT R35, R58, 0xffff, RZ, 0xc0, !PT ;  /* 0x0000ffff3a237812 */ /* 0x004fe400078ec0ff */
[----:B------:R-:W-:Y:S01]  /*ac3c0*/  LOP3.LUT R33, R33, 0xffff, RZ, 0xc0, !PT ;  /* 0x0000ffff21217812 */ /* 0x000fe200078ec0ff */
[----:B------:R-:W2:Y:S01]  /*ac3d0*/  LDL.LU R58, [R1+0x27d0] ;  /* 0x0027d000013a7983 */ /* 0x000ea20000300800 */
[----:B------:R-:W-:Y:S02]  /*ac3e0*/  LOP3.LUT R32, R32, 0xffff, RZ, 0xc0, !PT ;  /* 0x0000ffff20207812 */ /* 0x000fe400078ec0ff */
[----:B---3--:R-:W-:Y:S02]  /*ac3f0*/  LOP3.LUT R37, R57, 0xffff, RZ, 0xc0, !PT ;  /* 0x0000ffff39257812 */ /* 0x008fe400078ec0ff */
[----:B------:R-:W-:Y:S01]  /*ac400*/  LOP3.LUT R34, R60, 0xffff, RZ, 0xc0, !PT ;  /* 0x0000ffff3c227812 */ /* 0x000fe200078ec0ff */
[----:B------:R-:W3:Y:S01]  /*ac410*/  LDL.LU R57, [R1+0x2808] ;  /* 0x0028080001397983 */ /* 0x000ee20000300800 */
[----:B------:R-:W-:-:S02]  /*ac420*/  PRMT R29, R33, 0x3340, R32 ;  /* 0x00003340211d7816 */ /* 0x000fc40000000020 */
[----:B------:R-:W-:Y:S02]  /*ac430*/  PRMT R32, R37, 0x3340, R0 ;  /* 0x0000334025207816 */ /* 0x000fe40000000000 */
[----:B------:R-:W-:Y:S02]  /*ac440*/  PRMT R33, R35, 0x3340, R34 ;  /* 0x0000334023217816 */ /* 0x000fe40000000022 */
[----:B------:R-:W-:Y:S02]  /*ac450*/  SHF.R.U32.HI R35, RZ, 0x8, R35 ;  /* 0x00000008ff237819 */ /* 0x000fe40000011623 */
[----:B------:R-:W-:Y:S02]  /*ac460*/  PRMT R60, R33, 0x5410, R32 ;  /* 0x00005410213c7816 */ /* 0x000fe40000000020 */
[----:B------:R-:W-:Y:S02]  /*ac470*/  SHF.R.U32.HI R32, RZ, 0x8, R38 ;  /* 0x00000008ff207819 */ /* 0x000fe40000011626 */
[----:B------:R-:W-:-:S02]  /*ac480*/  SHF.R.U32.HI R33, RZ, 0x8, R34 ;  /* 0x00000008ff217819 */ /* 0x000fc40000011622 */
[----:B------:R-:W-:Y:S02]  /*ac490*/  LOP3.LUT R32, R32, 0xffff, RZ, 0xc0, !PT ;  /* 0x0000ffff20207812 */ /* 0x000fe400078ec0ff */
[----:B------:R-:W-:Y:S02]  /*ac4a0*/  LOP3.LUT R34, R35, 0xffff, RZ, 0xc0, !PT ;  /* 0x0000ffff23227812 */ /* 0x000fe400078ec0ff */
[----:B------:R-:W-:Y:S02]  /*ac4b0*/  LOP3.LUT R33, R33, 0xffff, RZ, 0xc0, !PT ;  /* 0x0000ffff21217812 */ /* 0x000fe400078ec0ff */
[----:B------:R-:W-:Y:S02]  /*ac4c0*/  PRMT R7, R32, 0x3340, R0 ;  /* 0x0000334020077816 */ /* 0x000fe40000000000 */
[----:B0-----:R-:W-:Y:S01]  /*ac4d0*/  PRMT R2, R34, 0x3340, R33 ;  /* 0x0000334022027816 */ /* 0x001fe20000000021 */
[----:B------:R-:W-:Y:S01]  /*ac4e0*/  STL [R1+0x3978], R60 ;  /* 0x0039783c01007387 */ /* 0x000fe20000100800 */
[----:B------:R-:W-:-:S03]  /*ac4f0*/  LOP3.LUT R36, R47, 0xffff, RZ, 0xc0, !PT ;  /* 0x0000ffff2f247812 */ /* 0x000fc600078ec0ff */
[----:B------:R-:W-:Y:S04]  /*ac500*/  STL [R1+0x244], R7 ;  /* 0x0002440701007387 */ /* 0x000fe80000100800 */
[----:B------:R0:W-:Y:S04]  /*ac510*/  STL [R1+0x300], R2 ;  /* 0x0003000201007387 */ /* 0x0001e80000100800 */
[----:B------:R-:W3:Y:S04]  /*ac520*/  LDL.LU R31, [R1+0x273c] ;  /* 0x00273c00011f7983 */ /* 0x000ee80000300800 */
[----:B------:R-:W3:Y:S01]  /*ac530*/  LDL.LU R47, [R1+0x1518] ;  /* 0x00151800012f7983 */ /* 0x000ee20000300800 */
[----:B------:R-:W-:-:S04]  /*ac540*/  LOP3.LUT R34, R54, 0xffff, RZ, 0xc0, !PT ;  /* 0x0000ffff36227812 */ /* 0x000fc800078ec0ff */
[----:B------:R-:W-:Y:S02]  /*ac550*/  PRMT R32, R34, 0x3340, R0 ;  /* 0x0000334022207816 */ /* 0x000fe40000000000 */
[----:B------:R-:W-:-:S04]  /*ac560*/  SHF.R.U32.HI R34, RZ, 0x8, R34 ;  /* 0x00000008ff227819 */ /* 0x000fc80000011622 */
[----:B------:R-:W-:-:S04]  /*ac570*/  LOP3.LUT R34, R34, 0xffff, RZ, 0xc0, !PT ;  /* 0x0000ffff22227812 */ /* 0x000fc800078ec0ff */
[----:B0-----:R-:W-:Y:S02]  /*ac580*/  PRMT R2, R34, 0x3340, R0 ;  /* 0x0000334022027816 */ /* 0x001fe40000000000 */
[----:B----4-:R-:W-:Y:S02]  /*ac590*/  LOP3.LUT R35, R59, 0xffff, RZ, 0xc0, !PT ;  /* 0x0000ffff3b237812 */ /* 0x010fe400078ec0ff */
[----:B------:R-:W4:Y:S02]  /*ac5a0*/  LDL.LU R59, [R1+0x15ac] ;  /* 0x0015ac00013b7983 */ /* 0x000f240000300800 */
        /* <DEDUP_REMOVED lines=8> */
[----:B------:R-:W-:Y:S01]  /*ac630*/  STL [R1+0x2f0], R7 ;  /* 0x0002f00701007387 */ /* 0x000fe20000100800 */
[----:B------:R-:W-:-:S03]  /*ac640*/  LOP3.LUT R35, R53, 0xffff, RZ, 0xc0, !PT ;  /* 0x0000ffff35237812 */ /* 0x000fc600078ec0ff */
[----:B------:R0:W-:Y:S04]  /*ac650*/  STL [R1+0x240], R2 ;  /* 0x0002400201007387 */ /* 0x0001e80000100800 */
[----:B------:R-:W4:Y:S04]  /*ac660*/  LDL.LU R54, [R1+0x2748] ;  /* 0x0027480001367983 */ /* 0x000f280000300800 */
[----:B------:R-:W4:Y:S01]  /*ac670*/  LDL.LU R53, [R1+0x151c] ;  /* 0x00151c0001357983 */ /* 0x000f220000300800 */
[----:B--2---:R-:W-:-:S03]  /*ac680*/  LOP3.LUT R38, R58, 0xffff, RZ, 0xc0, !PT ;  /* 0x0000ffff3a267812 */ /* 0x004fc600078ec0ff */
[----:B------:R-:W2:Y:S01]  /*ac690*/  LDL.LU R58, [R1+0x15bc] ;  /* 0x0015bc00013a7983 */ /* 0x000ea20000300800 */
[----:B---3--:R-:W-:Y:S02]  /*ac6a0*/  LOP3.LUT R34, R57, 0xffff, RZ, 0xc0, !PT ;  /* 0x0000ffff39227812 */ /* 0x008fe400078ec0ff */
        /* <DEDUP_REMOVED lines=10> */
[----:B0-----:R-:W-:Y:S01]  /*ac750*/  PRMT R2, R32, 0x3340, R0 ;  /* 0x0000334020027816 */ /* 0x001fe20000000000 */
[----:B------:R-:W-:Y:S04]  /*ac760*/  STL [R1+0x3984], R13 ;  /* 0x0039840d01007387 */ /* 0x000fe80000100800 */
[----:B------:R-:W-:Y:S04]  /*ac770*/  STL [R1+0x3a1c], R57 ;  /* 0x003a1c3901007387 */ /* 0x000fe80000100800 */
[----:B------:R0:W-:Y:S04]  /*ac780*/  STL [R1+0x23c], R2 ;  /* 0x00023c0201007387 */ /* 0x0001e80000100800 */
[----:B------:R-:W3:Y:S01]  /*ac790*/  LDL.LU R45, [R1+0x28b4] ;  /* 0x0028b400012d7983 */ /* 0x000ee20000300800 */
[----:B------:R-:W-:-:S03]  /*ac7a0*/  LOP3.LUT R36, R31, 0xffff, RZ, 0xc0, !PT ;  /* 0x0000ffff1f247812 */ /* 0x000fc600078ec0ff */
[----:B------:R-:W3:Y:S01]  /*ac7b0*/  LDL.LU R7, [R1+0x27dc] ;  /* 0x0027dc0001077983 */ /* 0x000ee20000300800 */
[----:B------:R-:W-:-:S03]  /*ac7c0*/  LOP3.LUT R34, R47, 0xffff, RZ, 0xc0, !PT ;  /* 0x0000ffff2f227812 */ /* 0x000fc600078ec0ff */
[----:B------:R-:W3:Y:S01]  /*ac7d0*/  LDL.LU R18, [R1+0x2810] ;  /* 0x0028100001127983 */ /* 0x000ee20000300800 */
[----:B------:R-:W-:Y:S02]  /*ac7e0*/  PRMT R32, R34, 0x3340, R0 ;  /* 0x0000334022207816 */ /* 0x000fe40000000000 */
[----:B----4-:R-:W-:-:S04]  /*ac7f0*/  LOP3.LUT R35, R59, 0xffff, RZ, 0xc0, !PT ;  /* 0x0000ffff3b237812 */ /* 0x010fc800078ec0ff */
[----:B------:R-:W-:-:S04]  /*ac800*/  PRMT R33, R36, 0x3340, R35 ;  /* 0x0000334024217816 */ /* 0x000fc80000000023 */
[----:B------:R-:W-:Y:S02]  /*ac810*/  PRMT R59, R33, 0x5410, R32 ;  /* 0x00005410213b7816 */ /* 0x000fe40000000020 */
[----:B------:R-:W-:Y:S02]  /*ac820*/  SHF.R.U32.HI R33, RZ, 0x8, R36 ;  /* 0x00000008ff217819 */ /* 0x000fe40000011624 */
[----:B------:R-:W-:Y:S02]  /*ac830*/  SHF.R.U32.HI R32, RZ, 0x8, R35 ;  /* 0x00000008ff207819 */ /* 0x000fe40000011623 */
[----:B------:R-:W-:Y:S02]  /*ac840*/  LOP3.LUT R33, R33, 0xffff, RZ, 0xc0, !PT ;  /* 0x0000ffff21217812 */ /* 0x000fe400078ec0ff */
[----:B------:R-:W-:-:S04]  /*ac850*/  LOP3.LUT R32, R32, 0xffff, RZ, 0xc0, !PT ;  /* 0x0000ffff20207812 */ /* 0x000fc800078ec0ff */
[----:B0-----:R-:W-:Y:S01]  /*ac860*/  PRMT R2, R33, 0x3340, R32 ;  /* 0x0000334021027816 */ /* 0x001fe20000000020 */
[----:B------:R-:W-:Y:S04]  /*ac870*/  STL [R1+0x3a20], R59 ;  /* 0x003a203b01007387 */ /* 0x000fe80000100800 */
[----:B------:R0:W-:Y:S04]  /*ac880*/  STL [R1+0x2ec], R2 ;  /* 0x0002ec0201007387 */ /* 0x0001e80000100800 */
[----:B------:R-:W4:Y:S01]  /*ac890*/  LDL.LU R47, [R1+0x2838] ;  /* 0x00283800012f7983 */ /* 0x000f220000300800 */
[----:B------:R-:W-:-:S03]  /*ac8a0*/  LOP3.LUT R35, R54, 0xffff, RZ, 0xc0, !PT ;  /* 0x0000ffff36237812 */ /* 0x000fc600078ec0ff */
[----:B------:R-:W4:Y:S01]  /*ac8b0*/  LDL.LU R54, [R1+0x27cc] ;  /* 0x0027cc0001367983 */ /* 0x000f220000300800 */
[----:B------:R-:W-:-:S03]  /*ac8c0*/  LOP3.LUT R31, R53, 0xffff, RZ, 0xc0, !PT ;  /* 0x0000ffff351f7812 */ /* 0x000fc600078ec0ff */
[----:B------:R-:W4:Y:S01]  /*ac8d0*/  LDL.LU R53, [R1+0x2800] ;  /* 0x0028000001357983 */ /* 0x000f220000300800 */
[----:B------:R-:W-:-:S04]  /*ac8e0*/  SHF.R.U32.HI R34, RZ, 0x8, R34 ;  /* 0x00000008ff227819 */ /* 0x000fc80000011622 */
[----:B------:R-:W-:-:S04]  /*ac8f0*/  LOP3.LUT R34, R34, 0xffff, RZ, 0xc0, !PT ;  /* 0x0000ffff22227812 */ /* 0x000fc800078ec0ff */
[--C-:B------:R-:W-:Y:S02]  /*ac900*/  PRMT R57, R34, 0x3340, R0.reuse ;  /* 0x0000334022397816 */ /* 0x100fe40000000000 */
[----:B--2---:R-:W-:Y:S02]  /*ac910*/  LOP3.LUT R34, R58, 0xffff, RZ, 0xc0, !PT ;  /* 0x0000ffff3a227812 */ /* 0x004fe400078ec0ff */
[----:B------:R-:W-:Y:S02]  /*ac920*/  PRMT R32, R31, 0x3340, R0 ;  /* 0x000033401f207816 */ /* 0x000fe40000000000 */
[----:B------:R-:W-:Y:S02]  /*ac930*/  PRMT R33, R35, 0x3340, R34 ;  /* 0x0000334023217816 */ /* 0x000fe40000000022 */
[----:B------:R-:W-:Y:S02]  /*ac940*/  SHF.R.U32.HI R35, RZ, 0x8, R35 ;  /* 0x00000008ff237819 */ /* 0x000fe40000011623 */
[----:B------:R-:W-:-:S02]  /*ac950*/  PRMT R58, R33, 0x5410, R32 ;  /* 0x00005410213a7816 */ /* 0x000fc40000000020 */
[----:B------:R-:W-:Y:S02]  /*ac960*/  SHF.R.U32.HI R33, RZ, 0x8, R34 ;  /* 0x00000008ff217819 */ /* 0x000fe40000011622 */
[----:B------:R-:W-:Y:S02]  /*ac970*/  LOP3.LUT R34, R35, 0xffff, RZ, 0xc0, !PT ;  /* 0x0000ffff23227812 */ /* 0x000fe400078ec0ff */
[----:B------:R-:W-:-:S04]  /*ac980*/  LOP3.LUT R33, R33, 0xffff, RZ, 0xc0, !PT ;  /* 0x0000ffff21217812 */ /* 0x000fc800078ec0ff */
[----:B------:R-:W-:Y:S02]  /*ac990*/  PRMT R61, R34, 0x3340, R33 ;  /* 0x00003340223d7816 */ /* 0x000fe40000000021 */
[----:B------:R-:W-:-:S03]  /*ac9a0*/  SHF.R.U32.HI R32, RZ, 0x8, R38 ;  /* 0x00000008ff207819 */ /* 0x000fc60000011626 */
[----:B------:R-:W-:Y:S04]  /*ac9b0*/  STL [R1+0x39ec], R61 ;  /* 0x0039ec3d01007387 */ /* 0x000fe80000100800 */
[----:B------:R-:W2:Y:S01]  /*ac9c0*/  LDL.LU R27, [R1+0x2784] ;  /* 0x00278400011b7983 */ /* 0x000ea20000300800 */
[----:B------:R-:W-:-:S03]  /*ac9d0*/  LOP3.LUT R32, R32, 0xffff, RZ, 0xc0, !PT ;  /* 0x0000ffff20207812 */ /* 0x000fc600078ec0ff */
[----:B------:R-:W2:Y:S01]  /*ac9e0*/  LDL.LU R12, [R1+0x15a8] ;  /* 0x0015a800010c7983 */ /* 0x000ea20000300800 */
[----:B---3--:R-:W-:-:S03]  /*ac9f0*/  LOP3.LUT R34, R7, 0xffff, RZ, 0xc0, !PT ;  /* 0x0000ffff07227812 */ /* 0x008fc600078ec0ff */
[----:B------:R-:W3:Y:S01]  /*aca00*/  LDL.LU R9, [R1+0x2734] ;  /* 0x0027340001097983 */ /* 0x000ee20000300800 */
[--C-:B------:R-:W-:Y:S02]  /*aca10*/  PRMT R56, R32, 0x3340, R0.reuse ;  /* 0x0000334020387816 */ /* 0x100fe40000000000 */
[----:B------:R-:W-:Y:S02]  /*aca20*/  LOP3.LUT R36, R45, 0xffff, RZ, 0xc0, !PT ;  /* 0x0000ffff2d247812 */ /* 0x000fe400078ec0ff */
[----:B------:R-:W-:Y:S02]  /*aca30*/  LOP3.LUT R35, R18, 0xffff, RZ, 0xc0, !PT ;  /* 0x0000ffff12237812 */ /* 0x000fe400078ec0ff */
[----:B------:R-:W-:Y:S02]  /*aca40*/  PRMT R32, R34, 0x3340, R0 ;  /* 0x0000334022207816 */ /* 0x000fe40000000000 */
[----:B------:R-:W-:Y:S02]  /*aca50*/  SHF.R.U32.HI R34, RZ, 0x8, R34 ;  /* 0x00000008ff227819 */ /* 0x000fe40000011622 */
[----:B------:R-:W-:-:S02]  /*aca60*/  PRMT R33, R36, 0x3340, R35 ;  /* 0x0000334024217816 */ /* 0x000fc40000000023 */
[----:B------:R-:W-:Y:S02]  /*aca70*/  LOP3.LUT R34, R34, 0xffff, RZ, 0xc0, !PT ;  /* 0x0000ffff22227812 */ /* 0x000fe400078ec0ff */
[----:B------:R-:W-:Y:S02]  /*aca80*/  PRMT R15, R33, 0x5410, R32 ;  /* 0x00005410210f7816 */ /* 0x000fe40000000020 */
[----:B0-----:R-:W-:-:S03]  /*aca90*/  PRMT R2, R34, 0x3340, R0 ;  /* 0x0000334022027816 */ /* 0x001fc60000000000 */
[----:B------:R-:W-:Y:S01]  /*acaa0*/  STL [R1+0x3988], R15 ;  /* 0x0039880f01007387 */ /* 0x000fe20000100800 */
[----:B------:R-:W-:-:S03]  /*acab0*/  SHF.R.U32.HI R33, RZ, 0x8, R36 ;  /* 0x00000008ff217819 */ /* 0x000fc60000011624 */
[----:B------:R0:W-:Y:S04]  /*acac0*/  STL [R1+0x230], R2 ;  /* 0x0002300201007387 */ /* 0x0001e80000100800 */
[----:B0-----:R-:W3:Y:S04]  /*acad0*/  LDL.LU R2, [R1+0x2790] ;  /* 0x0027900001027983 */ /* 0x001ee80000300800 */
[----:B------:R-:W3:Y:S04]  /*acae0*/  LDL.LU R45, [R1+0x15b8] ;  /* 0x0015b800012d7983 */ /* 0x000ee80000300800 */
[----:B------:R-:W3:Y:S01]  /*acaf0*/  LDL.LU R7, [R1+0x2744] ;  /* 0x0027440001077983 */ /* 0x000ee20000300800 */
[----:B------:R-:W-:-:S02]  /*acb00*/  SHF.R.U32.HI R32, RZ, 0x8, R35 ;  /* 0x00000008ff207819 */ /* 0x000fc40000011623 */
[----:B----4-:R-:W-:Y:S02]  /*acb10*/  LOP3.LUT R36, R47, 0xffff, RZ, 0xc0, !PT ;  /* 0x0000ffff2f247812 */ /* 0x010fe400078ec0ff */
[----:B------:R-:W4:Y:S01]  /*acb20*/  LDL.LU R47, [R1+0x2760] ;  /* 0x00276000012f7983 */ /* 0x000f220000300800 */
[----:B------:R-:W-:-:S03]  /*acb30*/  LOP3.LUT R34, R54, 0xffff, RZ, 0xc0, !PT ;  /* 0x0000ffff36227812 */ /* 0x000fc600078ec0ff */
[----:B------:R-:W4:Y:S01]  /*acb40*/  LDL.LU R54, [R1+0x1578] ;  /* 0x0015780001367983 */ /* 0x000f220000300800 */
[----:B------:R-:W-:-:S03]  /*acb50*/  LOP3.LUT R35, R53, 0xffff, RZ, 0xc0, !PT ;  /* 0x0000ffff35237812 */ /* 0x000fc600078ec0ff */
[----:B------:R-:W4:Y:S01]  /*acb60*/  LDL.LU R53, [R1+0x1890] ;  /* 0x0018900001357983 */ /* 0x000f220000300800 */
        /* <DEDUP_REMOVED lines=14> */
[----:B--2---:R-:W-:Y:S02]  /*acc50*/  LOP3.LUT R36, R27, 0xffff, RZ, 0xc0, !PT ;  /* 0x0000ffff1b247812 */ /* 0x004fe400078ec0ff */
[----:B------:R-:W-:Y:S02]  /*acc60*/  LOP3.LUT R34, R12, 0xffff, RZ, 0xc0, !PT ;  /* 0x0000ffff0c227812 */ /* 0x000fe400078ec0ff */
[----:B---3--:R-:W-:Y:S02]  /*acc70*/  LOP3.LUT R35, R9, 0xffff, RZ, 0xc0, !PT ;  /* 0x0000ffff09237812 */ /* 0x008fe400078ec0ff */
[----:B------:R-:W-:Y:S02]  /*acc80*/  PRMT R32, R34, 0x3340, R0 ;  /* 0x0000334022207816 */ /* 0x000fe40000000000 */
[----:B------:R-:W-:Y:S02]  /*acc90*/  PRMT R33, R36, 0x3340, R35 ;  /* 0x0000334024217816 */ /* 0x000fe40000000023 */
[----:B------:R-:W-:-:S02]  /*acca0*/  SHF.R.U32.HI R34, RZ, 0x8, R34 ;  /* 0x00000008ff227819 */ /* 0x000fc40000011622 */
[----:B------:R-:W-:Y:S02]  /*accb0*/  PRMT R15, R33, 0x5410, R32 ;  /* 0x00005410210f7816 */ /* 0x000fe40000000020 */
[----:B------:R-:W-:Y:S02]  /*accc0*/  SHF.R.U32.HI R33, RZ, 0x8, R36 ;  /* 0x00000008ff217819 */ /* 0x000fe40000011624 */
[----:B------:R-:W-:Y:S02]  /*accd0*/  SHF.R.U32.HI R32, RZ, 0x8, R35 ;  /* 0x00000008ff207819 */ /* 0x000fe40000011623 */
[----:B------:R-:W-:Y:S02]  /*acce0*/  LOP3.LUT R33, R33, 0xffff, RZ, 0xc0, !PT ;  /* 0x0000ffff21217812 */ /* 0x000fe400078ec0ff */
[----:B------:R-:W-:Y:S01]  /*accf0*/  LOP3.LUT R32, R32, 0xffff, RZ, 0xc0, !PT ;  /* 0x0000ffff20207812 */ /* 0x000fe200078ec0ff */
[----:B------:R-:W-:Y:S01]  /*acd00*/  STL [R1+0x3994], R21 ;  /* 0x0039941501007387 */ /* 0x000fe20000100800 */
[----:B------:R-:W-:-:S02]  /*acd10*/  LOP3.LUT R34, R34, 0xffff, RZ, 0xc0, !PT ;  /* 0x0000ffff22227812 */ /* 0x000fc400078ec0ff */
[----:B------:R-:W-:Y:S01]  /*acd20*/  PRMT R19, R33, 0x3340, R32 ;  /* 0x0000334021137816 */ /* 0x000fe20000000020 */
[----:B------:R-:W-:Y:S04]  /*acd30*/  STL [R1+0x2e4], R11 ;  /* 0x0002e40b01007387 */ /* 0x000fe80000100800 */
[----:B------:R0:W-:Y:S04]  /*acd40*/  STL [R1+0x22c], R8 ;  /* 0x00022c0801007387 */ /* 0x0001e80000100800 */
[----:B------:R-:W-:Y:S01]  /*acd50*/  STL [R1+0x3998], R15 ;  /* 0x0039980f01007387 */ /* 0x000fe20000100800 */
[----:B0-----:R-:W-:-:S03]  /*acd60*/  PRMT R8, R34, 0x3340, R0 ;  /* 0x0000334022087816 */ /* 0x001fc60000000000 */
[----:B------:R-:W-:Y:S01]  /*acd70*/  STL [R1+0x3a10], R19 ;  /* 0x003a101301007387 */ /* 0x000fe20000100800 */
[----:B------:R-:W-:-:S03]  /*acd80*/  LOP3.LUT R39, R45, 0xffff, RZ, 0xc0, !PT ;  /* 0x0000ffff2d277812 */ /* 0x000fc600078ec0ff */
[----:B------:R-:W-:Y:S01]  /*acd90*/  STL [R1+0x228], R8 ;  /* 0x0002280801007387 */ /* 0x000fe20000100800 */
[----:B------:R-:W-:-:S03]  /*acda0*/  LOP3.LUT R35, R7, 0xffff, RZ, 0xc0, !PT ;  /* 0x0000ffff07237812 */ /* 0x000fc600078ec0ff */
[----:B------:R-:W2:Y:S04]  /*acdb0*/  LDL.LU R45, [R1+0x28d8] ;  /* 0x0028d800012d7983 */ /* 0x000ea80000300800 */
[----:B------:R-:W3:Y:S01]  /*acdc0*/  LDL.LU R7, [R1+0x27fc] ;  /* 0x0027fc0001077983 */ /* 0x000ee20000300800 */
[----:B------:R-:W-:Y:S02]  /*acdd0*/  LOP3.LUT R37, R2, 0xffff, RZ, 0xc0, !PT ;  /* 0x0000ffff02257812 */ /* 0x000fe400078ec0ff */
[----:B------:R-:W-:Y:S02]  /*acde0*/  PRMT R32, R39, 0x3340, R0 ;  /* 0x0000334027207816 */ /* 0x000fe40000000000 */
[----:B------:R-:W-:-:S04]  /*acdf0*/  PRMT R33, R37, 0x3340, R35 ;  /* 0x0000334025217816 */ /* 0x000fc80000000023 */
[----:B------:R-:W-:Y:S02]  /*ace00*/  PRMT R13, R33, 0x5410, R32 ;  /* 0x00005410210d7816 */ /* 0x000fe40000000020 */
[----:B----4-:R-:W-:Y:S02]  /*ace10*/  LOP3.LUT R36, R47, 0xffff, RZ, 0xc0, !PT ;  /* 0x0000ffff2f247812 */ /* 0x010fe400078ec0ff */
[----:B------:R-:W4:Y:S01]  /*ace20*/  LDL.LU R47, [R1+0x2834] ;  /* 0x00283400012f7983 */ /* 0x000f220000300800 */
[----:B------:R-:W-:Y:S02]  /*ace30*/  LOP3.LUT R38, R54, 0xffff, RZ, 0xc0, !PT ;  /* 0x0000ffff36267812 */ /* 0x000fe400078ec0ff */
        /* <DEDUP_REMOVED lines=8> */
[----:B------:R-:W-:Y:S03]  /*acec0*/  STL [R1+0x399c], R13 ;  /* 0x00399c0d01007387 */ /* 0x000fe60000100800 */
[----:B------:R-:W-:Y:S01]  /*aced0*/  PRMT R2, R33, 0x3340, R32 ;  /* 0x0000334021027816 */ /* 0x000fe20000000020 */
[----:B------:R-:W-:Y:S04]  /*acee0*/  STL [R1+0x3a08], R54 ;  /* 0x003a083601007387 */ /* 0x000fe80000100800 */
[----:B------:R-:W4:Y:S04]  /*acef0*/  LDL.LU R44, [R1+0x2774] ;  /* 0x00277400012c7983 */ /* 0x000f280000300800 */
[----:B------:R-:W4:Y:S04]  /*acf00*/  LDL.LU R27, [R1+0x159c] ;  /* 0x00159c00011b7983 */ /* 0x000f280000300800 */
[----:B------:R0:W-:Y:S04]  /*acf10*/  STL [R1+0x2d0], R2 ;  /* 0x0002d00201007387 */ /* 0x0001e80000100800 */
[----:B------:R-:W4:Y:S04]  /*acf20*/  LDL.LU R12, [R1+0x272c] ;  /* 0x00272c00010c7983 */ /* 0x000f280000300800 */
[----:B------:R-:W4:Y:S01]  /*acf30*/  LDL.LU R9, [R1+0x28e4] ;  /* 0x0028e40001097983 */ /* 0x000f220000300800 */
[----:B------:R-:W-:-:S02]  /*acf40*/  SHF.R.U32.HI R37, RZ, 0x8, R37 ;  /* 0x00000008ff257819 */ /* 0x000fc40000011625 */
[----:B------:R-:W-:Y:S01]  /*acf50*/  SHF.R.U32.HI R34, RZ, 0x8, R35 ;  /* 0x00000008ff227819 */ /* 0x000fe20000011623 */
[----:B0-----:R-:W4:Y:S01]  /*acf60*/  LDL.LU R2, [R1+0x280c] ;  /* 0x00280c0001027983 */ /* 0x001f220000300800 */
[----:B------:R-:W-:Y:S02]  /*acf70*/  LOP3.LUT R35, R37, 0xffff, RZ, 0xc0, !PT ;  /* 0x0000ffff25237812 */ /* 0x000fe400078ec0ff */
[----:B------:R-:W-:Y:S01]  /*acf80*/  LOP3.LUT R34, R34, 0xffff, RZ, 0xc0, !PT ;  /* 0x0000ffff22227812 */ /* 0x000fe200078ec0ff */
[----:B------:R-:W4:Y:S01]  /*acf90*/  LDL.LU R53, [R1+0x2848] ;  /* 0x0028480001357983 */ /* 0x000f220000300800 */
[----:B------:R-:W-:Y:S02]  /*acfa0*/  SHF.R.U32.HI R32, RZ, 0x8, R39 ;  /* 0x00000008ff207819 */ /* 0x000fe40000011627 */
[----:B------:R-:W-:Y:S02]  /*acfb0*/  SHF.R.U32.HI R33, RZ, 0x8, R38 ;  /* 0x00000008ff217819 */ /* 0x000fe40000011626 */
[----:B------:R-:W-:-:S02]  /*acfc0*/  PRMT R55, R35, 0x3340, R34 ;  /* 0x0000334023377816 */ /* 0x000fc40000000022 */
[----:B------:R-:W-:Y:S02]  /*acfd0*/  LOP3.LUT R32, R32, 0xffff, RZ, 0xc0, !PT ;  /* 0x0000ffff20207812 */ /* 0x000fe400078ec0ff */
[----:B------:R-:W-:Y:S02]  /*acfe0*/  LOP3.LUT R33, R33, 0xffff, RZ, 0xc0, !PT ;  /* 0x0000ffff21217812 */ /* 0x000fe400078ec0ff */
[--C-:B------:R-:W-:Y:S02]  /*acff0*/  PRMT R54, R32, 0x3340, R0.reuse ;  /* 0x0000334020367816 */ /* 0x100fe40000000000 */
[----:B------:R-:W-:Y:S01]  /*ad000*/  PRMT R8, R33, 0x3340, R0 ;  /* 0x0000334021087816 */ /* 0x000fe20000000000 */
[----:B------:R-:W-:Y:S04]  /*ad010*/  STL [R1+0x3a0c], R55 ;  /* 0x003a0c3701007387 */ /* 0x000fe80000100800 */
[----:B------:R-:W-:Y:S04]  /*ad020*/  STL [R1+0x3a14], R54 ;  /* 0x003a143601007387 */ /* 0x000fe80000100800 */
[----:B------:R0:W-:Y:S01]  /*ad030*/  STL [R1+0x220], R8 ;  /* 0x0002200801007387 */ /* 0x0001e20000100800 */
[----:B--2---:R-:W-:-:S02]  /*ad040*/  LOP3.LUT R36, R45, 0xffff, RZ, 0xc0, !PT ;  /* 0x0000ffff2d247812 */ /* 0x004fc400078ec0ff */
[----:B---3--:R-:W-:-:S04]  /*ad050*/  LOP3.LUT R34, R7, 0xffff, RZ, 0xc0, !PT ;  /* 0x0000ffff07227812 */ /* 0x008fc800078ec0ff */
[----:B------:R-:W-:Y:S02]  /*ad060*/  PRMT R32, R34, 0x3340, R0 ;  /* 0x0000334022207816 */ /* 0x000fe40000000000 */
[----:B------:R-:W-:-:S04]  /*ad070*/  SHF.R.U32.HI R34, RZ, 0x8, R34 ;  /* 0x00000008ff227819 */ /* 0x000fc80000011622 */
[----:B------:R-:W-:-:S04]  /*ad080*/  LOP3.LUT R34, R34, 0xffff, RZ, 0xc0, !PT ;  /* 0x0000ffff22227812 */ /* 0x000fc800078ec0ff */
[----:B0-----:R-:W-:Y:S02]  /*ad090*/  PRMT R8, R34, 0x3340, R0 ;  /* 0x0000334022087816 */ /* 0x001fe40000000000 */
[----:B----4-:R-:W-:-:S04]  /*ad0a0*/  LOP3.LUT R35, R47, 0xffff, RZ, 0xc0, !PT ;  /* 0x0000ffff2f237812 */ /* 0x010fc800078ec0ff */
[----:B------:R-:W-:-:S04]  /*ad0b0*/  PRMT R33, R36, 0x3340, R35 ;  /* 0x0000334024217816 */ /* 0x000fc80000000023 */
[----:B------:R-:W-:Y:S02]  /*ad0c0*/  PRMT R7, R33, 0x5410, R32 ;  /* 0x0000541021077816 */ /* 0x000fe40000000020 */
[----:B------:R-:W-:Y:S02]  /*ad0d0*/  SHF.R.U32.HI R33, RZ, 0x8, R36 ;  /* 0x00000008ff217819 */ /* 0x000fe40000011624 */
[----:B------:R-:W-:Y:S02]  /*ad0e0*/  SHF.R.U32.HI R32, RZ, 0x8, R35 ;  /* 0x00000008ff207819 */ /* 0x000fe40000011623 */
[----:B------:R-:W-:Y:S02]  /*ad0f0*/  LOP3.LUT R33, R33, 0xffff, RZ, 0xc0, !PT ;  /* 0x0000ffff21217812 */ /* 0x000fe400078ec0ff */
[----:B------:R-:W-:Y:S01]  /*ad100*/  LOP3.LUT R32, R32, 0xffff, RZ, 0xc0, !PT ;  /* 0x0000ffff20207812 */ /* 0x000fe200078ec0ff */
[----:B------:R0:W-:Y:S04]  /*ad110*/  STL [R1+0xe14], R7 ;  /* 0x000e140701007387 */ /* 0x0001e80000100800 */
[----:B------:R-:W2:Y:S01]  /*ad120*/  LDL.LU R45, [R1+0x2874] ;  /* 0x00287400012d7983 */ /* 0x000ea20000300800 */
[----:B0-----:R-:W-:-:S05]  /*ad130*/  PRMT R7, R33, 0x3340, R32 ;  /* 0x0000334021077816 */ /* 0x001fca0000000020 */
[----:B------:R0:W-:Y:S04]  /*ad140*/  STL [R1+0x2c0], R7 ;  /* 0x0002c00701007387 */ /* 0x0001e80000100800 */
[----:B0-----:R-:W3:Y:S04]  /*ad150*/  LDL.LU R7, [R1+0x27f4] ;  /* 0x0027f40001077983 */ /* 0x001ee80000300800 */
[----:B------:R0:W-:Y:S04]  /*ad160*/  STL [R1+0x21c], R8 ;  /* 0x00021c0801007387 */ /* 0x0001e80000100800 */
[----:B------:R-:W4:Y:S01]  /*ad170*/  LDL.LU R47, [R1+0x2824] ;  /* 0x00282400012f7983 */ /* 0x000f220000300800 */
[----:B------:R-:W-:-:S02]  /*ad180*/  LOP3.LUT R35, R44, 0xffff, RZ, 0xc0, !PT ;  /* 0x0000ffff2c237812 */ /* 0x000fc400078ec0ff */
[----:B------:R-:W-:Y:S01]  /*ad190*/  LOP3.LUT R11, R27, 0xffff, RZ, 0xc0, !PT ;  /* 0x0000ffff1b0b7812 */ /* 0x000fe200078ec0ff */
[----:B------:R-:W4:Y:S01]  /*ad1a0*/  LDL.LU R44, [R1+0x2884] ;  /* 0x00288400012c7983 */ /* 0x000f220000300800 */
[----:B------:R-:W-:-:S03]  /*ad1b0*/  LOP3.LUT R37, R9, 0xffff, RZ, 0xc0, !PT ;  /* 0x0000ffff09257812 */ /* 0x000fc600078ec0ff */
[----:B------:R-:W4:Y:S04]  /*ad1c0*/  LDL.LU R27, [R1+0x27f8] ;  /* 0x0027f800011b7983 */ /* 0x000f280000300800 */
[----:B------:R-:W4:Y:S01]  /*ad1d0*/  LDL.LU R9, [R1+0x2828] ;  /* 0x0028280001097983 */ /* 0x000f220000300800 */
[----:B------:R-:W-:Y:S02]  /*ad1e0*/  LOP3.LUT R34, R12, 0xffff, RZ, 0xc0, !PT ;  /* 0x0000ffff0c227812 */ /* 0x000fe400078ec0ff */
[----:B------:R-:W-:Y:S02]  /*ad1f0*/  PRMT R32, R11, 0x3340, R0 ;  /* 0x000033400b207816 */ /* 0x000fe40000000000 */
[----:B------:R-:W-:Y:S02]  /*ad200*/  PRMT R33, R35, 0x3340, R34 ;  /* 0x0000334023217816 */ /* 0x000fe40000000022 */
[----:B------:R-:W-:-:S02]  /*ad210*/  LOP3.LUT R38, R2, 0xffff, RZ, 0xc0, !PT ;  /* 0x0000ffff02267812 */ /* 0x000fc400078ec0ff */
[----:B------:R-:W-:Y:S02]  /*ad220*/  LOP3.LUT R36, R53, 0xffff, RZ, 0xc0, !PT ;  /* 0x0000ffff35247812 */ /* 0x000fe400078ec0ff */
[----:B------:R-:W-:Y:S02]  /*ad230*/  PRMT R53, R33, 0x5410, R32 ;  /* 0x0000541021357816 */ /* 0x000fe40000000020 */
[----:B------:R-:W-:Y:S02]  /*ad240*/  PRMT R32, R38, 0x3340, R0 ;  /* 0x0000334026207816 */ /* 0x000fe40000000000 */
[----:B------:R-:W-:-:S04]  /*ad250*/  PRMT R33, R37, 0x3340, R36 ;  /* 0x0000334025217816 */ /* 0x000fc80000000024 */
[----:B------:R-:W-:Y:S02]  /*ad260*/  PRMT R13, R33, 0x5410, R32 ;  /* 0x00005410210d7816 */ /* 0x000fe40000000020 */
        /* <DEDUP_REMOVED lines=8> */
[----:B------:R-:W-:Y:S02]  /*ad2f0*/  PRMT R12, R33, 0x3340, R32 ;  /* 0x00003340210c7816 */ /* 0x000fe40000000020 */
[----:B------:R-:W-:Y:S01]  /*ad300*/  PRMT R60, R35, 0x3340, R34 ;  /* 0x00003340233c7816 */ /* 0x000fe20000000022 */
[----:B------:R-:W-:Y:S04]  /*ad310*/  STL [R1+0x39a0], R13 ;  /* 0x0039a00d01007387 */ /* 0x000fe80000100800 */
[----:B------:R-:W-:Y:S04]  /*ad320*/  STL [R1+0x39f4], R12 ;  /* 0x0039f40c01007387 */ /* 0x000fe80000100800 */
[----:B------:R1:W-:Y:S04]  /*ad330*/  STL [R1+0x39fc], R60 ;  /* 0x0039fc3c01007387 */ /* 0x0003e80000100800 */
[----:B------:R-:W4:Y:S01]  /*ad340*/  LDL.LU R2, [R1+0x27b0] ;  /* 0x0027b00001027983 */ /* 0x000f220000300800 */
[----:B--2---:R-:W-:-:S03]  /*ad350*/  LOP3.LUT R36, R45, 0xffff, RZ, 0xc0, !PT ;  /* 0x0000ffff2d247812 */ /* 0x004fc600078ec0ff */
[----:B------:R-:W2:Y:S01]  /*ad360*/  LDL.LU R45, [R1+0x18b4] ;  /* 0x0018b400012d7983 */ /* 0x000ea20000300800 */
[----:B---3--:R-:W-:-:S04]  /*ad370*/  LOP3.LUT R34, R7, 0xffff, RZ, 0xc0, !PT ;  /* 0x0000ffff07227812 */ /* 0x008fc800078ec0ff */
[----:B------:R-:W-:Y:S02]  /*ad380*/  PRMT R32, R34, 0x3340, R0 ;  /* 0x0000334022207816 */ /* 0x000fe40000000000 */
[----:B----4-:R-:W-:Y:S02]  /*ad390*/  LOP3.LUT R35, R47, 0xffff, RZ, 0xc0, !PT ;  /* 0x0000ffff2f237812 */ /* 0x010fe400078ec0ff */
[----:B------:R-:W3:Y:S02]  /*ad3a0*/  LDL.LU R47, [R1+0x2768] ;  /* 0x00276800012f7983 */ /* 0x000ee40000300800 */
[----:B------:R-:W-:Y:S02]  /*ad3b0*/  PRMT R33, R36, 0x3340, R35 ;  /* 0x0000334024217816 */ /* 0x000fe40000000023 */
[----:B------:R-:W4:Y:S02]  /*ad3c0*/  LDL.LU R28, [R1+0x27b4] ;  /* 0x0027b400011c7983 */ /* 0x000f240000300800 */
[----:B------:R-:W-:-:S02]  /*ad3d0*/  PRMT R15, R33, 0x5410, R32 ;  /* 0x00005410210f7816 */ /* 0x000fc40000000020 */
[----:B------:R-:W-:Y:S01]  /*ad3e0*/  SHF.R.U32.HI R33, RZ, 0x8, R36 ;  /* 0x00000008ff217819 */ /* 0x000fe20000011624 */
[----:B0-----:R-:W4:Y:S01]  /*ad3f0*/  LDL.LU R8, [R1+0x2728] ;  /* 0x0027280001087983 */ /* 0x001f220000300800 */
[----:B------:R-:W-:Y:S02]  /*ad400*/  SHF.R.U32.HI R32, RZ, 0x8, R35 ;  /* 0x00000008ff207819 */ /* 0x000fe40000011623 */
[----:B------:R-:W-:Y:S01]  /*ad410*/  LOP3.LUT R33, R33, 0xffff, RZ, 0xc0, !PT ;  /* 0x0000ffff21217812 */ /* 0x000fe200078ec0ff */
[----:B------:R-:W4:Y:S01]  /*ad420*/  LDL.LU R7, [R1+0x276c] ;  /* 0x00276c0001077983 */ /* 0x000f220000300800 */
[----:B------:R-:W-:Y:S02]  /*ad430*/  LOP3.LUT R32, R32, 0xffff, RZ, 0xc0, !PT ;  /* 0x0000ffff20207812 */ /* 0x000fe400078ec0ff */
[----:B------:R-:W-:Y:S02]  /*ad440*/  SHF.R.U32.HI R34, RZ, 0x8, R34 ;  /* 0x00000008ff227819 */ /* 0x000fe40000011622 */
[----:B------:R-:W-:-:S02]  /*ad450*/  PRMT R16, R33, 0x3340, R32 ;  /* 0x0000334021107816 */ /* 0x000fc40000000020 */
[----:B------:R-:W-:Y:S01]  /*ad460*/  LOP3.LUT R34, R34, 0xffff, RZ, 0xc0, !PT ;  /* 0x0000ffff22227812 */ /* 0x000fe200078ec0ff */
[----:B------:R-:W-:Y:S01]  /*ad470*/  STL [R1+0x39a4], R15 ;  /* 0x0039a40f01007387 */ /* 0x000fe20000100800 */
[----:B------:R-:W-:Y:S02]  /*ad480*/  LOP3.LUT R35, R44, 0xffff, RZ, 0xc0, !PT ;  /* 0x0000ffff2c237812 */ /* 0x000fe400078ec0ff */
[----:B-1----:R-:W-:Y:S01]  /*ad490*/  PRMT R60, R34, 0x3340, R0 ;  /* 0x00003340223c7816 */ /* 0x002fe20000000000 */
[----:B------:R0:W-:Y:S01]  /*ad4a0*/  STL [R1+0x3a00], R16 ;  /* 0x003a001001007387 */ /* 0x0001e20000100800 */
[----:B------:R-:W-:-:S04]  /*ad4b0*/  LOP3.LUT R34, R9, 0xffff, RZ, 0xc0, !PT ;  /* 0x0000ffff09227812 */ /* 0x000fc800078ec0ff */
[----:B------:R-:W-:Y:S02]  /*ad4c0*/  PRMT R33, R35, 0x3340, R34 ;  /* 0x0000334023217816 */ /* 0x000fe40000000022 */
[----:B0-----:R-:W-:-:S04]  /*ad4d0*/  LOP3.LUT R16, R27, 0xffff, RZ, 0xc0, !PT ;  /* 0x0000ffff1b107812 */ /* 0x001fc800078ec0ff */
        /* <DEDUP_REMOVED lines=9> */
[----:B------:R-:W-:Y:S01]  /*ad570*/  PRMT R9, R32, 0x3340, R0 ;  /* 0x0000334020097816 */ /* 0x000fe20000000000 */
[----:B------:R-:W-:Y:S04]  /*ad580*/  STL [R1+0x3a04], R60 ;  /* 0x003a043c01007387 */ /* 0x000fe80000100800 */
[----:B------:R-:W-:Y:S04]  /*ad590*/  STL [R1+0x39a8], R21 ;  /* 0x0039a81501007387 */ /* 0x000fe80000100800 */
[----:B------:R-:W-:Y:S04]  /*ad5a0*/  STL [R1+0x39f8], R44 ;  /* 0x0039f82c01007387 */ /* 0x000fe80000100800 */
[----:B------:R0:W-:Y:S04]  /*ad5b0*/  STL [R1+0x214], R9 ;  /* 0x0002140901007387 */ /* 0x0001e80000100800 */
[----:B------:R-:W4:Y:S04]  /*ad5c0*/  LDL.LU R27, [R1+0x279c] ;  /* 0x00279c00011b7983 */ /* 0x000f280000300800 */
[----:B0-----:R-:W4:Y:S01]  /*ad5d0*/  LDL.LU R9, [R1+0x15e8] ;  /* 0x0015e80001097983 */ /* 0x001f220000300800 */
[----:B------:R-:W-:-:S03]  /*ad5e0*/  LOP3.LUT R37, R2, 0xffff, RZ, 0xc0, !PT ;  /* 0x0000ffff02257812 */ /* 0x000fc600078ec0ff */
[----:B------:R-:W4:Y:S01]  /*ad5f0*/  LDL.LU R2, [R1+0x2758] ;  /* 0x0027580001027983 */ /* 0x000f220000300800 */
[----:B--2---:R-:W-:-:S03]  /*ad600*/  LOP3.LUT R39, R45, 0xffff, RZ, 0xc0, !PT ;  /* 0x0000ffff2d277812 */ /* 0x004fc600078ec0ff */
[----:B------:R-:W2:Y:S01]  /*ad610*/  LDL.LU R45, [R1+0x27a0] ;  /* 0x0027a000012d7983 */ /* 0x000ea20000300800 */
[----:B------:R-:W-:Y:S02]  /*ad620*/  PRMT R32, R39, 0x3340, R0 ;  /* 0x0000334027207816 */ /* 0x000fe40000000000 */
[----:B---3--:R-:W-:Y:S02]  /*ad630*/  LOP3.LUT R35, R47, 0xffff, RZ, 0xc0, !PT ;  /* 0x0000ffff2f237812 */ /* 0x008fe400078ec0ff */
[----:B------:R-:W3:Y:S02]  /*ad640*/  LDL.LU R47, [R1+0x15ec] ;  /* 0x0015ec00012f7983 */ /* 0x000ee40000300800 */
[----:B------:R-:W-:Y:S02]  /*ad650*/  PRMT R33, R37, 0x3340, R35 ;  /* 0x0000334025217816 */ /* 0x000fe40000000023 */
[----:B----4-:R-:W-:Y:S02]  /*ad660*/  LOP3.LUT R36, R28, 0xffff, RZ, 0xc0, !PT ;  /* 0x0000ffff1c247812 */ /* 0x010fe400078ec0ff */
[----:B------:R-:W-:-:S02]  /*ad670*/  LOP3.LUT R38, R8, 0xffff, RZ, 0xc0, !PT ;  /* 0x0000ffff08267812 */ /* 0x000fc400078ec0ff */
[----:B------:R-:W-:Y:S02]  /*ad680*/  PRMT R8, R33, 0x5410, R32 ;  /* 0x0000541021087816 */ /* 0x000fe40000000020 */
[----:B------:R-:W-:Y:S02]  /*ad690*/  LOP3.LUT R34, R7, 0xffff, RZ, 0xc0, !PT ;  /* 0x0000ffff07227812 */ /* 0x000fe400078ec0ff */
[----:B------:R-:W4:Y:S01]  /*ad6a0*/  LDL.LU R7, [R1+0x275c] ;  /* 0x00275c0001077983 */ /* 0x000f220000300800 */
[----:B------:R-:W-:Y:S02]  /*ad6b0*/  PRMT R32, R38, 0x3340, R0 ;  /* 0x0000334026207816 */ /* 0x000fe40000000000 */
[----:B------:R-:W-:Y:S01]  /*ad6c0*/  PRMT R33, R36, 0x3340, R34 ;  /* 0x0000334024217816 */ /* 0x000fe20000000022 */
[----:B------:R0:W-:Y:S01]  /*ad6d0*/  STL [R1+0xdf4], R8 ;  /* 0x000df40801007387 */ /* 0x0001e20000100800 */
[----:B------:R-:W-:Y:S02]  /*ad6e0*/  SHF.R.U32.HI R37, RZ, 0x8, R37 ;  /* 0x00000008ff257819 */ /* 0x000fe40000011625 */
[----:B0-----:R-:W-:-:S02]  /*ad6f0*/  PRMT R8, R33, 0x5410, R32 ;  /* 0x0000541021087816 */ /* 0x001fc40000000020 */
        /* <DEDUP_REMOVED lines=8> */
[----:B------:R-:W-:Y:S01]  /*ad780*/  SHF.R.U32.HI R32, RZ, 0x8, R39 ;  /* 0x00000008ff207819 */ /* 0x000fe20000011627 */
[----:B------:R0:W-:Y:S01]  /*ad790*/  STL [R1+0xdf0], R8 ;  /* 0x000df00801007387 */ /* 0x0001e20000100800 */
[----:B------:R-:W-:Y:S02]  /*ad7a0*/  SHF.R.U32.HI R33, RZ, 0x8, R38 ;  /* 0x00000008ff217819 */ /* 0x000fe40000011626 */
[----:B------:R-:W-:Y:S02]  /*ad7b0*/  LOP3.LUT R32, R32, 0xffff, RZ, 0xc0, !PT ;  /* 0x0000ffff20207812 */ /* 0x000fe400078ec0ff */
[----:B------:R-:W-:-:S02]  /*ad7c0*/  LOP3.LUT R33, R33, 0xffff, RZ, 0xc0, !PT ;  /* 0x0000ffff21217812 */ /* 0x000fc400078ec0ff */
[----:B0-----:R-:W-:Y:S02]  /*ad7d0*/  PRMT R8, R35, 0x3340, R34 ;  /* 0x0000334023087816 */ /* 0x001fe40000000022 */
[----:B------:R-:W-:-:S03]  /*ad7e0*/  PRMT R12, R32, 0x3340, R0 ;  /* 0x00003340200c7816 */ /* 0x000fc60000000000 */
[----:B------:R0:W-:Y:S04]  /*ad7f0*/  STL [R1+0x294], R8 ;  /* 0x0002940801007387 */ /* 0x0001e80000100800 */
[----:B------:R-:W-:Y:S01]  /*ad800*/  STL [R1+0x210], R12 ;  /* 0x0002100c01007387 */ /* 0x000fe20000100800 */
[----:B0-----:R-:W-:Y:S02]  /*ad810*/  PRMT R8, R33, 0x3340, R0 ;  /* 0x0000334021087816 */ /* 0x001fe40000000000 */
[----:B------:R-:W-:-:S03]  /*ad820*/  LOP3.LUT R37, R27, 0xffff, RZ, 0xc0, !PT ;  /* 0x0000ffff1b257812 */ /* 0x000fc600078ec0ff */
[----:B------:R0:W-:Y:S01]  /*ad830*/  STL [R1+0x20c], R8 ;  /* 0x00020c0801007387 */ /* 0x0001e20000100800 */
[----:B------:R-:W-:-:S03]  /*ad840*/  LOP3.LUT R39, R9, 0xffff, RZ, 0xc0, !PT ;  /* 0x0000ffff09277812 */ /* 0x000fc600078ec0ff */
[----:B0-----:R-:W4:Y:S04]  /*ad850*/  LDL.LU R8, [R1+0x28f0] ;  /* 0x0028f00001087983 */ /* 0x001f280000300800 */
[----:B------:R-:W4:Y:S04]  /*ad860*/  LDL.LU R27, [R1+0x282c] ;  /* 0x00282c00011b7983 */ /* 0x000f280000300800 */
[----:B------:R-:W4:Y:S01]  /*ad870*/  LDL.LU R9, [R1+0x2894] ;  /* 0x0028940001097983 */ /* 0x000f220000300800 */
[----:B------:R-:W-:-:S03]  /*ad880*/  LOP3.LUT R35, R2, 0xffff, RZ, 0xc0, !PT ;  /* 0x0000ffff02237812 */ /* 0x000fc600078ec0ff */
[----:B------:R-:W4:Y:S01]  /*ad890*/  LDL.LU R2, [R1+0x28f4] ;  /* 0x0028f40001027983 */ /* 0x000f220000300800 */
[----:B------:R-:W-:Y:S02]  /*ad8a0*/  PRMT R32, R39, 0x3340, R0 ;  /* 0x0000334027207816 */ /* 0x000fe40000000000 */
[----:B------:R-:W-:-:S04]  /*ad8b0*/  PRMT R33, R37, 0x3340, R35 ;  /* 0x0000334025217816 */ /* 0x000fc80000000023 */
[----:B------:R-:W-:Y:S02]  /*ad8c0*/  PRMT R12, R33, 0x5410, R32 ;  /* 0x00005410210c7816 */ /* 0x000fe40000000020 */
[----:B--2---:R-:W-:Y:S02]  /*ad8d0*/  LOP3.LUT R36, R45, 0xffff, RZ, 0xc0, !PT ;  /* 0x0000ffff2d247812 */ /* 0x004fe400078ec0ff */
[----:B---3--:R-:W-:Y:S02]  /*ad8e0*/  LOP3.LUT R38, R47, 0xffff, RZ, 0xc0, !PT ;  /* 0x0000ffff2f267812 */ /* 0x008fe400078ec0ff */
[----:B------:R-:W2:Y:S04]  /*ad8f0*/  LDL.LU R47, [R1+0x2830] ;  /* 0x00283000012f7983 */ /* 0x000ea80000300800 */
[----:B------:R-:W3:Y:S01]  /*ad900*/  LDL.LU R45, [R1+0x2898] ;  /* 0x00289800012d7983 */ /* 0x000ee20000300800 */
[----:B------:R-:W-:-:S02]  /*ad910*/  PRMT R32, R38, 0x3340, R0 ;  /* 0x0000334026207816 */ /* 0x000fc40000000000 */
[----:B----4-:R-:W-:Y:S01]  /*ad920*/  LOP3.LUT R34, R7, 0xffff, RZ, 0xc0, !PT ;  /* 0x0000ffff07227812 */ /* 0x010fe200078ec0ff */
[----:B------:R-:W-:-:S03]  /*ad930*/  IMAD.MOV.U32 R7, RZ, RZ, R17 ;  /* 0x000000ffff077224 */ /* 0x000fc600078e0011 */
[----:B------:R-:W-:-:S04]  /*ad940*/  PRMT R33, R36, 0x3340, R34 ;  /* 0x0000334024217816 */ /* 0x000fc80000000022 */
[----:B------:R-:W-:Y:S02]  /*ad950*/  PRMT R17, R33, 0x5410, R32 ;  /* 0x0000541021117816 */ /* 0x000fe40000000020 */
[----:B------:R-:W-:Y:S02]  /*ad960*/  SHF.R.U32.HI R33, RZ, 0x8, R37 ;  /* 0x00000008ff217819 */ /* 0x000fe40000011625 */
[----:B------:R-:W-:Y:S02]  /*ad970*/  SHF.R.U32.HI R32, RZ, 0x8, R35 ;  /* 0x00000008ff207819 */ /* 0x000fe40000011623 */
[----:B------:R-:W-:Y:S02]  /*ad980*/  LOP3.LUT R33, R33, 0xffff, RZ, 0xc0, !PT ;  /* 0x0000ffff21217812 */ /* 0x000fe400078ec0ff */
[----:B------:R-:W-:-:S04]  /*ad990*/  LOP3.LUT R32, R32, 0xffff, RZ, 0xc0, !PT ;  /* 0x0000ffff20207812 */ /* 0x000fc800078ec0ff */
[----:B------:R-:W-:Y:S02]  /*ad9a0*/  PRMT R15, R33, 0x3340, R32 ;  /* 0x00003340210f7816 */ /* 0x000fe40000000020 */
[----:B------:R-:W-:Y:S02]  /*ad9b0*/  SHF.R.U32.HI R32, RZ, 0x8, R38 ;  /* 0x00000008ff207819 */ /* 0x000fe40000011626 */
[----:B------:R-:W-:Y:S02]  /*ad9c0*/  SHF.R.U32.HI R33, RZ, 0x8, R39 ;  /* 0x00000008ff217819 */ /* 0x000fe40000011627 */
[----:B------:R-:W-:Y:S01]  /*ad9d0*/  LOP3.LUT R32, R32, 0xffff, RZ, 0xc0, !PT ;  /* 0x0000ffff20207812 */ /* 0x000fe200078ec0ff */
[----:B------:R0:W-:Y:S01]  /*ad9e0*/  STL [R1+0xdec], R12 ;  /* 0x000dec0c01007387 */ /* 0x0001e20000100800 */
[----:B------:R-:W-:Y:S02]  /*ad9f0*/  SHF.R.U32.HI R36, RZ, 0x8, R36 ;  /* 0x00000008ff247819 */ /* 0x000fe40000011624 */
[----:B------:R-:W-:-:S02]  /*ada00*/  SHF.R.U32.HI R34, RZ, 0x8, R34 ;  /* 0x00000008ff227819 */ /* 0x000fc40000011622 */
[----:B------:R-:W-:Y:S01]  /*ada10*/  LOP3.LUT R33, R33, 0xffff, RZ, 0xc0, !PT ;  /* 0x0000ffff21217812 */ /* 0x000fe200078ec0ff */
[----:B------:R1:W-:Y:S01]  /*ada20*/  STL [R1+0x39c8], R17 ;  /* 0x0039c81101007387 */ /* 0x0003e20000100800 */
[----:B------:R-:W-:Y:S02]  /*ada30*/  LOP3.LUT R35, R36, 0xffff, RZ, 0xc0, !PT ;  /* 0x0000ffff24237812 */ /* 0x000fe400078ec0ff */
[----:B------:R-:W-:Y:S02]  /*ada40*/  LOP3.LUT R34, R34, 0xffff, RZ, 0xc0, !PT ;  /* 0x0000ffff22227812 */ /* 0x000fe400078ec0ff */
[--C-:B0-----:R-:W-:Y:S02]  /*ada50*/  PRMT R12, R33, 0x3340, R0.reuse ;  /* 0x00003340210c7816 */ /* 0x101fe40000000000 */
[----:B-1----:R-:W-:Y:S02]  /*ada60*/  PRMT R17, R32, 0x3340, R0 ;  /* 0x0000334020117816 */ /* 0x002fe40000000000 */
[----:B------:R-:W-:-:S03]  /*ada70*/  PRMT R13, R35, 0x3340, R34 ;  /* 0x00003340230d7816 */ /* 0x000fc60000000022 */
[----:B------:R-:W-:Y:S04]  /*ada80*/  STL [R1+0x208], R17 ;  /* 0x0002081101007387 */ /* 0x000fe80000100800 */
[----:B------:R0:W-:Y:S01]  /*ada90*/  STL [R1+0x204], R12 ;  /* 0x0002040c01007387 */ /* 0x0001e20000100800 */
[----:B------:R-:W-:-:S03]  /*adaa0*/  LOP3.LUT R35, R9, 0xffff, RZ, 0xc0, !PT ;  /* 0x0000ffff09237812 */ /* 0x000fc600078ec0ff */
[----:B------:R-:W4:Y:S01]  /*adab0*/  LDL.LU R9, [R1+0x28d0] ;  /* 0x0028d00001097983 */ /* 0x000f220000300800 */
[----:B------:R-:W-:Y:S02]  /*adac0*/  LOP3.LUT R37, R8, 0xffff, RZ, 0xc0, !PT ;  /* 0x0000ffff08257812 */ /* 0x000fe400078ec0ff */
[----:B------:R-:W-:Y:S02]  /*adad0*/  LOP3.LUT R39, R27, 0xffff, RZ, 0xc0, !PT ;  /* 0x0000ffff1b277812 */ /* 0x000fe400078ec0ff */
[----:B------:R-:W-:Y:S01]  /*adae0*/  PRMT R33, R37, 0x3340, R35 ;  /* 0x0000334025217816 */ /* 0x000fe20000000023 */
[----:B------:R-:W4:Y:S01]  /*adaf0*/  LDL.LU R27, [R1+0x281c] ;  /* 0x00281c00011b7983 */ /* 0x000f220000300800 */
[----:B------:R-:W-:Y:S02]  /*adb00*/  PRMT R32, R39, 0x3340, R0 ;  /* 0x0000334027207816 */ /* 0x000fe40000000000 */
[----:B------:R-:W-:Y:S02]  /*adb10*/  LOP3.LUT R36, R2, 0xffff, RZ, 0xc0, !PT ;  /* 0x0000ffff02247812 */ /* 0x000fe400078ec0ff */
[----:B------:R-:W-:-:S02]  /*adb20*/  PRMT R2, R33, 0x5410, R32 ;  /* 0x0000541021027816 */ /* 0x000fc40000000020 */
[----:B------:R-:W-:Y:S02]  /*adb30*/  SHF.R.U32.HI R37, RZ, 0x8, R37 ;  /* 0x00000008ff257819 */ /* 0x000fe40000011625 */
[----:B--2---:R-:W-:Y:S02]  /*adb40*/  LOP3.LUT R38, R47, 0xffff, RZ, 0xc0, !PT ;  /* 0x0000ffff2f267812 */ /* 0x004fe400078ec0ff */
[----:B------:R-:W2:Y:S01]  /*adb50*/  LDL.LU R47, [R1+0x2870] ;  /* 0x00287000012f7983 */ /* 0x000ea20000300800 */
[----:B---3--:R-:W-:Y:S02]  /*adb60*/  LOP3.LUT R34, R45, 0xffff, RZ, 0xc0, !PT ;  /* 0x0000ffff2d227812 */ /* 0x008fe400078ec0ff */
[----:B------:R-:W-:Y:S02]  /*adb70*/  PRMT R32, R38, 0x3340, R0 ;  /* 0x0000334026207816 */ /* 0x000fe40000000000 */
[----:B------:R-:W-:-:S04]  /*adb80*/  PRMT R33, R36, 0x3340, R34 ;  /* 0x0000334024217816 */ /* 0x000fc80000000022 */
[----:B------:R-:W-:Y:S02]  /*adb90*/  PRMT R8, R33, 0x5410, R32 ;  /* 0x0000541021087816 */ /* 0x000fe40000000020 */
[----:B------:R-:W-:Y:S02]  /*adba0*/  SHF.R.U32.HI R33, RZ, 0x8, R36 ;  /* 0x00000008ff217819 */ /* 0x000fe40000011624 */
[----:B------:R-:W-:Y:S02]  /*adbb0*/  SHF.R.U32.HI R32, RZ, 0x8, R34 ;  /* 0x00000008ff207819 */ /* 0x000fe40000011622 */
[----:B------:R-:W-:Y:S02]  /*adbc0*/  LOP3.LUT R33, R33, 0xffff, RZ, 0xc0, !PT ;  /* 0x0000ffff21217812 */ /* 0x000fe400078ec0ff */
[----:B------:R-:W-:Y:S01]  /*adbd0*/  LOP3.LUT R32, R32, 0xffff, RZ, 0xc0, !PT ;  /* 0x0000ffff20207812 */ /* 0x000fe200078ec0ff */
[----:B------:R1:W-:Y:S03]  /*adbe0*/  STL [R1+0x34c], R2 ;  /* 0x00034c0201007387 */ /* 0x0003e60000100800 */
[----:B0-----:R-:W-:-:S02]  /*adbf0*/  PRMT R12, R33, 0x3340, R32 ;  /* 0x00003340210c7816 */ /* 0x001fc40000000020 */
[----:B------:R-:W-:Y:S01]  /*adc00*/  SHF.R.U32.HI R34, RZ, 0x8, R35 ;  /* 0x00000008ff227819 */ /* 0x000fe20000011623 */
[----:B-1----:R-:W3:Y:S04]  /*adc10*/  LDL.LU R2, [R1+0x28d4] ;  /* 0x0028d40001027983 */ /* 0x002ee80000300800 */
[----:B------:R-:W3:Y:S04]  /*adc20*/  LDL.LU R45, [R1+0x2820] ;  /* 0x00282000012d7983 */ /* 0x000ee80000300800 */
[----:B------:R0:W-:Y:S01]  /*adc30*/  STL [R1+0x348], R8 ;  /* 0x0003480801007387 */ /* 0x0001e20000100800 */
[----:B------:R-:W-:-:S03]  /*adc40*/  SHF.R.U32.HI R32, RZ, 0x8, R39 ;  /* 0x00000008ff207819 */ /* 0x000fc60000011627 */
[----:B------:R1:W-:Y:S04]  /*adc50*/  STL [R1+0x2a0], R12 ;  /* 0x0002a00c01007387 */ /* 0x0003e80000100800 */
[----:B------:R-:W3:Y:S01]  /*adc60*/  LDL.LU R28, [R1+0x2878] ;  /* 0x00287800011c7983 */ /* 0x000ee20000300800 */
[----:B------:R-:W-:Y:S02]  /*adc70*/  LOP3.LUT R35, R37, 0xffff, RZ, 0xc0, !PT ;  /* 0x0000ffff25237812 */ /* 0x000fe400078ec0ff */
[----:B------:R-:W-:Y:S02]  /*adc80*/  LOP3.LUT R34, R34, 0xffff, RZ, 0xc0, !PT ;  /* 0x0000ffff22227812 */ /* 0x000fe400078ec0ff */
[----:B------:R-:W-:Y:S02]  /*adc90*/  LOP3.LUT R32, R32, 0xffff, RZ, 0xc0, !PT ;  /* 0x0000ffff20207812 */ /* 0x000fe400078ec0ff */
[----:B0-----:R-:W-:-:S02]  /*adca0*/  PRMT R8, R35, 0x3340, R34 ;  /* 0x0000334023087816 */ /* 0x001fc40000000022 */
[----:B-1----:R-:W-:-:S03]  /*adcb0*/  PRMT R12, R32, 0x3340, R0 ;  /* 0x00003340200c7816 */ /* 0x002fc60000000000 */
[----:B------:R0:W-:Y:S04]  /*adcc0*/  STL [R1+0x28c], R8 ;  /* 0x00028c0801007387 */ /* 0x0001e80000100800 */
[----:B------:R-:W-:Y:S01]  /*adcd0*/  STL [R1+0x1ec], R12 ;  /* 0x0001ec0c01007387 */ /* 0x000fe20000100800 */
[----:B----4-:R-:W-:-:S03]  /*adce0*/  LOP3.LUT R36, R9, 0xffff, RZ, 0xc0, !PT ;  /* 0x0000ffff09247812 */ /* 0x010fc600078ec0ff */
[----:B------:R-:W4:Y:S01]  /*adcf0*/  LDL.LU R9, [R1+0xccc] ;  /* 0x000ccc0001097983 */ /* 0x000f220000300800 */
[----:B------:R-:W-:-:S04]  /*add00*/  SHF.R.U32.HI R33, RZ, 0x8, R38 ;  /* 0x00000008ff217819 */ /* 0x000fc80000011626 */
[----:B------:R-:W-:Y:S02]  /*add10*/  LOP3.LUT R33, R33, 0xffff, RZ, 0xc0, !PT ;  /* 0x0000ffff21217812 */ /* 0x000fe400078ec0ff */
[----:B------:R-:W-:Y:S02]  /*add20*/  LOP3.LUT R34, R27, 0xffff, RZ, 0xc0, !PT ;  /* 0x0000ffff1b227812 */ /* 0x000fe400078ec0ff */
[--C-:B0-----:R-:W-:Y:S02]  /*add30*/  PRMT R8, R33, 0x3340, R0.reuse ;  /* 0x0000334021087816 */ /* 0x101fe40000000000 */
[----:B------:R-:W-:Y:S02]  /*add40*/  PRMT R32, R34, 0x3340, R0 ;  /* 0x0000334022207816 */ /* 0x000fe40000000000 */
[----:B------:R-:W-:Y:S01]  /*add50*/  SHF.R.U32.HI R34, RZ, 0x8, R34 ;  /* 0x00000008ff227819 */ /* 0x000fe20000011622 */
[----:B------:R0:W-:Y:S03]  /*add60*/  STL [R1+0x1e8], R8 ;  /* 0x0001e80801007387 */ /* 0x0001e60000100800 */
[----:B------:R-:W-:Y:S01]  /*add70*/  LOP3.LUT R34, R34, 0xffff, RZ, 0xc0, !PT ;  /* 0x0000ffff22227812 */ /* 0x000fe200078ec0ff */
[----:B0-----:R-:W4:Y:S04]  /*add80*/  LDL.LU R8, [R1+0x30c] ;  /* 0x00030c0001087983 */ /* 0x001f280000300800 */
[----:B------:R-:W4:Y:S04]  /*add90*/  LDL.LU R27, [R1+0xdd4] ;  /* 0x000dd400011b7983 */ /* 0x000f280000300800 */
[----:B------:R-:W4:Y:S01]  /*adda0*/  LDL.LU R61, [R1+0xdd0] ;  /* 0x000dd000013d7983 */ /* 0x000f220000300800 */
[----:B--2---:R-:W-:-:S04]  /*addb0*/  LOP3.LUT R35, R47, 0xffff, RZ, 0xc0, !PT ;  /* 0x0000ffff2f237812 */ /* 0x004fc800078ec0ff */
[----:B------:R-:W-:-:S04]  /*addc0*/  PRMT R33, R36, 0x3340, R35 ;  /* 0x0000334024217816 */ /* 0x000fc80000000023 */
[----:B------:R-:W-:Y:S02]  /*addd0*/  PRMT R12, R33, 0x5410, R32 ;  /* 0x00005410210c7816 */ /* 0x000fe40000000020 */
[----:B------:R-:W-:Y:S02]  /*adde0*/  SHF.R.U32.HI R33, RZ, 0x8, R36 ;  /* 0x00000008ff217819 */ /* 0x000fe40000011624 */
[----:B------:R-:W-:Y:S01]  /*addf0*/  SHF.R.U32.HI R32, RZ, 0x8, R35 ;  /* 0x00000008ff207819 */ /* 0x000fe20000011623 */
[----:B------:R0:W-:Y:S01]  /*ade00*/  STL [R1+0x344], R12 ;  /* 0x0003440c01007387 */ /* 0x0001e20000100800 */
[----:B------:R-:W-:Y:S02]  /*ade10*/  LOP3.LUT R33, R33, 0xffff, RZ, 0xc0, !PT ;  /* 0x0000ffff21217812 */ /* 0x000fe400078ec0ff */
[----:B------:R-:W-:Y:S01]  /*ade20*/  LOP3.LUT R32, R32, 0xffff, RZ, 0xc0, !PT ;  /* 0x0000ffff20207812 */ /* 0x000fe200078ec0ff */
[----:B------:R-:W2:Y:S01]  /*ade30*/  LDL.LU R47, [R1+0xdd8] ;  /* 0x000dd800012f7983 */ /* 0x000ea20000300800 */
[----:B0-----:R-:W-:-:S02]  /*ade40*/  PRMT R12, R34, 0x3340, R0 ;  /* 0x00003340220c7816 */ /* 0x001fc40000000000 */
[----:B------:R-:W-:Y:S02]  /*ade50*/  PRMT R44, R33, 0x3340, R32 ;  /* 0x00003340212c7816 */ /* 0x000fe40000000020 */
[----:B---3--:R-:W-:Y:S01]  /*ade60*/  LOP3.LUT R35, R2, 0xffff, RZ, 0xc0, !PT ;  /* 0x0000ffff02237812 */ /* 0x008fe200078ec0ff */
[----:B------:R0:W-:Y:S01]  /*ade70*/  STL [R1+0x1e0], R12 ;  /* 0x0001e00c01007387 */ /* 0x0001e20000100800 */
[----:B------:R-:W-:-:S03]  /*ade80*/  LOP3.LUT R36, R45, 0xffff, RZ, 0xc0, !PT ;  /* 0x0000ffff2d247812 */ /* 0x000fc600078ec0ff */
[----:B------:R-:W3:Y:S01]  /*ade90*/  LDL.LU R59, [R1+0x133c] ;  /* 0x00133c00013b7983 */ /* 0x000ee20000300800 */
[----:B------:R-:W-:-:S03]  /*adea0*/  PRMT R32, R36, 0x3340, R0 ;  /* 0x0000334024207816 */ /* 0x000fc60000000000 */
[----:B------:R-:W2:Y:S04]  /*adeb0*/  LDL.LU R2, [R1+0xddc] ;  /* 0x000ddc0001027983 */ /* 0x000ea80000300800 */
[----:B------:R-:W3:Y:S01]  /*adec0*/  LDL.LU R45, [R1+0xd9c] ;  /* 0x000d9c00012d7983 */ /* 0x000ee20000300800 */
[----:B------:R-:W-:-:S04]  /*aded0*/  LOP3.LUT R34, R28, 0xffff, RZ, 0xc0, !PT ;  /* 0x0000ffff1c227812 */ /* 0x000fc800078ec0ff */
[----:B------:R-:W-:-:S04]  /*adee0*/  PRMT R33, R35, 0x3340, R34 ;  /* 0x0000334023217816 */ /* 0x000fc80000000022 */
[----:B------:R-:W-:Y:S02]  /*adef0*/  PRMT R17, R33, 0x5410, R32 ;  /* 0x0000541021117816 */ /* 0x000fe40000000020 */
[----:B------:R-:W-:-:S03]  /*adf00*/  SHF.R.U32.HI R33, RZ, 0x8, R35 ;  /* 0x00000008ff217819 */ /* 0x000fc60000011623 */
[----:B------:R-:W-:Y:S04]  /*adf10*/  STL [R1+0x39f0], R17 ;  /* 0x0039f01101007387 */ /* 0x000fe80000100800 */
[----:B------:R-:W3:Y:S04]  /*adf20*/  LDL.LU R19, [R1+0xe48] ;  /* 0x000e480001137983 */ /* 0x000ee80000300800 */
[----:B------:R-:W3:Y:S01]  /*adf30*/  LDL.LU R28, [R1+0xd98] ;  /* 0x000d9800011c7983 */ /* 0x000ee20000300800 */
[----:B----4-:R-:W-:-:S03]  /*adf40*/  SHF.R.U32.HI R35, RZ, 0x8, R9 ;  /* 0x00000008ff237819 */ /* 0x010fc60000011609 */
[----:B------:R-:W4:Y:S01]  /*adf50*/  LDL.LU R9, [R1+0xe68] ;  /* 0x000e680001097983 */ /* 0x000f220000300800 */
[----:B------:R-:W-:Y:S02]  /*adf60*/  SHF.R.U32.HI R32, RZ, 0x8, R34 ;  /* 0x00000008ff207819 */ /* 0x000fe40000011622 */
[----:B------:R-:W-:Y:S02]  /*adf70*/  LOP3.LUT R33, R33, 0xffff, RZ, 0xc0, !PT ;  /* 0x0000ffff21217812 */ /* 0x000fe400078ec0ff */
[----:B------:R-:W-:Y:S02]  /*adf80*/  LOP3.LUT R32, R32, 0xffff, RZ, 0xc0, !PT ;  /* 0x0000ffff20207812 */ /* 0x000fe400078ec0ff */
[----:B------:R-:W-:Y:S02]  /*adf90*/  LOP3.LUT R35, R35, 0xffff, RZ, 0xc0, !PT ;  /* 0x0000ffff23237812 */ /* 0x000fe400078ec0ff */
[----:B------:R-:W-:Y:S02]  /*adfa0*/  SHF.R.U32.HI R34, RZ, 0x8, R8 ;  /* 0x00000008ff227819 */ /* 0x000fe40000011608 */
[----:B------:R-:W-:-:S02]  /*adfb0*/  PRMT R8, R33, 0x3340, R32 ;  /* 0x0000334021087816 */ /* 0x000fc40000000020 */
[----:B------:R-:W-:Y:S02]  /*adfc0*/  LOP3.LUT R34, R34, 0xffff, RZ, 0xc0, !PT ;  /* 0x0000ffff22227812 */ /* 0x000fe400078ec0ff */
[----:B------:R-:W-:Y:S02]  /*adfd0*/  SHF.R.U32.HI R33, RZ, 0x8, R27 ;  /* 0x00000008ff217819 */ /* 0x000fe4000001161b */
[----:B------:R-:W-:Y:S01]  /*adfe0*/  SHF.R.U32.HI R32, RZ, 0x8, R61 ;  /* 0x00000008ff207819 */ /* 0x000fe2000001163d */
[----:B------:R-:W4:Y:S01]  /*adff0*/  LDL.LU R27, [R1+0x132c] ;  /* 0x00132c00011b7983 */ /* 0x000f220000300800 */
[----:B0-----:R-:W-:Y:S02]  /*ae000*/  PRMT R12, R35, 0x3340, R34 ;  /* 0x00003340230c7816 */ /* 0x001fe40000000022 */
[----:B------:R-:W-:Y:S02]  /*ae010*/  LOP3.LUT R33, R33, 0xffff, RZ, 0xc0, !PT ;  /* 0x0000ffff21217812 */ /* 0x000fe400078ec0ff */
[----:B------:R-:W-:Y:S01]  /*ae020*/  LOP3.LUT R32, R32, 0xffff, RZ, 0xc0, !PT ;  /* 0x0000ffff20207812 */ /* 0x000fe200078ec0ff */
[----:B------:R0:W-:Y:S03]  /*ae030*/  STL [R1+0x2b0], R12 ;  /* 0x0002b00c01007387 */ /* 0x0001e60000100800 */
[----:B0-----:R-:W-:-:S02]  /*ae040*/  PRMT R12, R33, 0x3340, R32 ;  /* 0x00003340210c7816 */ /* 0x001fc40000000020 */
[----:B--2---:R-:W-:Y:S02]  /*ae050*/  SHF.R.U32.HI R33, RZ, 0x8, R2 ;  /* 0x00000008ff217819 */ /* 0x004fe40000011602 */
[----:B---3--:R-:W-:Y:S02]  /*ae060*/  SHF.R.U32.HI R32, RZ, 0x8, R45 ;  /* 0x00000008ff207819 */ /* 0x008fe4000001162d */
[----:B------:R-:W-:Y:S02]  /*ae070*/  LOP3.LUT R33, R33, 0xffff, RZ, 0xc0, !PT ;  /* 0x0000ffff21217812 */ /* 0x000fe400078ec0ff */
[----:B------:R-:W-:Y:S02]  /*ae080*/  LOP3.LUT R32, R32, 0xffff, RZ, 0xc0, !PT ;  /* 0x0000ffff20207812 */ /* 0x000fe400078ec0ff */
[----:B------:R-:W-:Y:S02]  /*ae090*/  SHF.R.U32.HI R39, RZ, 0x8, R59 ;  /* 0x00000008ff277819 */ /* 0x000fe4000001163b */
[----:B------:R-:W-:Y:S01]  /*ae0a0*/  PRMT R61, R33, 0x3340, R32 ;  /* 0x00003340213d7816 */ /* 0x000fe20000000020 */
[----:B------:R-:W2:Y:S04]  /*ae0b0*/  LDL.LU R59, [R1+0x28e8] ;  /* 0x0028e800013b7983 */ /* 0x000ea80000300800 */
[----:B------:R-:W3:Y:S04]  /*ae0c0*/  LDL.LU R2, [R1+0x2844] ;  /* 0x0028440001027983 */ /* 0x000ee80000300800 */
[----:B------:R-:W3:Y:S01]  /*ae0d0*/  LDL.LU R45, [R1+0x28a4] ;  /* 0x0028a400012d7983 */ /* 0x000ee20000300800 */
[----:B------:R-:W-:-:S03]  /*ae0e0*/  SHF.R.U32.HI R33, RZ, 0x8, R19 ;  /* 0x00000008ff217819 */ /* 0x000fc60000011613 */
[----:B------:R-:W3:Y:S01]  /*ae0f0*/  LDL.LU R55, [R1+0x28ec] ;  /* 0x0028ec0001377983 */ /* 0x000ee20000300800 */
[----:B------:R-:W-:Y:S02]  /*ae100*/  SHF.R.U32.HI R32, RZ, 0x8, R28 ;  /* 0x00000008ff207819 */ /* 0x000fe4000001161c */
[----:B------:R-:W-:Y:S02]  /*ae110*/  LOP3.LUT R33, R33, 0xffff, RZ, 0xc0, !PT ;  /* 0x0000ffff21217812 */ /* 0x000fe400078ec0ff */
[----:B------:R-:W-:-:S04]  /*ae120*/  LOP3.LUT R32, R32, 0xffff, RZ, 0xc0, !PT ;  /* 0x0000ffff20207812 */ /* 0x000fc800078ec0ff */
[----:B------:R-:W-:-:S05]  /*ae130*/  PRMT R17, R33, 0x3340, R32 ;  /* 0x0000334021117816 */ /* 0x000fca0000000020 */
[----:B------:R-:W-:Y:S04]  /*ae140*/  STL [R1+0x2b8], R17 ;  /* 0x0002b81101007387 */ /* 0x000fe80000100800 */
[----:B------:R-:W3:Y:S01]  /*ae150*/  LDL.LU R19, [R1+0x284c] ;  /* 0x00284c0001137983 */ /* 0x000ee20000300800 */
[----:B----4-:R-:W-:-:S04]  /*ae160*/  SHF.R.U32.HI R34, RZ, 0x8, R9 ;  /* 0x00000008ff227819 */ /* 0x010fc80000011609 */
[----:B------:R-:W-:-:S04]  /*ae170*/  LOP3.LUT R34, R34, 0xffff, RZ, 0xc0, !PT ;  /* 0x0000ffff22227812 */ /* 0x000fc800078ec0ff */
[----:B------:R-:W-:-:S05]  /*ae180*/  PRMT R9, R34, 0x3340, R0 ;  /* 0x0000334022097816 */ /* 0x000fca0000000000 */
[----:B------:R0:W-:Y:S04]  /*ae190*/  STL [R1+0x1e4], R9 ;  /* 0x0001e40901007387 */ /* 0x0001e80000100800 */
[----:B0-----:R-:W4:Y:S01]  /*ae1a0*/  LDL.LU R9, [R1+0x28b0] ;  /* 0x0028b00001097983 */ /* 0x001f220000300800 */
[----:B------:R-:W-:Y:S02]  /*ae1b0*/  SHF.R.U32.HI R33, RZ, 0x8, R36 ;  /* 0x00000008ff217819 */ /* 0x000fe40000011624 */
[----:B------:R-:W-:Y:S02]  /*ae1c0*/  SHF.R.U32.HI R32, RZ, 0x8, R27 ;  /* 0x00000008ff207819 */ /* 0x000fe4000001161b */
[----:B------:R-:W-:Y:S02]  /*ae1d0*/  LOP3.LUT R33, R33, 0xffff, RZ, 0xc0, !PT ;  /* 0x0000ffff21217812 */ /* 0x000fe400078ec0ff */
[----:B------:R-:W-:-:S02]  /*ae1e0*/  LOP3.LUT R32, R32, 0xffff, RZ, 0xc0, !PT ;  /* 0x0000ffff20207812 */ /* 0x000fc400078ec0ff */
[--C-:B------:R-:W-:Y:S02]  /*ae1f0*/  PRMT R28, R33, 0x3340, R0.reuse ;  /* 0x00003340211c7816 */ /* 0x100fe40000000000 */
[----:B------:R-:W-:Y:S02]  /*ae200*/  PRMT R17, R32, 0x3340, R0 ;  /* 0x0000334020117816 */ /* 0x000fe40000000000 */
[----:B------:R-:W-:Y:S02]  /*ae210*/  SHF.R.U32.HI R32, RZ, 0x8, R16 ;  /* 0x00000008ff207819 */ /* 0x000fe40000011610 */
[----:B------:R-:W-:Y:S02]  /*ae220*/  SHF.R.U32.HI R33, RZ, 0x8, R11 ;  /* 0x00000008ff217819 */ /* 0x000fe4000001160b */
[----:B------:R-:W-:Y:S02]  /*ae230*/  LOP3.LUT R32, R32, 0xffff, RZ, 0xc0, !PT ;  /* 0x0000ffff20207812 */ /* 0x000fe400078ec0ff */
[----:B------:R-:W-:-:S02]  /*ae240*/  LOP3.LUT R33, R33, 0xffff, RZ, 0xc0, !PT ;  /* 0x0000ffff21217812 */ /* 0x000fc400078ec0ff */
[--C-:B------:R-:W-:Y:S02]  /*ae250*/  PRMT R11, R32, 0x3340, R0.reuse ;  /* 0x00003340200b7816 */ /* 0x100fe40000000000 */
[----:B------:R-:W-:Y:S01]  /*ae260*/  PRMT R27, R33, 0x3340, R0 ;  /* 0x00003340211b7816 */ /* 0x000fe20000000000 */
[----:B------:R-:W-:Y:S01]  /*ae270*/  IMAD.MOV.U32 R54, RZ, RZ, R4 ;  /* 0x000000ffff367224 */ /* 0x000fe200078e0004 */
[----:B------:R-:W-:Y:S02]  /*ae280*/  SHF.R.U32.HI R38, RZ, 0x8, R31 ;  /* 0x00000008ff267819 */ /* 0x000fe4000001161f */
[----:B--2---:R-:W-:Y:S02]  /*ae290*/  LOP3.LUT R36, R59, 0xffff, RZ, 0xc0, !PT ;  /* 0x0000ffff3b247812 */ /* 0x004fe400078ec0ff */
[----:B---3--:R-:W-:Y:S02]  /*ae2a0*/  LOP3.LUT R34, R2, 0xffff, RZ, 0xc0, !PT ;  /* 0x0000ffff02227812 */ /* 0x008fe400078ec0ff */
[----:B------:R-:W-:-:S02]  /*ae2b0*/  LOP3.LUT R35, R45, 0xffff, RZ, 0xc0, !PT ;  /* 0x0000ffff2d237812 */ /* 0x000fc400078ec0ff */
[----:B------:R-:W-:Y:S02]  /*ae2c0*/  PRMT R32, R34, 0x3340, R0 ;  /* 0x0000334022207816 */ /* 0x000fe40000000000 */
[--C-:B------:R-:W-:Y:S02]  /*ae2d0*/  PRMT R33, R36, 0x3340, R35.reuse ;  /* 0x0000334024217816 */ /* 0x100fe40000000023 */
        /* <DEDUP_REMOVED lines=8> */
[----:B------:R-:W-:Y:S02]  /*ae360*/  LOP3.LUT R35, R55, 0xffff, RZ, 0xc0, !PT ;  /* 0x0000ffff37237812 */ /* 0x000fe400078ec0ff */
[----:B------:R-:W-:Y:S01]  /*ae370*/  LOP3.LUT R36, R19, 0xffff, RZ, 0xc0, !PT ;  /* 0x0000ffff13247812 */ /* 0x000fe200078ec0ff */
[----:B------:R-:W-:Y:S01]  /*ae380*/  IMAD.MOV.U32 R59, RZ, RZ, R7 ;  /* 0x000000ffff3b7224 */ /* 0x000fe200078e0007 */
[----:B------:R-:W-:-:S02]  /*ae390*/  PRMT R7, R33, 0x3340, R32 ;  /* 0x0000334021077816 */ /* 0x000fc40000000020 */
[----:B------:R-:W-:Y:S01]  /*ae3a0*/  PRMT R32, R36, 0x3340, R0 ;  /* 0x0000334024207816 */ /* 0x000fe20000000000 */
[----:B------:R0:W-:Y:S01]  /*ae3b0*/  STL [R1+0x39ac], R45 ;  /* 0x0039ac2d01007387 */ /* 0x0001e20000100800 */
[----:B------:R-:W-:-:S03]  /*ae3c0*/  SHF.R.U32.HI R37, RZ, 0x8, R36 ;  /* 0x00000008ff257819 */ /* 0x000fc60000011624 */
[----:B------:R-:W2:Y:S01]  /*ae3d0*/  LDL.LU R55, [R1+0x288] ;  /* 0x0002880001377983 */ /* 0x000ea20000300800 */
[----:B------:R-:W-:-:S03]  /*ae3e0*/  SHF.R.U32.HI R36, RZ, 0x8, R48 ;  /* 0x00000008ff247819 */ /* 0x000fc60000011630 */
[----:B------:R-:W2:Y:S04]  /*ae3f0*/  LDL.LU R4, [R1+0x1658] ;  /* 0x0016580001047983 */ /* 0x000ea80000300800 */
[----:B------:R-:W3:Y:S04]  /*ae400*/  LDL.LU R19, [R1+0x284] ;  /* 0x0002840001137983 */ /* 0x000ee80000300800 */
[----:B------:R-:W3:Y:S01]  /*ae410*/  LDL.LU R48, [R1+0x3a44] ;  /* 0x003a440001307983 */ /* 0x000ee20000300800 */
[----:B----4-:R-:W-:-:S04]  /*ae420*/  LOP3.LUT R34, R9, 0xffff, RZ, 0xc0, !PT ;  /* 0x0000ffff09227812 */ /* 0x010fc800078ec0ff */
[----:B------:R-:W-:-:S04]  /*ae430*/  PRMT R33, R35, 0x3340, R34 ;  /* 0x0000334023217816 */ /* 0x000fc80000000022 */
[----:B------:R-:W-:Y:S02]  /*ae440*/  PRMT R9, R33, 0x5410, R32 ;  /* 0x0000541021097816 */ /* 0x000fe40000000020 */
[----:B------:R-:W-:Y:S02]  /*ae450*/  SHF.R.U32.HI R33, RZ, 0x8, R35 ;  /* 0x00000008ff217819 */ /* 0x000fe40000011623 */
[----:B------:R-:W-:Y:S02]  /*ae460*/  SHF.R.U32.HI R32, RZ, 0x8, R34 ;  /* 0x00000008ff207819 */ /* 0x000fe40000011622 */
[----:B------:R-:W-:Y:S02]  /*ae470*/  LOP3.LUT R33, R33, 0xffff, RZ, 0xc0, !PT ;  /* 0x0000ffff21217812 */ /* 0x000fe400078ec0ff */
[----:B------:R-:W-:Y:S02]  /*ae480*/  LOP3.LUT R32, R32, 0xffff, RZ, 0xc0, !PT ;  /* 0x0000ffff20207812 */ /* 0x000fe400078ec0ff */
[----:B------:R-:W-:-:S02]  /*ae490*/  SHF.R.U32.HI R35, RZ, 0x8, R23 ;  /* 0x00000008ff237819 */ /* 0x000fc40000011617 */
[----:B------:R-:W-:Y:S01]  /*ae4a0*/  PRMT R31, R33, 0x3340, R32 ;  /* 0x00003340211f7816 */ /* 0x000fe20000000020 */
[----:B------:R-:W4:Y:S01]  /*ae4b0*/  LDL.LU R23, [R1+0x3a40] ;  /* 0x003a400001177983 */ /* 0x000f220000300800 */
[----:B------:R-:W-:Y:S02]  /*ae4c0*/  SHF.R.U32.HI R34, RZ, 0x8, R6 ;  /* 0x00000008ff227819 */ /* 0x000fe40000011606 */
[----:B------:R-:W-:Y:S01]  /*ae4d0*/  SHF.R.U32.HI R33, RZ, 0x8, R5 ;  /* 0x00000008ff217819 */ /* 0x000fe20000011605 */
[----:B------:R-:W4:Y:S04]  /*ae4e0*/  LDL.LU R6, [R1+0x3a3c] ;  /* 0x003a3c0001067983 */ /* 0x000f280000300800 */
[----:B------:R-:W3:Y:S01]  /*ae4f0*/  LDL.LU R5, [R1+0x3a38] ;  /* 0x003a380001057983 */ /* 0x000ee20000300800 */
[----:B------:R-:W-:-:S03]  /*ae500*/  SHF.R.U32.HI R32, RZ, 0x8, R46 ;  /* 0x00000008ff207819 */ /* 0x000fc6000001162e */
[----:B------:R-:W4:Y:S01]  /*ae510*/  LDL.LU R46, [R1+0x3a34] ;  /* 0x003a3400012e7983 */ /* 0x000f220000300800 */
[----:B0-----:R-:W-:-:S03]  /*ae520*/  IMAD.MOV.U32 R45, RZ, RZ, R59 ;  /* 0x000000ffff2d7224 */ /* 0x001fc600078e003b */
[----:B------:R-:W4:Y:S04]  /*ae530*/  LDL.LU R59, [R1+0x26c] ;  /* 0x00026c00013b7983 */ /* 0x000f280000300800 */
[----:B------:R0:W-:Y:S01]  /*ae540*/  STL [R1+0x39b0], R0 ;  /* 0x0039b00001007387 */ /* 0x0001e20000100800 */
[----:B--2---:R-:W-:-:S05]  /*ae550*/  PRMT R4, R4, 0x5410, R55 ;  /* 0x0000541004047816 */ /* 0x004fca0000000037 */
[----:B------:R-:W-:Y:S01]  /*ae560*/  STL [R1+0x39b4], R4 ;  /* 0x0039b40401007387 */ /* 0x000fe20000100800 */
[----:B---3--:R-:W-:Y:S02]  /*ae570*/  PRMT R5, R5, 0x5410, R19 ;  /* 0x0000541005057816 */ /* 0x008fe40000000013 */
[----:B----4-:R-:W-:-:S03]  /*ae580*/  PRMT R6, R6, 0x5410, R23 ;  /* 0x0000541006067816 */ /* 0x010fc60000000017 */
[----:B------:R1:W-:Y:S04]  /*ae590*/  STL [R1+0x39b8], R5 ;  /* 0x0039b80501007387 */ /* 0x0003e80000100800 */
[----:B------:R-:W2:Y:S01]  /*ae5a0*/  LDL.LU R23, [R1+0x3a30] ;  /* 0x003a300001177983 */ /* 0x000ea20000300800 */
[----:B------:R-:W-:Y:S02]  /*ae5b0*/  SHF.R.U32.HI R47, RZ, 0x8, R47 ;  /* 0x00000008ff2f7819 */ /* 0x000fe4000001162f */
[----:B------:R-:W-:Y:S02]  /*ae5c0*/  LOP3.LUT R39, R39, 0xffff, RZ, 0xc0, !PT ;  /* 0x0000ffff27277812 */ /* 0x000fe400078ec0ff */
[----:B------:R-:W-:Y:S02]  /*ae5d0*/  LOP3.LUT R47, R47, 0xffff, RZ, 0xc0, !PT ;  /* 0x0000ffff2f2f7812 */ /* 0x000fe400078ec0ff */
[----:B------:R-:W-:-:S02]  /*ae5e0*/  LOP3.LUT R38, R38, 0xffff, RZ, 0xc0, !PT ;  /* 0x0000ffff26267812 */ /* 0x000fc400078ec0ff */
[----:B------:R-:W-:Y:S02]  /*ae5f0*/  LOP3.LUT R37, R37, 0xffff, RZ, 0xc0, !PT ;  /* 0x0000ffff25257812 */ /* 0x000fe400078ec0ff */
[----:B------:R-:W-:Y:S02]  /*ae600*/  LOP3.LUT R36, R36, 0xffff, RZ, 0xc0, !PT ;  /* 0x0000ffff24247812 */ /* 0x000fe400078ec0ff */
[----:B------:R-:W-:Y:S02]  /*ae610*/  LOP3.LUT R35, R35, 0xffff, RZ, 0xc0, !PT ;  /* 0x0000ffff23237812 */ /* 0x000fe400078ec0ff */
[----:B------:R-:W-:Y:S02]  /*ae620*/  LOP3.LUT R34, R34, 0xffff, RZ, 0xc0, !PT ;  /* 0x0000ffff22227812 */ /* 0x000fe400078ec0ff */
[----:B------:R-:W-:Y:S02]  /*ae630*/  LOP3.LUT R33, R33, 0xffff, RZ, 0xc0, !PT ;  /* 0x0000ffff21217812 */ /* 0x000fe400078ec0ff */
[----:B------:R-:W-:-:S02]  /*ae640*/  LOP3.LUT R32, R32, 0xffff, RZ, 0xc0, !PT ;  /* 0x0000ffff20207812 */ /* 0x000fc400078ec0ff */
[--C-:B------:R-:W-:Y:S02]  /*ae650*/  PRMT R47, R47, 0x3340, R0.reuse ;  /* 0x000033402f2f7816 */ /* 0x100fe40000000000 */
[--C-:B------:R-:W-:Y:S02]  /*ae660*/  PRMT R39, R39, 0x3340, R0.reuse ;  /* 0x0000334027277816 */ /* 0x100fe40000000000 */
[--C-:B------:R-:W-:Y:S02]  /*ae670*/  PRMT R38, R38, 0x3340, R0.reuse ;  /* 0x0000334026267816 */ /* 0x100fe40000000000 */
[--C-:B------:R-:W-:Y:S02]  /*ae680*/  PRMT R37, R37, 0x3340, R0.reuse ;  /* 0x0000334025257816 */ /* 0x100fe40000000000 */
[--C-:B------:R-:W-:Y:S02]  /*ae690*/  PRMT R36, R36, 0x3340, R0.reuse ;  /* 0x0000334024247816 */ /* 0x100fe40000000000 */
[----:B------:R-:W-:-:S02]  /*ae6a0*/  PRMT R35, R35, 0x3340, R0 ;  /* 0x0000334023237816 */ /* 0x000fc40000000000 */
[--C-:B------:R-:W-:Y:S02]  /*ae6b0*/  PRMT R34, R34, 0x3340, R0.reuse ;  /* 0x0000334022227816 */ /* 0x100fe40000000000 */
[--C-:B------:R-:W-:Y:S02]  /*ae6c0*/  PRMT R33, R33, 0x3340, R0.reuse ;  /* 0x0000334021217816 */ /* 0x100fe40000000000 */
[----:B------:R-:W-:Y:S01]  /*ae6d0*/  PRMT R32, R32, 0x3340, R0 ;  /* 0x0000334020207816 */ /* 0x000fe20000000000 */
[----:B0-----:R-:W-:Y:S01]  /*ae6e0*/  IMAD.MOV.U32 R0, RZ, RZ, R54 ;  /* 0x000000ffff007224 */ /* 0x001fe200078e0036 */
[----:B------:R-:W-:Y:S02]  /*ae6f0*/  PRMT R46, R46, 0x5410, R48 ;  /* 0x000054102e2e7816 */ /* 0x000fe40000000030 */
[----:B------:R-:W3:Y:S01]  /*ae700*/  LDL.LU R48, [R1+0x3a2c] ;  /* 0x003a2c0001307983 */ /* 0x000ee20000300800 */
[----:B------:R-:W-:-:S03]  /*ae710*/  PRMT R22, R22, 0x5410, R40 ;  /* 0x0000541016167816 */ /* 0x000fc60000000028 */
[----:B------:R-:W4:Y:S04]  /*ae720*/  LDL.LU R54, [R1+0x264] ;  /* 0x0002640001367983 */ /* 0x000f280000300800 */
[----:B------:R-:W3:Y:S04]  /*ae730*/  LDL.LU R55, [R1+0x260] ;  /* 0x0002600001377983 */ /* 0x000ee80000300800 */
[----:B------:R-:W3:Y:S04]  /*ae740*/  LDL.LU R19, [R1+0x25c] ;  /* 0x00025c0001137983 */ /* 0x000ee80000300800 */
[----:B------:R-:W3:Y:S04]  /*ae750*/  LDL.LU R40, [R1+0x3a28] ;  /* 0x003a280001287983 */ /* 0x000ee80000300800 */
[----:B-1----:R-:W3:Y:S04]  /*ae760*/  LDL.LU R5, [R1+0x248] ;  /* 0x0002480001057983 */ /* 0x002ee80000300800 */
[----:B------:R-:W3:Y:S04]  /*ae770*/  LDL.LU R4, [R1+0x244] ;  /* 0x0002440001047983 */ /* 0x000ee80000300800 */
[----:B------:R-:W3:Y:S04]  /*ae780*/  LDL.LU R60, [R1+0x240] ;  /* 0x00024000013c7983 */ /* 0x000ee80000300800 */
[----:B------:R-:W3:Y:S01]  /*ae790*/  LDL.LU R16, [R1+0x2f0] ;  /* 0x0002f00001107983 */ /* 0x000ee20000300800 */
[----:B------:R-:W-:-:S03]  /*ae7a0*/  PRMT R43, R43, 0x5410, R41 ;  /* 0x000054102b2b7816 */ /* 0x000fc60000000029 */
[----:B--2---:R0:W-:Y:S04]  /*ae7b0*/  STL.64 [R1+0x38c0], R22 ;  /* 0x0038c01601007387 */ /* 0x0041e80000100a00 */
[----:B0-----:R-:W2:Y:S04]  /*ae7c0*/  LDL.LU R23, [R1+0x2dc] ;  /* 0x0002dc0001177983 */ /* 0x001ea80000300800 */
[----:B------:R-:W2:Y:S04]  /*ae7d0*/  LDL.LU R22, [R1+0x24c] ;  /* 0x00024c0001167983 */ /* 0x000ea80000300800 */
[----:B------:R0:W-:Y:S04]  /*ae7e0*/  STL [R1+0x38b8], R20 ;  /* 0x0038b81401007387 */ /* 0x0001e80000100800 */
[----:B0-----:R-:W2:Y:S04]  /*ae7f0*/  LDL.LU R20, [R1+0x2c8] ;  /* 0x0002c80001147983 */ /* 0x001ea80000300800 */
[----:B------:R-:W3:Y:S04]  /*ae800*/  LDL.LU R41, [R1+0x3a24] ;  /* 0x003a240001297983 */ /* 0x000ee80000300800 */
[----:B------:R0:W-:Y:S04]  /*ae810*/  STL [R1+0x38e8], R43 ;  /* 0x0038e82b01007387 */ /* 0x0001e80000100800 */
[----:B0-----:R-:W2:Y:S04]  /*ae820*/  LDL.LU R43, [R1+0x250] ;  /* 0x00025000012b7983 */ /* 0x001ea80000300800 */
[----:B---3--:R0:W-:Y:S04]  /*ae830*/  STL.64 [R1+0x38e0], R40 ;  /* 0x0038e02801007387 */ /* 0x0081e80000100a00 */
[----:B0-----:R-:W3:Y:S04]  /*ae840*/  LDL.LU R41, [R1+0x270] ;  /* 0x0002700001297983 */ /* 0x001ee80000300800 */
[----:B------:R-:W2:Y:S04]  /*ae850*/  LDL.LU R40, [R1+0x254] ;  /* 0x0002540001287983 */ /* 0x000ea80000300800 */
[----:B------:R-:W-:Y:S01]  /*ae860*/  STL [R1+0x3900], R42 ;  /* 0x0039002a01007387 */ /* 0x000fe20000100800 */
[----:B------:R-:W-:-:S02]  /*ae870*/  PRMT R50, R50, 0x5410, R59 ;  /* 0x0000541032327816 */ /* 0x000fc4000000003b */
[----:B---3--:R-:W-:-:S05]  /*ae880*/  PRMT R52, R52, 0x5410, R41 ;  /* 0x0000541034347816 */ /* 0x008fca0000000029 */
[----:B------:R0:W-:Y:S04]  /*ae890*/  STL [R1+0x38d8], R52 ;  /* 0x0038d83401007387 */ /* 0x0001e80000100800 */
[----:B0-----:R-:W3:Y:S04]  /*ae8a0*/  LDL.LU R52, [R1+0x268] ;  /* 0x0002680001347983 */ /* 0x001ee80000300800 */
[----:B------:R-:W3:Y:S04]  /*ae8b0*/  LDL.LU R59, [R1+0x23c] ;  /* 0x00023c00013b7983 */ /* 0x000ee80000300800 */
[----:B------:R-:W3:Y:S04]  /*ae8c0*/  LDL.LU R41, [R1+0x300] ;  /* 0x0003000001297983 */ /* 0x000ee80000300800 */
[----:B------:R-:W3:Y:S04]  /*ae8d0*/  LDL.LU R42, [R1+0x2ec] ;  /* 0x0002ec00012a7983 */ /* 0x000ee80000300800 */
[----:B------:R0:W-:Y:S04]  /*ae8e0*/  STL.64 [R1+0x38f8], R50 ;  /* 0x0038f83201007387 */ /* 0x0001e80000100a00 */
[----:B0-----:R-:W3:Y:S01]  /*ae8f0*/  LDL.LU R51, [R1+0x258] ;  /* 0x0002580001337983 */ /* 0x001ee20000300800 */
[----:B----4-:R-:W-:-:S02]  /*ae900*/  PRMT R24, R24, 0x5410, R54 ;  /* 0x0000541018187816 */ /* 0x010fc40000000036 */
[----:B------:R-:W-:Y:S01]  /*ae910*/  PRMT R25, R25, 0x5410, R19 ;  /* 0x0000541019197816 */ /* 0x000fe20000000013 */
[----:B------:R0:W-:Y:S01]  /*ae920*/  STL.64 [R1+0x38f0], R48 ;  /* 0x0038f03001007387 */ /* 0x0001e20000100a00 */
[----:B------:R-:W-:-:S03]  /*ae930*/  PRMT R26, R26, 0x5410, R55 ;  /* 0x000054101a1a7816 */ /* 0x000fc60000000037 */
[----:B------:R-:W4:Y:S01]  /*ae940*/  LDL.LU R54, [R1+0x230] ;  /* 0x0002300001367983 */ /* 0x000f220000300800 */
[----:B--2---:R-:W-:-:S03]  /*ae950*/  PRMT R20, R20, 0x5410, R40 ;  /* 0x0000541014147816 */ /* 0x004fc60000000028 */
[----:B------:R-:W2:Y:S01]  /*ae960*/  LDL.LU R19, [R1+0x22c] ;  /* 0x00022c0001137983 */ /* 0x000ea20000300800 */
[----:B------:R-:W-:Y:S02]  /*ae970*/  PRMT R40, R16, 0x5410, R60 ;  /* 0x0000541010287816 */ /* 0x000fe4000000003c */
[----:B------:R-:W-:Y:S01]  /*ae980*/  PRMT R3, R3, 0x5410, R22 ;  /* 0x0000541003037816 */ /* 0x000fe20000000016 */
[----:B0-----:R-:W-:Y:S01]  /*ae990*/  IMAD.MOV.U32 R49, RZ, RZ, R45 ;  /* 0x000000ffff317224 */ /* 0x001fe200078e002d */
[----:B------:R-:W-:Y:S02]  /*ae9a0*/  PRMT R29, R29, 0x5410, R5 ;  /* 0x000054101d1d7816 */ /* 0x000fe40000000005 */
[----:B------:R-:W-:Y:S01]  /*ae9b0*/  PRMT R30, R30, 0x5410, R4 ;  /* 0x000054101e1e7816 */ /* 0x000fe20000000004 */
[----:B------:R-:W-:Y:S01]  /*ae9c0*/  IMAD.MOV.U32 R50, RZ, RZ, R0 ;  /* 0x000000ffff327224 */ /* 0x000fe200078e0000 */
[----:B------:R-:W-:Y:S02]  /*ae9d0*/  PRMT R10, R10, 0x5410, R43 ;  /* 0x000054100a0a7816 */ /* 0x000fe4000000002b */
[----:B---3--:R-:W-:-:S02]  /*ae9e0*/  PRMT R14, R14, 0x5410, R52 ;  /* 0x000054100e0e7816 */ /* 0x008fc40000000034 */
[----:B------:R-:W2:Y:S04]  /*ae9f0*/  LDL.LU R52, [R1+0x2e4] ;  /* 0x0002e40001347983 */ /* 0x000ea80000300800 */
[----:B------:R-:W3:Y:S04]  /*aea00*/  LDL.LU R55, [R1+0x228] ;  /* 0x0002280001377983 */ /* 0x000ee80000300800 */
[----:B------:R-:W2:Y:S04]  /*aea10*/  LDL.LU R60, [R1+0x220] ;  /* 0x00022000013c7983 */ /* 0x000ea80000300800 */
[----:B------:R-:W2:Y:S04]  /*aea20*/  LDL.LU R16, [R1+0x21c] ;  /* 0x00021c0001107983 */ /* 0x000ea80000300800 */
[----:B------:R-:W2:Y:S04]  /*aea30*/  LDL.LU R22, [R1+0x2c0] ;  /* 0x0002c00001167983 */ /* 0x000ea80000300800 */
[----:B------:R-:W2:Y:S04]  /*aea40*/  LDL.LU R45, [R1+0x294] ;  /* 0x00029400012d7983 */ /* 0x000ea80000300800 */
[----:B------:R-:W2:Y:S01]  /*aea50*/  LDL.LU R48, [R1+0x28c] ;  /* 0x00028c0001307983 */ /* 0x000ea20000300800 */
[----:B------:R-:W-:-:S03]  /*aea60*/  PRMT R23, R23, 0x5410, R51 ;  /* 0x0000541017177816 */ /* 0x000fc60000000033 */
[----:B------:R-:W2:Y:S01]  /*aea70*/  LDL.LU R5, [R1+0x2a0] ;  /* 0x0002a00001057983 */ /* 0x000ea20000300800 */
[----:B------:R-:W-:-:S03]  /*aea80*/  PRMT R41, R41, 0x5410, R59 ;  /* 0x0000541029297816 */ /* 0x000fc6000000003b */
[----:B------:R-:W2:Y:S01]  /*aea90*/  LDL.LU R4, [R1+0x1e0] ;  /* 0x0001e00001047983 */ /* 0x000ea20000300800 */
[----:B------:R-:W-:-:S03]  /*aeaa0*/  PRMT R42, R42, 0x5410, R57 ;  /* 0x000054102a2a7816 */ /* 0x000fc60000000039 */
[----:B------:R-:W2:Y:S04]  /*aeab0*/  LDL.LU R51, [R1+0x2b0] ;  /* 0x0002b00001337983 */ /* 0x000ea80000300800 */
[----:B------:R-:W2:Y:S04]  /*aeac0*/  LDL.LU R43, [R1+0x1e4] ;  /* 0x0001e400012b7983 */ /* 0x000ea80000300800 */
[----:B------:R-:W2:Y:S04]  /*aead0*/  LDL.LU R0, [R1+0x2b8] ;  /* 0x0002b80001007983 */ /* 0x000ea80000300800 */
[----:B------:R-:W2:Y:S04]  /*aeae0*/  LDL.LU R59, [R1+0x3a20] ;  /* 0x003a2000013b7983 */ /* 0x000ea80000300800 */
[----:B------:R-:W2:Y:S02]  /*aeaf0*/  LDL.LU R57, [R1+0x3a1c] ;  /* 0x003a1c0001397983 */ /* 0x000ea40000300800 */
[----:B--2---:R-:W-:-:S02]  /*aeb00*/  PRMT R57, R57, 0x5410, R56 ;  /* 0x0000541039397816 */ /* 0x004fc40000000038 */
[----:B------:R-:W2:Y:S01]  /*aeb10*/  LDL.LU R56, [R1+0x3a18] ;  /* 0x003a180001387983 */ /* 0x000ea20000300800 */
[----:B----4-:R-:W-:Y:S02]  /*aeb20*/  PRMT R18, R18, 0x5410, R54 ;  /* 0x0000541012127816 */ /* 0x010fe40000000036 */
[----:B------:R-:W-:Y:S01]  /*aeb30*/  PRMT R52, R52, 0x5410, R19 ;  /* 0x0000541034347816 */ /* 0x000fe20000000013 */
[----:B--2---:R0:W-:Y:S04]  /*aeb40*/  STL.64 [R1+0x3938], R56 ;  /* 0x0039383801007387 */ /* 0x0041e80000100a00 */
[----:B0-----:R-:W2:Y:S04]  /*aeb50*/  LDL.LU R56, [R1+0x1ec] ;  /* 0x0001ec0001387983 */ /* 0x001ea80000300800 */
[----:B------:R-:W4:Y:S04]  /*aeb60*/  LDL.LU R57, [R1+0x1e8] ;  /* 0x0001e80001397983 */ /* 0x000f280000300800 */
[----:B------:R0:W-:Y:S04]  /*aeb70*/  STL.64 [R1+0x3940], R58 ;  /* 0x0039403a01007387 */ /* 0x0001e80000100a00 */
[----:B0-----:R-:W2:Y:S04]  /*aeb80*/  LDL.LU R59, [R1+0x2d0] ;  /* 0x0002d000013b7983 */ /* 0x001ea80000300800 */
[----:B------:R-:W2:Y:S04]  /*aeb90*/  LDL.LU R58, [R1+0x204] ;  /* 0x00020400013a7983 */ /* 0x000ea80000300800 */
[----:B------:R-:W2:Y:S04]  /*aeba0*/  LDL.LU R54, [R1+0x3a14] ;  /* 0x003a140001367983 */ /* 0x000ea80000300800 */
[----:B------:R-:W3:Y:S02]  /*aebb0*/  LDL.LU R19, [R1+0x3a10] ;  /* 0x003a100001137983 */ /* 0x000ee40000300800 */
[----:B---3--:R-:W-:-:S02]  /*aebc0*/  PRMT R19, R19, 0x5410, R55 ;  /* 0x0000541013137816 */ /* 0x008fc40000000037 */
[----:B------:R-:W2:Y:S02]  /*aebd0*/  LDL.LU R55, [R1+0x3a0c] ;  /* 0x003a0c0001377983 */ /* 0x000ea40000300800 */
[----:B--2---:R-:W-:Y:S02]  /*aebe0*/  PRMT R55, R55, 0x5410, R54 ;  /* 0x0000541037377816 */ /* 0x004fe40000000036 */
[----:B------:R-:W2:Y:S04]  /*aebf0*/  LDL.LU R54, [R1+0x3a08] ;  /* 0x003a080001367983 */ /* 0x000ea80000300800 */
[----:B------:R0:W-:Y:S01]  /*aec00*/  STL [R1+0x3980], R55 ;  /* 0x0039803701007387 */ /* 0x0001e20000100800 */
[----:B------:R-:W-:Y:S02]  /*aec10*/  PRMT R59, R59, 0x5410, R60 ;  /* 0x000054103b3b7816 */ /* 0x000fe4000000003c */
[----:B------:R-:W-:Y:S01]  /*aec20*/  PRMT R22, R22, 0x5410, R16 ;  /* 0x0000541016167816 */ /* 0x000fe20000000010 */
[----:B0-----:R-:W3:Y:S04]  /*aec30*/  LDL.LU R55, [R1+0x208] ;  /* 0x0002080001377983 */ /* 0x001ee80000300800 */
[----:B------:R0:W-:Y:S04]  /*aec40*/  STL [R1+0x397c], R52 ;  /* 0x00397c3401007387 */ /* 0x0001e80000100800 */
[----:B0-----:R-:W3:Y:S04]  /*aec50*/  LDL.LU R52, [R1+0x20c] ;  /* 0x00020c0001347983 */ /* 0x001ee80000300800 */
[----:B--2---:R0:W-:Y:S04]  /*aec60*/  STL [R1+0x3990], R54 ;  /* 0x0039903601007387 */ /* 0x0041e80000100800 */
[----:B0-----:R-:W2:Y:S04]  /*aec70*/  LDL.LU R54, [R1+0x210] ;  /* 0x0002100001367983 */ /* 0x001ea80000300800 */
[----:B------:R0:W-:Y:S04]  /*aec80*/  STL [R1+0x398c], R53 ;  /* 0x00398c3501007387 */ /* 0x0001e80000100800 */
[----:B0-----:R-:W2:Y:S04]  /*aec90*/  LDL.LU R53, [R1+0x214] ;  /* 0x0002140001357983 */ /* 0x001ea80000300800 */
[----:B------:R-:W2:Y:S04]  /*aeca0*/  LDL.LU R60, [R1+0x3a04] ;  /* 0x003a0400013c7983 */ /* 0x000ea80000300800 */
[----:B------:R-:W2:Y:S01]  /*aecb0*/  LDL.LU R16, [R1+0x3a00] ;  /* 0x003a000001107983 */ /* 0x000ea20000300800 */
[----:B------:R-:W-:-:S02]  /*aecc0*/  PRMT R4, R44, 0x5410, R4 ;  /* 0x000054102c047816 */ /* 0x000fc40000000004 */
[----:B------:R-:W-:Y:S02]  /*aecd0*/  PRMT R47, R12, 0x5410, R47 ;  /* 0x000054100c2f7816 */ /* 0x000fe4000000002f */
[----:B--2---:R-:W-:Y:S02]  /*aece0*/  PRMT R16, R16, 0x5410, R60 ;  /* 0x0000541010107816 */ /* 0x004fe4000000003c */
[----:B------:R-:W2:Y:S04]  /*aecf0*/  LDL.LU R60, [R1+0x39fc] ;  /* 0x0039fc00013c7983 */ /* 0x000ea80000300800 */
[----:B------:R0:W-:Y:S04]  /*aed00*/  STL.64 [R1+0x39c0], R18 ;  /* 0x0039c01201007387 */ /* 0x0001e80000100a00 */
[----:B------:R1:W-:Y:S04]  /*aed10*/  STL [R1+0x39bc], R16 ;  /* 0x0039bc1001007387 */ /* 0x0003e80000100800 */
[----:B------:R-:W2:Y:S04]  /*aed20*/  LDL.LU R44, [R1+0x39f8] ;  /* 0x0039f800012c7983 */ /* 0x000ea80000300800 */
[----:B------:R-:W3:Y:S01]  /*aed30*/  LDL.LU R12, [R1+0x39f4] ;  /* 0x0039f400010c7983 */ /* 0x000ee20000300800 */
[----:B0-----:R-:W-:-:S03]  /*aed40*/  PRMT R18, R61, 0x5410, R17 ;  /* 0x000054103d127816 */ /* 0x001fc60000000011 */
[----:B------:R-:W4:Y:S04]  /*aed50*/  LDL.LU R17, [R1+0x39f0] ;  /* 0x0039f00001117983 */ /* 0x000f280000300800 */
[----:B------:R-:W4:Y:S01]  /*aed60*/  LDL.LU R61, [R1+0x39ec] ;  /* 0x0039ec00013d7983 */ /* 0x000f220000300800 */
[----:B-1----:R-:W-:Y:S02]  /*aed70*/  PRMT R16, R0, 0x5410, R43 ;  /* 0x0000541000107816 */ /* 0x002fe4000000002b */
[----:B------:R-:W-:Y:S02]  /*aed80*/  PRMT R0, R8, 0x5410, R28 ;  /* 0x0000541008007816 */ /* 0x000fe4000000001c */
[----:B------:R-:W4:Y:S01]  /*aed90*/  LDL.LU R28, [R1+0x39e8] ;  /* 0x0039e800011c7983 */ /* 0x000f220000300800 */
[----:B------:R-:W-:-:S03]  /*aeda0*/  PRMT R15, R15, 0x5410, R58 ;  /* 0x000054100f0f7816 */ /* 0x000fc6000000003a */
[----:B------:R-:W4:Y:S01]  /*aedb0*/  LDL.LU R8, [R1+0x39e4] ;  /* 0x0039e40001087983 */ /* 0x000f220000300800 */
[----:B------:R-:W-:Y:S02]  /*aedc0*/  PRMT R39, R51, 0x5410, R39 ;  /* 0x0000541033277816 */ /* 0x000fe40000000027 */
[----:B------:R-:W-:Y:S02]  /*aedd0*/  PRMT R51, R7, 0x5410, R2 ;  /* 0x0000541007337816 */ /* 0x000fe40000000002 */
[----:B------:R-:W-:Y:S02]  /*aede0*/  PRMT R31, R31, 0x5410, R37 ;  /* 0x000054101f1f7816 */ /* 0x000fe40000000025 */
[----:B--2---:R-:W-:Y:S02]  /*aedf0*/  PRMT R44, R44, 0x5410, R11 ;  /* 0x000054102c2c7816 */ /* 0x004fe4000000000b */
[----:B------:R-:W2:Y:S01]  /*aee00*/  LDL.LU R11, [R1+0x39e0] ;  /* 0x0039e000010b7983 */ /* 0x000ea20000300800 */
[----:B---3--:R-:W-:-:S03]  /*aee10*/  PRMT R58, R12, 0x5410, R27 ;  /* 0x000054100c3a7816 */ /* 0x008fc6000000001b */
[----:B------:R-:W3:Y:S04]  /*aee20*/  LDL.LU R27, [R1+0x39dc] ;  /* 0x0039dc00011b7983 */ /* 0x000ee80000300800 */
[----:B------:R-:W3:Y:S01]  /*aee30*/  LDL.LU R12, [R1+0x39d8] ;  /* 0x0039d800010c7983 */ /* 0x000ee20000300800 */
[----:B----4-:R-:W-:-:S03]  /*aee40*/  PRMT R43, R61, 0x5410, R38 ;  /* 0x000054103d2b7816 */ /* 0x010fc60000000026 */
[----:B------:R-:W4:Y:S04]  /*aee50*/  LDL.LU R2, [R1+0x39d4] ;  /* 0x0039d40001027983 */ /* 0x000f280000300800 */
[----:B------:R-:W3:Y:S04]  /*aee60*/  LDL.LU R7, [R1+0x39d0] ;  /* 0x0039d00001077983 */ /* 0x000ee80000300800 */
[----:B------:R-:W3:Y:S04]  /*aee70*/  LDL.LU R61, [R1+0x39cc] ;  /* 0x0039cc00013d7983 */ /* 0x000ee80000300800 */
[----:B------:R-:W-:Y:S04]  /*aee80*/  STL.64 [R1+0x3918], R42 ;  /* 0x0039182a01007387 */ /* 0x000fe80000100a00 */
[----:B------:R0:W-:Y:S04]  /*aee90*/  STL.64 [R1+0x3910], R40 ;  /* 0x0039102801007387 */ /* 0x0001e80000100a00 */
[----:B------:R-:W3:Y:S04]  /*aeea0*/  LDL.LU R37, [R1+0x1318] ;  /* 0x0013180001257983 */ /* 0x000ee80000300800 */
[----:B0-----:R-:W3:Y:S01]  /*aeeb0*/  LDL.LU R41, [R1+0x2860] ;  /* 0x0028600001297983 */ /* 0x001ee20000300800 */
[----:B------:R-:W-:-:S03]  /*aeec0*/  IMAD.MOV.U32 R40, RZ, RZ, R16 ;  /* 0x000000ffff287224 */ /* 0x000fc600078e0010 */
[----:B------:R-:W3:Y:S04]  /*aeed0*/  LDL.LU R42, [R1+0x285c] ;  /* 0x00285c00012a7983 */ /* 0x000ee80000300800 */
[----:B------:R-:W3:Y:S04]  /*aeee0*/  LDL.LU R43, [R1+0x2840] ;  /* 0x00284000012b7983 */ /* 0x000ee80000300800 */
[----:B------:R-:W4:Y:S01]  /*aeef0*/  LDL.LU R16, [R1+0x283c] ;  /* 0x00283c0001107983 */ /* 0x000f220000300800 */
[----:B------:R-:W-:Y:S01]  /*aef00*/  IMAD.MOV.U32 R38, RZ, RZ, R18 ;  /* 0x000000ffff267224 */ /* 0x000fe200078e0012 */
[----:B------:R-:W-:-:S02]  /*aef10*/  PRMT R60, R60, 0x5410, R53 ;  /* 0x000054103c3c7816 */ /* 0x000fc40000000035 */
[----:B------:R-:W4:Y:S04]  /*aef20*/  LDL.LU R18, [R1+0x34c] ;  /* 0x00034c0001127983 */ /* 0x000f280000300800 */
[----:B------:R-:W4:Y:S01]  /*aef30*/  LDL.LU R19, [R1+0x348] ;  /* 0x0003480001137983 */ /* 0x000f220000300800 */
[----:B------:R-:W-:-:S03]  /*aef40*/  PRMT R45, R45, 0x5410, R54 ;  /* 0x000054102d2d7816 */ /* 0x000fc60000000036 */
[----:B------:R-:W4:Y:S01]  /*aef50*/  LDL.LU R53, [R1+0x344] ;  /* 0x0003440001357983 */ /* 0x000f220000300800 */
[----:B------:R-:W-:-:S03]  /*aef60*/  PRMT R21, R21, 0x5410, R52 ;  /* 0x0000541015157816 */ /* 0x000fc60000000034 */
[----:B------:R-:W-:Y:S01]  /*aef70*/  STL.64 [R1+0x3968], R30 ;  /* 0x0039681e01007387 */ /* 0x000fe20000100a00 */
[----:B------:R-:W-:-:S03]  /*aef80*/  PRMT R13, R13, 0x5410, R55 ;  /* 0x000054100d0d7816 */ /* 0x000fc60000000037 */
[----:B------:R0:W-:Y:S01]  /*aef90*/  STL.64 [R1+0x3960], R28 ;  /* 0x0039601c01007387 */ /* 0x0001e20000100a00 */
[----:B------:R-:W-:Y:S02]  /*aefa0*/  PRMT R48, R48, 0x5410, R56 ;  /* 0x0000541030307816 */ /* 0x000fe40000000038 */
[----:B------:R-:W-:Y:S02]  /*aefb0*/  PRMT R5, R5, 0x5410, R57 ;  /* 0x0000541005057816 */ /* 0x000fe40000000039 */
[----:B------:R-:W-:Y:S01]  /*aefc0*/  PRMT R8, R8, 0x5410, R36 ;  /* 0x0000541008087816 */ /* 0x000fe20000000024 */
[----:B0-----:R-:W4:Y:S04]  /*aefd0*/  LDL.LU R29, [R1+0x131c] ;  /* 0x00131c00011d7983 */ /* 0x001f280000300800 */
[----:B------:R-:W4:Y:S01]  /*aefe0*/  LDL.LU R54, [R1+0x1614] ;  /* 0x0016140001367983 */ /* 0x000f220000300800 */
[----:B------:R-:W-:-:S03]  /*aeff0*/  IMAD.MOV.U32 R30, RZ, RZ, R49 ;  /* 0x000000ffff1e7224 */ /* 0x000fc600078e0031 */
[----:B------:R-:W4:Y:S01]  /*af000*/  LDL.LU R52, [R1+0x1610] ;  /* 0x0016100001347983 */ /* 0x000f220000300800 */
[----:B------:R-:W-:-:S03]  /*af010*/  IMAD.MOV.U32 R31, RZ, RZ, R50 ;  /* 0x000000ffff1f7224 */ /* 0x000fc600078e0032 */
[----:B------:R-:W4:Y:S04]  /*af020*/  LDL.LU R55, [R1+0x1604] ;  /* 0x0016040001377983 */ /* 0x000f280000300800 */
[----:B------:R-:W4:Y:S04]  /*af030*/  LDL.LU R56, [R1+0x1600] ;  /* 0x0016000001387983 */ /* 0x000f280000300800 */
[----:B------:R-:W4:Y:S04]  /*af040*/  LDL.LU R57, [R1+0xdf4] ;  /* 0x000df40001397983 */ /* 0x000f280000300800 */
[----:B------:R-:W4:Y:S04]  /*af050*/  LDL.LU R49, [R1+0xdf0] ;  /* 0x000df00001317983 */ /* 0x000f280000300800 */
[----:B------:R-:W4:Y:S01]  /*af060*/  LDL.LU R50, [R1+0xdec] ;  /* 0x000dec0001327983 */ /* 0x000f220000300800 */
[----:B------:R-:W-:-:S03]  /*af070*/  PRMT R38, R38, 0x5210, R30 ;  /* 0x0000521026267816 */ /* 0x000fc6000000001e */
[----:B--2---:R-:W-:Y:S04]  /*af080*/  STL.64 [R1+0x3928], R10 ;  /* 0x0039280a01007387 */ /* 0x004fe80000100a00 */
[----:B------:R4:W-:Y:S01]  /*af090*/  STL.64 [R1+0x3920], R8 ;  /* 0x0039200801007387 */ /* 0x0009e20000100a00 */
[----:B---3--:R-:W-:Y:S02]  /*af0a0*/  LOP3.LUT R30, R43, 0xffff, RZ, 0xc0, !PT ;  /* 0x0000ffff2b1e7812 */ /* 0x008fe400078ec0ff */
[----:B----4-:R-:W-:-:S04]  /*af0b0*/  LOP3.LUT R8, R16, 0xffff, RZ, 0xc0, !PT ;  /* 0x0000ffff10087812 */ /* 0x010fc800078ec0ff */
[----:B------:R-:W-:Y:S02]  /*af0c0*/  PRMT R43, R17, 0x4210, R8 ;  /* 0x00004210112b7816 */ /* 0x000fe40000000008 */
[----:B------:R-:W2:Y:S01]  /*af0d0*/  LDL.LU R17, [R1+0x39c8] ;  /* 0x0039c80001117983 */ /* 0x000ea20000300800 */
[----:B------:R-:W-:Y:S02]  /*af0e0*/  PRMT R37, R47, 0x5210, R37 ;  /* 0x000052102f257816 */ /* 0x000fe40000000025 */
[----:B------:R-:W-:Y:S02]  /*af0f0*/  LOP3.LUT R28, R41, 0xffff, RZ, 0xc0, !PT ;  /* 0x0000ffff291c7812 */ /* 0x000fe400078ec0ff */
[----:B------:R-:W-:Y:S02]  /*af100*/  PRMT R27, R27, 0x5410, R35 ;  /* 0x000054101b1b7816 */ /* 0x000fe40000000023 */
[----:B------:R-:W-:Y:S02]  /*af110*/  PRMT R12, R12, 0x5410, R34 ;  /* 0x000054100c0c7816 */ /* 0x000fe40000000022 */
[----:B------:R-:W-:-:S02]  /*af120*/  PRMT R2, R2, 0x5410, R33 ;  /* 0x0000541002027816 */ /* 0x000fc40000000021 */
[----:B------:R-:W-:Y:S02]  /*af130*/  PRMT R7, R7, 0x5410, R32 ;  /* 0x0000541007077816 */ /* 0x000fe40000000020 */
[----:B------:R-:W-:Y:S01]  /*af140*/  LDS.128 R32, [R61] ;  /* 0x000000003d207984 */ /* 0x000fe20000000c00 */
[----:B------:R-:W-:Y:S02]  /*af150*/  PRMT R36, R39, 0x5210, R29 ;  /* 0x0000521027247816 */ /* 0x000fe4000000001d */
[----:B------:R-:W-:Y:S01]  /*af160*/  PRMT R39, R40, 0x5210, R31 ;  /* 0x0000521028277816 */ /* 0x000fe2000000001f */
[----:B------:R-:W-:Y:S01]  /*af170*/  NOP ;  /* 0x0000000000007918 */ /* 0x000fe20000000000 */
[----:B------:R-:W-:-:S03]  /*af180*/  LOP3.LUT R29, R42, 0xffff, RZ, 0xc0, !PT ;  /* 0x0000ffff2a1d7812 */ /* 0x000fc600078ec0ff */
[----:B------:R-:W-:Y:S01]  /*af190*/  STSM.16.M88.4 [R61], R36 ;  /* 0x000000243d007844 */ /* 0x000fe20000000200 */
[----:B------:R-:W-:Y:S01]  /*af1a0*/  PRMT R40, R18, 0x4210, R28 ;  /* 0x0000421012287816 */ /* 0x000fe2000000001c */
[----:B------:R-:W-:Y:S01]  /*af1b0*/  NOP ;  /* 0x0000000000007918 */ /* 0x000fe20000000000 */
[----:B------:R-:W-:Y:S01]  /*af1c0*/  PRMT R41, R19, 0x4210, R29 ;  /* 0x0000421013297816 */ /* 0x000fe2000000001d */
[----:B------:R-:W-:Y:S01]  /*af1d0*/  LDS.128 R36, [R61] ;  /* 0x000000003d247984 */ /* 0x000fe20000000c00 */
[----:B------:R-:W-:Y:S01]  /*af1e0*/  PRMT R42, R53, 0x4210, R30 ;  /* 0x00004210352a7816 */ /* 0x000fe2000000001e */
[----:B------:R-:W-:Y:S01]  /*af1f0*/  NOP ;  /* 0x0000000000007918 */ /* 0x000fe20000000000 */
[----:B------:R-:W-:-:S03]  /*af200*/  LOP3.LUT R11, R56, 0xffff, RZ, 0xc0, !PT ;  /* 0x0000ffff380b7812 */ /* 0x000fc600078ec0ff */
[----:B------:R0:W-:Y:S01]  /*af210*/  STSM.16.M88.4 [R61], R40 ;  /* 0x000000283d007844 */ /* 0x0001e20000000200 */
[----:B------:R-:W-:Y:S02]  /*af220*/  LOP3.LUT R47, R54, 0xffff, RZ, 0xc0, !PT ;  /* 0x0000ffff362f7812 */ /* 0x000fe400078ec0ff */
[----:B------:R-:W-:Y:S01]  /*af230*/  LOP3.LUT R9, R52, 0xffff, RZ, 0xc0, !PT ;  /* 0x0000ffff34097812 */ /* 0x000fe200078ec0ff */
[----:B------:R-:W3:Y:S01]  /*af240*/  LDL.LU R53, [R1+0x2880] ;  /* 0x0028800001357983 */ /* 0x000ee20000300800 */
[----:B------:R-:W-:-:S03]  /*af250*/  LOP3.LUT R10, R55, 0xffff, RZ, 0xc0, !PT ;  /* 0x0000ffff370a7812 */ /* 0x000fc600078ec0ff */
[----:B------:R-:W4:Y:S04]  /*af260*/  LDL.LU R54, [R1+0x287c] ;  /* 0x00287c0001367983 */ /* 0x000f280000300800 */
[----:B------:R-:W3:Y:S01]  /*af270*/  LDL.LU R52, [R1+0x2854] ;  /* 0x0028540001347983 */ /* 0x000ee20000300800 */
[----:B0-----:R-:W-:-:S03]  /*af280*/  PRMT R40, R57, 0x4210, R47 ;  /* 0x0000421039287816 */ /* 0x001fc6000000002f */
[----:B------:R-:W3:Y:S01]  /*af290*/  LDL.LU R55, [R1+0x2850] ;  /* 0x0028500001377983 */ /* 0x000ee20000300800 */
[----:B------:R-:W-:Y:S02]  /*af2a0*/  PRMT R41, R49, 0x4210, R9 ;  /* 0x0000421031297816 */ /* 0x000fe40000000009 */
[----:B------:R-:W-:Y:S01]  /*af2b0*/  PRMT R42, R50, 0x4210, R10 ;  /* 0x00004210322a7816 */ /* 0x000fe2000000000a */
[----:B------:R-:W3:Y:S01]  /*af2c0*/  LDL.LU R56, [R1+0xe14] ;  /* 0x000e140001387983 */ /* 0x000ee20000300800 */
[----:B------:R-:W-:Y:S02]  /*af2d0*/  PRMT R28, R48, 0x5210, R28 ;  /* 0x00005210301c7816 */ /* 0x000fe4000000001c */
[----:B------:R-:W-:Y:S02]  /*af2e0*/  PRMT R29, R5, 0x5210, R29 ;  /* 0x00005210051d7816 */ /* 0x000fe4000000001d */
[----:B------:R-:W-:Y:S02]  /*af2f0*/  PRMT R30, R4, 0x5210, R30 ;  /* 0x00005210041e7816 */ /* 0x000fe4000000001e */
[----:B------:R-:W-:Y:S01]  /*af300*/  PRMT R31, R0, 0x5210, R8 ;  /* 0x00005210001f7816 */ /* 0x000fe20000000008 */
[----:B------:R-:W-:Y:S01]  /*af310*/  NOP ;  /* 0x0000000000007918 */ /* 0x000fe20000000000 */
[----:B------:R-:W-:-:S02]  /*af320*/  PRMT R8, R45, 0x5210, R47 ;  /* 0x000052102d087816 */ /* 0x000fc4000000002f */
[----:B------:R-:W-:Y:S02]  /*af330*/  PRMT R9, R21, 0x5210, R9 ;  /* 0x0000521015097816 */ /* 0x000fe40000000009 */
[----:B------:R-:W-:Y:S02]  /*af340*/  PRMT R10, R15, 0x5210, R10 ;  /* 0x000052100f0a7816 */ /* 0x000fe4000000000a */
[----:B--2---:R-:W-:Y:S02]  /*af350*/  PRMT R43, R17, 0x4210, R11 ;  /* 0x00004210112b7816 */ /* 0x004fe4000000000b */
[----:B------:R-:W0:Y:S01]  /*af360*/  LDS.128 R16, [R61] ;  /* 0x000000003d107984 */ /* 0x000e220000000c00 */
[----:B------:R-:W-:-:S03]  /*af370*/  NOP ;  /* 0x0000000000007918 */ /* 0x000fc60000000000 */
[----:B------:R-:W-:Y:S01]  /*af380*/  STSM.16.M88.4 [R61], R40 ;  /* 0x000000283d007844 */ /* 0x000fe20000000200 */
[----:B------:R-:W-:-:S03]  /*af390*/  NOP ;  /* 0x0000000000007918 */ /* 0x000fc60000000000 */
[----:B------:R-:W1:Y:S01]  /*af3a0*/  LDS.128 R40, [R61] ;  /* 0x000000003d287984 */ /* 0x000e620000000c00 */
[----:B------:R-:W-:Y:S01]  /*af3b0*/  PRMT R11, R13, 0x5210, R11 ;  /* 0x000052100d0b7816 */ /* 0x000fe2000000000b */
[----:B------:R-:W-:Y:S02]  /*af3c0*/  NOP ;  /* 0x0000000000007918 */ /* 0x000fe40000000000 */
[----:B0-----:R0:W-:Y:S04]  /*af3d0*/  STL [R1+0x2a4], R17 ;  /* 0x0002a41101007387 */ /* 0x0011e80000100800 */
[----:B------:R2:W-:Y:S01]  /*af3e0*/  STL.64 [R1+0x2a8], R18 ;  /* 0x0002a81201007387 */ /* 0x0005e20000100a00 */
[----:B0-----:R-:W-:-:S03]  /*af3f0*/  IMAD.MOV.U32 R17, RZ, RZ, R16 ;  /* 0x000000ffff117224 */ /* 0x001fc600078e0010 */
[----:B--2---:R-:W2:Y:S04]  /*af400*/  LDL.LU.64 R18, [R1+0x39c0] ;  /* 0x0039c00001127983 */ /* 0x004ea80000300a00 */
        /* <DEDUP_REMOVED lines=8> */
[----:B-1----:R-:W-:Y:S04]  /*af490*/  STL.64 [R1+0x1e0], R40 ;  /* 0x0001e02801007387 */ /* 0x002fe80000100a00 */
[----:B------:R-:W-:Y:S04]  /*af4a0*/  STL.64 [R1+0x1e8], R42 ;  /* 0x0001e82a01007387 */ /* 0x000fe80000100a00 */
[----:B------:R-:W2:Y:S04]  /*af4b0*/  LDL.LU R45, [R1+0x39ac] ;  /* 0x0039ac00012d7983 */ /* 0x000ea80000300800 */
[----:B------:R-:W2:Y:S04]  /*af4c0*/  LDL.LU R21, [R1+0x39a8] ;  /* 0x0039a80001157983 */ /* 0x000ea80000300800 */
[----:B------:R-:W2:Y:S04]  /*af4d0*/  LDL.LU R15, [R1+0x39a4] ;  /* 0x0039a400010f7983 */ /* 0x000ea80000300800 */
[----:B------:R-:W2:Y:S04]  /*af4e0*/  LDL.LU R13, [R1+0x39a0] ;  /* 0x0039a000010d7983 */ /* 0x000ea80000300800 */
[----:B------:R-:W-:Y:S01]  /*af4f0*/  STSM.16.M88.4 [R61], R28 ;  /* 0x0000001c3d007844 */ /* 0x000fe20000000200 */
[----:B------:R-:W-:-:S03]  /*af500*/  NOP ;  /* 0x0000000000007918 */ /* 0x000fc60000000000 */
[----:B------:R-:W0:Y:S01]  /*af510*/  LDS.128 R28, [R61] ;  /* 0x000000003d1c7984 */ /* 0x000e220000000c00 */
[----:B------:R-:W-:-:S03]  /*af520*/  NOP ;  /* 0x0000000000007918 */ /* 0x000fc60000000000 */
[----:B------:R3:W-:Y:S02]  /*af530*/  STSM.16.M88.4 [R61], R8 ;  /* 0x000000083d007844 */ /* 0x0007e40000000200 */
[----:B---3--:R-:W-:Y:S02]  /*af540*/  LOP3.LUT R8, R55, 0xffff, RZ, 0xc0, !PT ;  /* 0x0000ffff37087812 */ /* 0x008fe400078ec0ff */
[----:B0-----:R4:W-:Y:S04]  /*af550*/  STL.64 [R1+0x240], R28 ;  /* 0x0002401c01007387 */ /* 0x0019e80000100a00 */
[----:B------:R0:W-:Y:S01]  /*af560*/  STL.64 [R1+0x248], R30 ;  /* 0x0002481e01007387 */ /* 0x0001e20000100a00 */
[----:B----4-:R-:W-:Y:S02]  /*af570*/  LOP3.LUT R29, R54, 0xffff, RZ, 0xc0, !PT ;  /* 0x0000ffff361d7812 */ /* 0x010fe400078ec0ff */
[----:B------:R-:W-:-:S02]  /*af580*/  LOP3.LUT R28, R52, 0xffff, RZ, 0xc0, !PT ;  /* 0x0000ffff341c7812 */ /* 0x000fc400078ec0ff */
[----:B0-----:R-:W-:Y:S01]  /*af590*/  LOP3.LUT R30, R53, 0xffff, RZ, 0xc0, !PT ;  /* 0x0000ffff351e7812 */ /* 0x001fe200078ec0ff */
[----:B------:R-:W-:Y:S01]  /*af5a0*/  NOP ;  /* 0x0000000000007918 */ /* 0x000fe20000000000 */
[----:B------:R-:W0:Y:S01]  /*af5b0*/  LDS.128 R52, [R61] ;  /* 0x000000003d347984 */ /* 0x000e220000000c00 */
[----:B--2---:R-:W-:Y:S02]  /*af5c0*/  PRMT R43, R21, 0x4210, R8 ;  /* 0x00004210152b7816 */ /* 0x004fe40000000008 */
[----:B------:R-:W-:Y:S02]  /*af5d0*/  PRMT R42, R15, 0x4210, R28 ;  /* 0x000042100f2a7816 */ /* 0x000fe4000000001c */
[----:B------:R-:W-:Y:S02]  /*af5e0*/  PRMT R41, R13, 0x4210, R29 ;  /* 0x000042100d297816 */ /* 0x000fe4000000001d */
[----:B------:R-:W2:Y:S04]  /*af5f0*/  LDL.LU R13, [R1+0x399c] ;  /* 0x00399c00010d7983 */ /* 0x000ea80000300800 */
[----:B------:R-:W3:Y:S04]  /*af600*/  LDL.LU R15, [R1+0x3998] ;  /* 0x00399800010f7983 */ /* 0x000ee80000300800 */
[----:B------:R-:W4:Y:S04]  /*af610*/  LDL.LU R21, [R1+0x3994] ;  /* 0x0039940001157983 */ /* 0x000f280000300800 */
[----:B0-----:R-:W-:Y:S04]  /*af620*/  STL.64 [R1+0x2b0], R52 ;  /* 0x0002b03401007387 */ /* 0x001fe80000100a00 */
[----:B------:R0:W-:Y:S04]  /*af630*/  STL.64 [R1+0x2b8], R54 ;  /* 0x0002b83601007387 */ /* 0x0001e80000100a00 */
[----:B0-----:R-:W2:Y:S04]  /*af640*/  LDL.LU R54, [R1+0x3990] ;  /* 0x0039900001367983 */ /* 0x001ea80000300800 */
[----:B------:R-:W3:Y:S01]  /*af650*/  LDL.LU R53, [R1+0x398c] ;  /* 0x00398c0001357983 */ /* 0x000ee20000300800 */
[----:B------:R-:W-:Y:S01]  /*af660*/  PRMT R40, R56, 0x4210, R30 ;  /* 0x0000421038287816 */ /* 0x000fe2000000001e */
[----:B------:R-:W-:Y:S01]  /*af670*/  NOP ;  /* 0x0000000000007918 */ /* 0x000fe20000000000 */
[----:B------:R-:W-:-:S02]  /*af680*/  LOP3.LUT R10, R49, 0xffff, RZ, 0xc0, !PT ;  /* 0x0000ffff310a7812 */ /* 0x000fc400078ec0ff */
[----:B------:R-:W-:Y:S01]  /*af690*/  LOP3.LUT R11, R50, 0xffff, RZ, 0xc0, !PT ;  /* 0x0000ffff320b7812 */ /* 0x000fe200078ec0ff */
[----:B------:R2:W-:Y:S01]  /*af6a0*/  STSM.16.M88.4 [R61], R40 ;  /* 0x000000283d007844 */ /* 0x0005e20000000200 */
[----:B------:R-:W-:Y:S02]  /*af6b0*/  LOP3.LUT R47, R57, 0xffff, RZ, 0xc0, !PT ;  /* 0x0000ffff392f7812 */ /* 0x000fe400078ec0ff */
[----:B------:R-:W-:Y:S01]  /*af6c0*/  LOP3.LUT R9, R48, 0xffff, RZ, 0xc0, !PT ;  /* 0x0000ffff30097812 */ /* 0x000fe200078ec0ff */
[----:B------:R-:W-:Y:S01]  /*af6d0*/  NOP ;  /* 0x0000000000007918 */ /* 0x000fe20000000000 */
[----:B--2---:R-:W-:Y:S02]  /*af6e0*/  PRMT R42, R54, 0x4210, R10 ;  /* 0x00004210362a7816 */ /* 0x004fe4000000000a */
[----:B---3--:R-:W-:Y:S02]  /*af6f0*/  PRMT R43, R53, 0x4210, R11 ;  /* 0x00004210352b7816 */ /* 0x008fe4000000000b */
[----:B------:R-:W0:Y:S01]  /*af700*/  LDS.128 R52, [R61] ;  /* 0x000000003d347984 */ /* 0x000e220000000c00 */
[----:B------:R-:W-:-:S03]  /*af710*/  PRMT R40, R15, 0x4210, R47 ;  /* 0x000042100f287816 */ /* 0x000fc6000000002f */
[----:B------:R-:W2:Y:S01]  /*af720*/  LDL.LU R15, [R1+0x3988] ;  /* 0x00398800010f7983 */ /* 0x000ea20000300800 */
[----:B------:R-:W-:Y:S01]  /*af730*/  PRMT R41, R13, 0x4210, R9 ;  /* 0x000042100d297816 */ /* 0x000fe20000000009 */
[----:B------:R-:W-:Y:S02]  /*af740*/  NOP ;  /* 0x0000000000007918 */ /* 0x000fe40000000000 */
[----:B------:R-:W3:Y:S04]  /*af750*/  LDL.LU R56, [R1+0x28a0] ;  /* 0x0028a00001387983 */ /* 0x000ee80000300800 */
[----:B------:R-:W2:Y:S04]  /*af760*/  LDL.LU R57, [R1+0x289c] ;  /* 0x00289c0001397983 */ /* 0x000ea80000300800 */
[----:B------:R-:W2:Y:S04]  /*af770*/  LDL.LU R48, [R1+0x2868] ;  /* 0x0028680001307983 */ /* 0x000ea80000300800 */
[----:B------:R-:W2:Y:S04]  /*af780*/  LDL.LU R49, [R1+0x2864] ;  /* 0x0028640001317983 */ /* 0x000ea80000300800 */
[----:B------:R-:W2:Y:S04]  /*af790*/  LDL.LU R13, [R1+0x3984] ;  /* 0x00398400010d7983 */ /* 0x000ea80000300800 */
[----:B0-----:R-:W-:Y:S04]  /*af7a0*/  STL.64 [R1+0x340], R52 ;  /* 0x0003403401007387 */ /* 0x001fe80000100a00 */
[----:B------:R0:W-:Y:S04]  /*af7b0*/  STL.64 [R1+0x348], R54 ;  /* 0x0003483601007387 */ /* 0x0001e80000100a00 */
[----:B0-----:R-:W2:Y:S04]  /*af7c0*/  LDL.LU R55, [R1+0x3980] ;  /* 0x0039800001377983 */ /* 0x001ea80000300800 */
[----:B------:R0:W-:Y:S01]  /*af7d0*/  STSM.16.M88.4 [R61], R40 ;  /* 0x000000283d007844 */ /* 0x0001e20000000200 */
[----:B------:R-:W-:-:S02]  /*af7e0*/  PRMT R10, R59, 0x5210, R10 ;  /* 0x000052103b0a7816 */ /* 0x000fc4000000000a */
[----:B------:R-:W-:Y:S01]  /*af7f0*/  PRMT R11, R58, 0x5210, R11 ;  /* 0x000052103a0b7816 */ /* 0x000fe2000000000b */
[----:B------:R-:W3:Y:S04]  /*af800*/  LDL.LU R52, [R1+0x397c] ;  /* 0x00397c0001347983 */ /* 0x000ee80000300800 */
[----:B------:R-:W3:Y:S01]  /*af810*/  LDL.LU R50, [R1+0x1634] ;  /* 0x0016340001327983 */ /* 0x000ee20000300800 */
[----:B0-----:R-:W-:Y:S02]  /*af820*/  PRMT R40, R22, 0x5210, R30 ;  /* 0x0000521016287816 */ /* 0x001fe4000000001e */
[----:B------:R-:W-:Y:S01]  /*af830*/  PRMT R41, R60, 0x5210, R29 ;  /* 0x000052103c297816 */ /* 0x000fe2000000001d */
[----:B------:R-:W4:Y:S01]  /*af840*/  LDL.LU R22, [R1+0x1630] ;  /* 0x0016300001167983 */ /* 0x000f220000300800 */
[----:B------:R-:W-:Y:S01]  /*af850*/  PRMT R42, R16, 0x5210, R28 ;  /* 0x00005210102a7816 */ /* 0x000fe2000000001c */
[----:B------:R-:W-:Y:S01]  /*af860*/  NOP ;  /* 0x0000000000007918 */ /* 0x000fe20000000000 */
[----:B------:R-:W-:Y:S01]  /*af870*/  PRMT R43, R44, 0x5210, R8 ;  /* 0x000052102c2b7816 */ /* 0x000fe20000000008 */
[----:B------:R-:W0:Y:S01]  /*af880*/  LDS.128 R28, [R61] ;  /* 0x000000003d1c7984 */ /* 0x000e220000000c00 */
[----:B------:R-:W-:-:S03]  /*af890*/  NOP ;  /* 0x0000000000007918 */ /* 0x000fc60000000000 */
[----:B------:R-:W-:Y:S01]  /*af8a0*/  STSM.16.M88.4 [R61], R40 ;  /* 0x000000283d007844 */ /* 0x000fe20000000200 */
[----:B------:R-:W-:Y:S01]  /*af8b0*/  PRMT R8, R19, 0x5210, R47 ;  /* 0x0000521013087816 */ /* 0x000fe2000000002f */
[----:B------:R-:W-:Y:S02]  /*af8c0*/  NOP ;  /* 0x0000000000007918 */ /* 0x000fe40000000000 */
[----:B------:R-:W1:Y:S04]  /*af8d0*/  LDS.128 R40, [R61] ;  /* 0x000000003d287984 */ /* 0x000e680000000c00 */
[----:B------:R-:W4:Y:S04]  /*af8e0*/  LDL.LU R54, [R1+0x161c] ;  /* 0x00161c0001367983 */ /* 0x000f280000300800 */
[----:B------:R-:W4:Y:S04]  /*af8f0*/  LDL.LU R53, [R1+0x1618] ;  /* 0x0016180001357983 */ /* 0x000f280000300800 */
[----:B------:R-:W4:Y:S04]  /*af900*/  LDL.LU R60, [R1+0x3978] ;  /* 0x00397800013c7983 */ /* 0x000f280000300800 */
[----:B------:R-:W4:Y:S04]  /*af910*/  LDL.LU R16, [R1+0x3974] ;  /* 0x0039740001107983 */ /* 0x000f280000300800 */
[----:B------:R-:W4:Y:S04]  /*af920*/  LDL.LU R44, [R1+0x3970] ;  /* 0x00397000012c7983 */ /* 0x000f280000300800 */
[----:B0-----:R-:W-:Y:S04]  /*af930*/  STL.64 [R1+0x230], R28 ;  /* 0x0002301c01007387 */ /* 0x001fe80000100a00 */
[----:B------:R0:W-:Y:S04]  /*af940*/  STL.64 [R1+0x238], R30 ;  /* 0x0002381e01007387 */ /* 0x0001e80000100a00 */
[----:B0-----:R-:W4:Y:S04]  /*af950*/  LDL.LU.64 R30, [R1+0x3968] ;  /* 0x00396800011e7983 */ /* 0x001f280000300a00 */
[----:B------:R-:W4:Y:S04]  /*af960*/  LDL.LU.64 R28, [R1+0x3960] ;  /* 0x00396000011c7983 */ /* 0x000f280000300a00 */
[----:B------:R-:W4:Y:S01]  /*af970*/  LDL.LU R19, [R1+0x395c] ;  /* 0x00395c0001137983 */ /* 0x000f220000300800 */
[----:B------:R-:W-:Y:S01]  /*af980*/  NOP ;  /* 0x0000000000007918 */ /* 0x000fe20000000000 */
[----:B--2---:R-:W-:-:S02]  /*af990*/  PRMT R9, R55, 0x5210, R9 ;  /* 0x0000521037097816 */ /* 0x004fc40000000009 */
[----:B------:R-:W2:Y:S04]  /*af9a0*/  LDL.LU R55, [R1+0x3958] ;  /* 0x0039580001377983 */ /* 0x000ea80000300800 */
[----:B------:R3:W-:Y:S02]  /*af9b0*/  STSM.16.M88.4 [R61], R8 ;  /* 0x000000083d007844 */ /* 0x0007e40000000200 */
[----:B---3--:R-:W-:Y:S02]  /*af9c0*/  LOP3.LUT R11, R56, 0xffff, RZ, 0xc0, !PT ;  /* 0x0000ffff380b7812 */ /* 0x008fe400078ec0ff */
[----:B------:R-:W-:Y:S01]  /*af9d0*/  LOP3.LUT R10, R57, 0xffff, RZ, 0xc0, !PT ;  /* 0x0000ffff390a7812 */ /* 0x000fe200078ec0ff */
[----:B------:R-:W-:Y:S01]  /*af9e0*/  NOP ;  /* 0x0000000000007918 */ /* 0x000fe20000000000 */
[----:B------:R-:W0:Y:S01]  /*af9f0*/  LDS.128 R56, [R61] ;  /* 0x000000003d387984 */ /* 0x000e220000000c00 */
[----:B------:R-:W-:-:S02]  /*afa00*/  LOP3.LUT R9, R48, 0xffff, RZ, 0xc0, !PT ;  /* 0x0000ffff30097812 */ /* 0x000fc400078ec0ff */
[----:B------:R-:W-:Y:S01]  /*afa10*/  LOP3.LUT R8, R49, 0xffff, RZ, 0xc0, !PT ;  /* 0x0000ffff31087812 */ /* 0x000fe200078ec0ff */
[----:B-1----:R1:W-:Y:S04]  /*afa20*/  STL.64 [R1+0x290], R40 ;  /* 0x0002902801007387 */ /* 0x0023e80000100a00 */
[----:B------:R4:W-:Y:S01]  /*afa30*/  STL.64 [R1+0x298], R42 ;  /* 0x0002982a01007387 */ /* 0x0009e20000100a00 */
[----:B-1----:R-:W-:-:S03]  /*afa40*/  PRMT R40, R13, 0x4210, R11 ;  /* 0x000042100d287816 */ /* 0x002fc6000000000b */
[----:B------:R-:W3:Y:S01]  /*afa50*/  LDL.LU R13, [R1+0x3954] ;  /* 0x00395400010d7983 */ /* 0x000ee20000300800 */
[----:B------:R-:W-:Y:S02]  /*afa60*/  PRMT R41, R15, 0x4210, R10 ;  /* 0x000042100f297816 */ /* 0x000fe4000000000a */
[----:B----4-:R-:W-:Y:S01]  /*afa70*/  PRMT R42, R21, 0x4210, R9 ;  /* 0x00004210152a7816 */ /* 0x010fe20000000009 */
[----:B------:R-:W4:Y:S01]  /*afa80*/  LDL.LU R15, [R1+0x3950] ;  /* 0x00395000010f7983 */ /* 0x000f220000300800 */
[----:B------:R-:W-:Y:S01]  /*afa90*/  PRMT R43, R45, 0x4210, R8 ;  /* 0x000042102d2b7816 */ /* 0x000fe20000000008 */
[----:B------:R-:W-:Y:S02]  /*afaa0*/  NOP ;  /* 0x0000000000007918 */ /* 0x000fe40000000000 */
[----:B------:R-:W2:Y:S04]  /*afab0*/  LDL.LU R21, [R1+0x394c] ;  /* 0x00394c0001157983 */ /* 0x000ea80000300800 */
[----:B------:R-:W2:Y:S04]  /*afac0*/  LDL.LU R45, [R1+0x3948] ;  /* 0x00394800012d7983 */ /* 0x000ea80000300800 */
[----:B0-----:R-:W-:Y:S04]  /*afad0*/  STL.64 [R1+0x330], R56 ;  /* 0x0003303801007387 */ /* 0x001fe80000100a00 */
[----:B------:R0:W-:Y:S04]  /*afae0*/  STL.64 [R1+0x338], R58 ;  /* 0x0003383a01007387 */ /* 0x0001e80000100a00 */
[----:B0-----:R-:W2:Y:S01]  /*afaf0*/  LDL.LU.64 R58, [R1+0x3940] ;  /* 0x00394000013a7983 */ /* 0x001ea20000300a00 */
[----:B------:R-:W-:-:S02]  /*afb00*/  LOP3.LUT R49, R54, 0xffff, RZ, 0xc0, !PT ;  /* 0x0000ffff36317812 */ /* 0x000fc400078ec0ff */
[----:B------:R-:W-:Y:S01]  /*afb10*/  LOP3.LUT R48, R53, 0xffff, RZ, 0xc0, !PT ;  /* 0x0000ffff35307812 */ /* 0x000fe200078ec0ff */
[----:B------:R0:W-:Y:S01]  /*afb20*/  STSM.16.M88.4 [R61], R40 ;  /* 0x000000283d007844 */ /* 0x0001e20000000200 */
[----:B------:R-:W-:Y:S02]  /*afb30*/  LOP3.LUT R47, R50, 0xffff, RZ, 0xc0, !PT ;  /* 0x0000ffff322f7812 */ /* 0x000fe400078ec0ff */
[----:B------:R-:W-:Y:S02]  /*afb40*/  LOP3.LUT R50, R22, 0xffff, RZ, 0xc0, !PT ;  /* 0x0000ffff16327812 */ /* 0x000fe400078ec0ff */
[----:B0-----:R-:W-:Y:S02]  /*afb50*/  PRMT R40, R28, 0x4210, R47 ;  /* 0x000042101c287816 */ /* 0x001fe4000000002f */
[----:B------:R-:W3:Y:S04]  /*afb60*/  LDL.LU R28, [R1+0x28bc] ;  /* 0x0028bc00011c7983 */ /* 0x000ee80000300800 */
[----:B------:R-:W3:Y:S04]  /*afb70*/  LDL.LU R54, [R1+0x28b8] ;  /* 0x0028b80001367983 */ /* 0x000ee80000300800 */
[----:B------:R-:W3:Y:S04]  /*afb80*/  LDL.LU R53, [R1+0x288c] ;  /* 0x00288c0001357983 */ /* 0x000ee80000300800 */
[----:B------:R-:W3:Y:S01]  /*afb90*/  LDL.LU R22, [R1+0x2888] ;  /* 0x0028880001167983 */ /* 0x000ee20000300800 */
[----:B------:R-:W-:Y:S01]  /*afba0*/  NOP ;  /* 0x0000000000007918 */ /* 0x000fe20000000000 */
[----:B--2---:R-:W-:-:S02]  /*afbb0*/  PRMT R42, R59, 0x4210, R49 ;  /* 0x000042103b2a7816 */ /* 0x004fc40000000031 */
[----:B------:R-:W-:Y:S02]  /*afbc0*/  PRMT R43, R58, 0x4210, R48 ;  /* 0x000042103a2b7816 */ /* 0x000fe40000000030 */
[----:B------:R-:W0:Y:S04]  /*afbd0*/  LDS.128 R56, [R61] ;  /* 0x000000003d387984 */ /* 0x000e280000000c00 */
[----:B0-----:R0:W-:Y:S04]  /*afbe0*/  STL.64 [R1+0x320], R56 ;  /* 0x0003203801007387 */ /* 0x0011e80000100a00 */
[----:B------:R1:W-:Y:S04]  /*afbf0*/  STL.64 [R1+0x328], R58 ;  /* 0x0003283a01007387 */ /* 0x0003e80000100a00 */
[----:B0-----:R-:W2:Y:S01]  /*afc00*/  LDL.LU.64 R56, [R1+0x3938] ;  /* 0x0039380001387983 */ /* 0x001ea20000300a00 */
[----:B------:R-:W-:Y:S01]  /*afc10*/  PRMT R41, R60, 0x4210, R50 ;  /* 0x000042103c297816 */ /* 0x000fe20000000032 */
[----:B------:R-:W-:-:S04]  /*afc20*/  NOP ;  /* 0x0000000000007918 */ /* 0x000fc80000000000 */
[----:B------:R0:W-:Y:S04]  /*afc30*/  STSM.16.M88.4 [R61], R40 ;  /* 0x000000283d007844 */ /* 0x0001e80000000200 */
[----:B-1----:R-:W3:Y:S04]  /*afc40*/  LDL.LU R58, [R1+0x1644] ;  /* 0x00164400013a7983 */ /* 0x002ee80000300800 */
[----:B------:R-:W3:Y:S01]  /*afc50*/  LDL.LU R59, [R1+0x1640] ;  /* 0x00164000013b7983 */ /* 0x000ee20000300800 */
[----:B0-----:R-:W-:Y:S02]  /*afc60*/  PRMT R41, R18, 0x5210, R10 ;  /* 0x0000521012297816 */ /* 0x001fe4000000000a */
[----:B------:R-:W-:-:S02]  /*afc70*/  PRMT R42, R52, 0x5210, R9 ;  /* 0x00005210342a7816 */ /* 0x000fc40000000009 */
[----:B------:R-:W-:Y:S01]  /*afc80*/  PRMT R43, R51, 0x5210, R8 ;  /* 0x00005210332b7816 */ /* 0x000fe20000000008 */
[----:B------:R-:W-:Y:S01]  /*afc90*/  NOP ;  /* 0x0000000000007918 */ /* 0x000fe20000000000 */
[----:B--2---:R-:W-:Y:S02]  /*afca0*/  PRMT R40, R57, 0x5210, R11 ;  /* 0x0000521039287816 */ /* 0x004fe4000000000b */
[----:B------:R-:W0:Y:S01]  /*afcb0*/  LDS.128 R8, [R61] ;  /* 0x000000003d087984 */ /* 0x000e220000000c00 */
[----:B------:R-:W-:-:S03]  /*afcc0*/  NOP ;  /* 0x0000000000007918 */ /* 0x000fc60000000000 */
[----:B------:R-:W2:Y:S04]  /*afcd0*/  LDL.LU R57, [R1+0x162c] ;  /* 0x00162c0001397983 */ /* 0x000ea80000300800 */
[----:B------:R-:W2:Y:S04]  /*afce0*/  LDL.LU R60, [R1+0x1628] ;  /* 0x00162800013c7983 */ /* 0x000ea80000300800 */
[----:B------:R-:W2:Y:S04]  /*afcf0*/  LDL.LU R18, [R1+0x3930] ;  /* 0x0039300001127983 */ /* 0x000ea80000300800 */
[----:B------:R-:W-:Y:S04]  /*afd00*/  STSM.16.M88.4 [R61], R40 ;  /* 0x000000283d007844 */ /* 0x000fe80000000200 */
[----:B0-----:R-:W-:Y:S04]  /*afd10*/  STL.64 [R1+0x220], R8 ;  /* 0x0002200801007387 */ /* 0x001fe80000100a00 */
[----:B------:R0:W-:Y:S04]  /*afd20*/  STL.64 [R1+0x228], R10 ;  /* 0x0002280a01007387 */ /* 0x0001e80000100a00 */
[----:B0-----:R-:W2:Y:S04]  /*afd30*/  LDL.LU.64 R10, [R1+0x3928] ;  /* 0x00392800010a7983 */ /* 0x001ea80000300a00 */
[----:B------:R-:W2:Y:S04]  /*afd40*/  LDL.LU.64 R8, [R1+0x3920] ;  /* 0x0039200001087983 */ /* 0x000ea80000300a00 */
[----:B------:R-:W2:Y:S04]  /*afd50*/  LDL.LU.64 R42, [R1+0x3918] ;  /* 0x00391800012a7983 */ /* 0x000ea80000300a00 */
[----:B------:R-:W4:Y:S01]  /*afd60*/  LDL.LU.64 R40, [R1+0x3910] ;  /* 0x0039100001287983 */ /* 0x000f220000300a00 */
[----:B---3--:R-:W-:-:S02]  /*afd70*/  LOP3.LUT R28, R28, 0xffff, RZ, 0xc0, !PT ;  /* 0x0000ffff1c1c7812 */ /* 0x008fc400078ec0ff */
[----:B------:R-:W-:Y:S01]  /*afd80*/  LOP3.LUT R54, R54, 0xffff, RZ, 0xc0, !PT ;  /* 0x0000ffff36367812 */ /* 0x000fe200078ec0ff */
[----:B------:R-:W-:Y:S01]  /*afd90*/  NOP ;  /* 0x0000000000007918 */ /* 0x000fe20000000000 */
[----:B------:R-:W-:Y:S02]  /*afda0*/  LOP3.LUT R53, R53, 0xffff, RZ, 0xc0, !PT ;  /* 0x0000ffff35357812 */ /* 0x000fe400078ec0ff */
[----:B------:R-:W-:Y:S02]  /*afdb0*/  LOP3.LUT R52, R22, 0xffff, RZ, 0xc0, !PT ;  /* 0x0000ffff16347812 */ /* 0x000fe400078ec0ff */
[----:B--2---:R-:W-:Y:S02]  /*afdc0*/  PRMT R42, R42, 0x5210, R49 ;  /* 0x000052102a2a7816 */ /* 0x004fe40000000031 */
[----:B------:R-:W-:Y:S02]  /*afdd0*/  PRMT R43, R43, 0x5210, R48 ;  /* 0x000052102b2b7816 */ /* 0x000fe40000000030 */
[----:B----4-:R-:W-:-:S02]  /*afde0*/  PRMT R40, R40, 0x5210, R47 ;  /* 0x0000521028287816 */ /* 0x010fc4000000002f */
[----:B------:R-:W-:Y:S02]  /*afdf0*/  PRMT R41, R41, 0x5210, R50 ;  /* 0x0000521029297816 */ /* 0x000fe40000000032 */
[----:B------:R-:W0:Y:S01]  /*afe00*/  LDS.128 R48, [R61] ;  /* 0x000000003d307984 */ /* 0x000e220000000c00 */
[----:B------:R-:W-:-:S03]  /*afe10*/  NOP ;  /* 0x0000000000007918 */ /* 0x000fc60000000000 */
[----:B------:R-:W-:Y:S01]  /*afe20*/  STSM.16.M88.4 [R61], R40 ;  /* 0x000000283d007844 */ /* 0x000fe20000000200 */
[----:B------:R-:W-:-:S03]  /*afe30*/  NOP ;  /* 0x0000000000007918 */ /* 0x000fc60000000000 */
[----:B------:R-:W1:Y:S04]  /*afe40*/  LDS.128 R40, [R61] ;  /* 0x000000003d287984 */ /* 0x000e680000000c00 */
[----:B0-----:R0:W-:Y:S04]  /*afe50*/  STL.64 [R1+0x280], R48 ;  /* 0x0002803001007387 */ /* 0x0011e80000100a00 */
[----:B------:R-:W-:Y:S01]  /*afe60*/  STL.64 [R1+0x288], R50 ;  /* 0x0002883201007387 */ /* 0x000fe20000100a00 */
[----:B0-----:R-:W-:-:S03]  /*afe70*/  PRMT R48, R19, 0x4210, R28 ;  /* 0x0000421013307816 */ /* 0x001fc6000000001c */
[----:B------:R-:W2:Y:S01]  /*afe80*/  LDL.LU R19, [R1+0x3908] ;  /* 0x0039080001137983 */ /* 0x000ea20000300800 */
[----:B------:R-:W-:-:S03]  /*afe90*/  PRMT R49, R16, 0x4210, R54 ;  /* 0x0000421010317816 */ /* 0x000fc60000000036 */
[----:B------:R-:W3:Y:S04]  /*afea0*/  LDL.LU R16, [R1+0x3904] ;  /* 0x0039040001107983 */ /* 0x000ee80000300800 */
[----:B-1----:R-:W-:Y:S04]  /*afeb0*/  STL.64 [R1+0x310], R40 ;  /* 0x0003102801007387 */ /* 0x002fe80000100a00 */
[----:B------:R0:W-:Y:S04]  /*afec0*/  STL.64 [R1+0x318], R42 ;  /* 0x0003182a01007387 */ /* 0x0001e80000100a00 */
[----:B0-----:R-:W4:Y:S01]  /*afed0*/  LDL.LU R42, [R1+0x3900] ;  /* 0x00390000012a7983 */ /* 0x001f220000300800 */
[----:B------:R-:W-:-:S02]  /*afee0*/  PRMT R50, R11, 0x4210, R53 ;  /* 0x000042100b327816 */ /* 0x000fc40000000035 */
[----:B------:R-:W-:Y:S01]  /*afef0*/  PRMT R51, R9, 0x4210, R52 ;  /* 0x0000421009337816 */ /* 0x000fe20000000034 */
[----:B------:R-:W-:-:S04]  /*aff00*/  NOP ;  /* 0x0000000000007918 */ /* 0x000fc80000000000 */
[----:B------:R-:W-:Y:S01]  /*aff10*/  STSM.16.M88.4 [R61], R48 ;  /* 0x000000303d007844 */ /* 0x000fe20000000200 */
[----:B------:R-:W-:-:S03]  /*aff20*/  NOP ;  /* 0x0000000000007918 */ /* 0x000fc60000000000 */
[----:B------:R-:W0:Y:S01]  /*aff30*/  LDS.128 R48, [R61] ;  /* 0x000000003d307984 */ /* 0x000e220000000c00 */
[----:B------:R-:W-:Y:S02]  /*aff40*/  LOP3.LUT R47, R58, 0xffff, RZ, 0xc0, !PT ;  /* 0x0000ffff3a2f7812 */ /* 0x000fe400078ec0ff */
[----:B------:R-:W-:Y:S01]  /*aff50*/  LOP3.LUT R22, R59, 0xffff, RZ, 0xc0, !PT ;  /* 0x0000ffff3b167812 */ /* 0x000fe200078ec0ff */
[----:B------:R-:W2:Y:S01]  /*aff60*/  LDL.LU R58, [R1+0x28cc] ;  /* 0x0028cc00013a7983 */ /* 0x000ea20000300800 */
[----:B------:R-:W-:Y:S02]  /*aff70*/  PRMT R40, R56, 0x4210, R47 ;  /* 0x0000421038287816 */ /* 0x000fe4000000002f */
[----:B------:R-:W-:Y:S01]  /*aff80*/  LOP3.LUT R11, R57, 0xffff, RZ, 0xc0, !PT ;  /* 0x0000ffff390b7812 */ /* 0x000fe200078ec0ff */
[----:B------:R-:W2:Y:S04]  /*aff90*/  LDL.LU R59, [R1+0x28c8] ;  /* 0x0028c800013b7983 */ /* 0x000ea80000300800 */
[----:B------:R-:W2:Y:S04]  /*affa0*/  LDL.LU R56, [R1+0x28ac] ;  /* 0x0028ac0001387983 */ /* 0x000ea80000300800 */
[----:B------:R-:W2:Y:S04]  /*affb0*/  LDL.LU R57, [R1+0x28a8] ;  /* 0x0028a80001397983 */ /* 0x000ea80000300800 */
[----:B0-----:R-:W-:Y:S04]  /*affc0*/  STL.64 [R1+0x300], R48 ;  /* 0x0003003001007387 */ /* 0x001fe80000100a00 */
[----:B------:R0:W-:Y:S04]  /*affd0*/  STL.64 [R1+0x308], R50 ;  /* 0x0003083201007387 */ /* 0x0001e80000100a00 */
[----:B0-----:R-:W2:Y:S01]  /*affe0*/  LDL.LU.64 R50, [R1+0x38f8] ;  /* 0x0038f80001327983 */ /* 0x001ea20000300a00 */
[----:B------:R-:W-:-:S02]  /*afff0*/  LOP3.LUT R9, R60, 0xffff, RZ, 0xc0, !PT ;  /* 0x0000ffff3c097812 */ /* 0x000fc400078ec0ff */
[----:B------:R-:W-:Y:S01]  /*b0000*/  PRMT R41, R55, 0x4210, R22 ;  /* 0x0000421037297816 */ /* 0x000fe20000000016 */
[----:B------:R-:W2:Y:S01]  /*b0010*/  LDL.LU.64 R48, [R1+0x38f0] ;  /* 0x0038f00001307983 */ /* 0x000ea20000300a00 */
[----:B------:R-:W-:Y:S02]  /*b0020*/  PRMT R43, R44, 0x4210, R9 ;  /* 0x000042102c2b7816 */ /* 0x000fe40000000009 */
[----:B------:R-:W-:Y:S02]  /*b0030*/  PRMT R28, R3, 0x5210, R28 ;  /* 0x00005210031c7816 */ /* 0x000fe4000000001c */
[----:B------:R-:W-:Y:S02]  /*b0040*/  PRMT R29, R29, 0x5210, R54 ;  /* 0x000052101d1d7816 */ /* 0x000fe40000000036 */
[----:B------:R-:W-:Y:S02]  /*b0050*/  PRMT R30, R30, 0x5210, R53 ;  /* 0x000052101e1e7816 */ /* 0x000fe40000000035 */
[----:B------:R-:W-:Y:S01]  /*b0060*/  PRMT R31, R31, 0x5210, R52 ;  /* 0x000052101f1f7816 */ /* 0x000fe20000000034 */
[----:B------:R-:W-:Y:S01]  /*b0070*/  NOP ;  /* 0x0000000000007918 */ /* 0x000fe20000000000 */
[----:B----4-:R-:W-:-:S05]  /*b0080*/  PRMT R42, R42, 0x4210, R11 ;  /* 0x000042102a2a7816 */ /* 0x010fca000000000b */
[----:B------:R0:W-:Y:S01]  /*b0090*/  STSM.16.M88.4 [R61], R40 ;  /* 0x000000283d007844 */ /* 0x0001e20000000200 */
[----:B------:R-:W-:-:S03]  /*b00a0*/  NOP ;  /* 0x0000000000007918 */ /* 0x000fc60000000000 */
[----:B------:R-:W1:Y:S01]  /*b00b0*/  LDS.128 R52, [R61] ;  /* 0x000000003d347984 */ /* 0x000e620000000c00 */
[----:B------:R-:W-:-:S03]  /*b00c0*/  NOP ;  /* 0x0000000000007918 */ /* 0x000fc60000000000 */
[----:B------:R4:W-:Y:S04]  /*b00d0*/  STSM.16.M88.4 [R61], R28 ;  /* 0x0000001c3d007844 */ /* 0x0009e80000000200 */
[----:B0-----:R-:W3:Y:S04]  /*b00e0*/  LDL.LU R43, [R1+0x38e8] ;  /* 0x0038e800012b7983 */ /* 0x001ee80000300800 */
[----:B------:R-:W3:Y:S04]  /*b00f0*/  LDL.LU.64 R40, [R1+0x38e0] ;  /* 0x0038e00001287983 */ /* 0x000ee80000300a00 */
[----:B------:R-:W3:Y:S01]  /*b0100*/  LDL.LU R42, [R1+0x164c] ;  /* 0x00164c00012a7983 */ /* 0x000ee20000300800 */
[----:B----4-:R-:W-:-:S03]  /*b0110*/  PRMT R30, R10, 0x5210, R11 ;  /* 0x000052100a1e7816 */ /* 0x010fc6000000000b */
[----:B------:R-:W4:Y:S01]  /*b0120*/  LDL.LU R3, [R1+0x1648] ;  /* 0x0016480001037983 */ /* 0x000f220000300800 */
[----:B------:R-:W-:Y:S01]  /*b0130*/  PRMT R31, R8, 0x5210, R9 ;  /* 0x00005210081f7816 */ /* 0x000fe20000000009 */
[----:B------:R-:W-:Y:S02]  /*b0140*/  NOP ;  /* 0x0000000000007918 */ /* 0x000fe40000000000 */
[----:B------:R-:W0:Y:S04]  /*b0150*/  LDS.128 R8, [R61] ;  /* 0x000000003d087984 */ /* 0x000e280000000c00 */
[----:B------:R-:W4:Y:S04]  /*b0160*/  LDL.LU R44, [R1+0x163c] ;  /* 0x00163c00012c7983 */ /* 0x000f280000300800 */
[----:B------:R-:W4:Y:S04]  /*b0170*/  LDL.LU R60, [R1+0x1638] ;  /* 0x00163800013c7983 */ /* 0x000f280000300800 */
[----:B-1----:R1:W-:Y:S04]  /*b0180*/  STL.64 [R1+0x210], R52 ;  /* 0x0002103401007387 */ /* 0x0023e80000100a00 */
[----:B------:R-:W-:Y:S04]  /*b0190*/  STL.64 [R1+0x218], R54 ;  /* 0x0002183601007387 */ /* 0x000fe80000100a00 */
[----:B-1----:R-:W4:Y:S04]  /*b01a0*/  LDL.LU R52, [R1+0x38d8] ;  /* 0x0038d80001347983 */ /* 0x002f280000300800 */
[----:B0-----:R-:W-:Y:S04]  /*b01b0*/  STL.64 [R1+0x270], R8 ;  /* 0x0002700801007387 */ /* 0x001fe80000100a00 */
[----:B------:R0:W-:Y:S04]  /*b01c0*/  STL.64 [R1+0x278], R10 ;  /* 0x0002780a01007387 */ /* 0x0001e80000100a00 */
[----:B0-----:R-:W4:Y:S04]  /*b01d0*/  LDL.LU.64 R10, [R1+0x38d0] ;  /* 0x0038d000010a7983 */ /* 0x001f280000300a00 */
[----:B------:R-:W4:Y:S01]  /*b01e0*/  LDL.LU.64 R8, [R1+0x38c8] ;  /* 0x0038c80001087983 */ /* 0x000f220000300a00 */
[----:B------:R-:W-:-:S02]  /*b01f0*/  PRMT R28, R23, 0x5210, R47 ;  /* 0x00005210171c7816 */ /* 0x000fc4000000002f */
[----:B------:R-:W-:Y:S01]  /*b0200*/  PRMT R29, R20, 0x5210, R22 ;  /* 0x00005210141d7816 */ /* 0x000fe20000000016 */
[----:B------:R-:W-:-:S04]  /*b0210*/  NOP ;  /* 0x0000000000007918 */ /* 0x000fc80000000000 */
[----:B------:R2:W-:Y:S02]  /*b0220*/  STSM.16.M88.4 [R61], R28 ;  /* 0x0000001c3d007844 */ /* 0x0005e40000000200 */
[----:B--2---:R-:W-:Y:S02]  /*b0230*/  LOP3.LUT R31, R58, 0xffff, RZ, 0xc0, !PT ;  /* 0x0000ffff3a1f7812 */ /* 0x004fe400078ec0ff */
[----:B------:R-:W-:Y:S02]  /*b0240*/  LOP3.LUT R30, R59, 0xffff, RZ, 0xc0, !PT ;  /* 0x0000ffff3b1e7812 */ /* 0x000fe400078ec0ff */
[----:B------:R-:W-:Y:S02]  /*b0250*/  LOP3.LUT R29, R56, 0xffff, RZ, 0xc0, !PT ;  /* 0x0000ffff381d7812 */ /* 0x000fe400078ec0ff */
[----:B------:R-:W-:Y:S01]  /*b0260*/  LOP3.LUT R28, R57, 0xffff, RZ, 0xc0, !PT ;  /* 0x0000ffff391c7812 */ /* 0x000fe200078ec0ff */
[----:B------:R-:W-:Y:S01]  /*b0270*/  NOP ;  /* 0x0000000000007918 */ /* 0x000fe20000000000 */
[----:B------:R-:W-:Y:S01]  /*b0280*/  PRMT R20, R51, 0x4210, R31 ;  /* 0x0000421033147816 */ /* 0x000fe2000000001f */
[----:B------:R-:W0:Y:S01]  /*b0290*/  LDS.128 R56, [R61] ;  /* 0x000000003d387984 */ /* 0x000e220000000c00 */
[----:B------:R-:W-:-:S02]  /*b02a0*/  PRMT R21, R21, 0x4210, R30 ;  /* 0x0000421015157816 */ /* 0x000fc4000000001e */
[----:B------:R-:W-:Y:S02]  /*b02b0*/  PRMT R22, R15, 0x4210, R29 ;  /* 0x000042100f167816 */ /* 0x000fe4000000001d */
[----:B------:R-:W-:Y:S01]  /*b02c0*/  PRMT R23, R13, 0x4210, R28 ;  /* 0x000042100d177816 */ /* 0x000fe2000000001c */
[----:B------:R-:W-:-:S04]  /*b02d0*/  NOP ;  /* 0x0000000000007918 */ /* 0x000fc80000000000 */
[----:B------:R-:W-:Y:S01]  /*b02e0*/  STSM.16.M88.4 [R61], R20 ;  /* 0x000000143d007844 */ /* 0x000fe20000000200 */
[----:B------:R-:W-:-:S03]  /*b02f0*/  NOP ;  /* 0x0000000000007918 */ /* 0x000fc60000000000 */
[----:B------:R-:W1:Y:S04]  /*b0300*/  LDS.128 R20, [R61] ;  /* 0x000000003d147984 */ /* 0x000e680000000c00 */
[----:B0-----:R0:W-:Y:S04]  /*b0310*/  STL.64 [R1+0x2f0], R56 ;  /* 0x0002f03801007387 */ /* 0x0011e80000100a00 */
[----:B------:R-:W-:Y:S04]  /*b0320*/  STL.64 [R1+0x2f8], R58 ;  /* 0x0002f83a01007387 */ /* 0x000fe80000100a00 */
[----:B0-----:R-:W2:Y:S01]  /*b0330*/  LDL.LU R57, [R1+0x28e0] ;  /* 0x0028e00001397983 */ /* 0x001ea20000300800 */
[----:B---3--:R-:W-:-:S02]  /*b0340*/  LOP3.LUT R47, R42, 0xffff, RZ, 0xc0, !PT ;  /* 0x0000ffff2a2f7812 */ /* 0x008fc400078ec0ff */
[----:B----4-:R-:W-:Y:S02]  /*b0350*/  LOP3.LUT R51, R3, 0xffff, RZ, 0xc0, !PT ;  /* 0x0000ffff03337812 */ /* 0x010fe400078ec0ff */
[----:B------:R-:W-:Y:S02]  /*b0360*/  LOP3.LUT R15, R44, 0xffff, RZ, 0xc0, !PT ;  /* 0x0000ffff2c0f7812 */ /* 0x000fe400078ec0ff */
[----:B------:R-:W3:Y:S04]  /*b0370*/  LDL.LU R44, [R1+0x28dc] ;  /* 0x0028dc00012c7983 */ /* 0x000ee80000300800 */
[----:B------:R-:W4:Y:S04]  /*b0380*/  LDL.LU R42, [R1+0x28c4] ;  /* 0x0028c400012a7983 */ /* 0x000f280000300800 */
[----:B------:R-:W4:Y:S04]  /*b0390*/  LDL.LU R3, [R1+0x28c0] ;  /* 0x0028c00001037983 */ /* 0x000f280000300800 */
[----:B-1----:R-:W-:Y:S04]  /*b03a0*/  STL.64 [R1+0x2e0], R20 ;  /* 0x0002e01401007387 */ /* 0x002fe80000100a00 */
[----:B------:R0:W-:Y:S04]  /*b03b0*/  STL.64 [R1+0x2e8], R22 ;  /* 0x0002e81601007387 */ /* 0x0001e80000100a00 */
[----:B0-----:R-:W4:Y:S04]  /*b03c0*/  LDL.LU.64 R22, [R1+0x38c0] ;  /* 0x0038c00001167983 */ /* 0x001f280000300a00 */
[----:B------:R-:W4:Y:S01]  /*b03d0*/  LDL.LU R20, [R1+0x38b8] ;  /* 0x0038b80001147983 */ /* 0x000f220000300800 */
[----:B------:R-:W-:-:S02]  /*b03e0*/  LOP3.LUT R13, R60, 0xffff, RZ, 0xc0, !PT ;  /* 0x0000ffff3c0d7812 */ /* 0x000fc400078ec0ff */
[----:B------:R-:W-:Y:S02]  /*b03f0*/  PRMT R10, R10, 0x4210, R15 ;  /* 0x000042100a0a7816 */ /* 0x000fe4000000000f */
[----:B------:R-:W-:Y:S02]  /*b0400*/  PRMT R11, R11, 0x4210, R13 ;  /* 0x000042100b0b7816 */ /* 0x000fe4000000000d */
[----:B------:R-:W-:Y:S02]  /*b0410*/  PRMT R8, R8, 0x4210, R47 ;  /* 0x0000421008087816 */ /* 0x000fe4000000002f */
[----:B------:R-:W-:Y:S01]  /*b0420*/  PRMT R9, R9, 0x4210, R51 ;  /* 0x0000421009097816 */ /* 0x000fe20000000033 */
[----:B------:R-:W-:-:S04]  /*b0430*/  NOP ;  /* 0x0000000000007918 */ /* 0x000fc80000000000 */
[----:B------:R0:W-:Y:S04]  /*b0440*/  STSM.16.M88.4 [R61], R8 ;  /* 0x000000083d007844 */ /* 0x0001e80000000200 */
[----:B0-----:R-:W4:Y:S04]  /*b0450*/  LDL.LU.64 R10, [R1+0x38b0] ;  /* 0x0038b000010a7983 */ /* 0x001f280000300a00 */
[----:B------:R-:W4:Y:S04]  /*b0460*/  LDL.LU.64 R8, [R1+0x38a8] ;  /* 0x0038a80001087983 */ /* 0x000f280000300a00 */
[----:B------:R-:W4:Y:S04]  /*b0470*/  LDL.LU R21, [R1+0x1654] ;  /* 0x0016540001157983 */ /* 0x000f280000300800 */
[----:B------:R-:W4:Y:S01]  /*b0480*/  LDL.LU R60, [R1+0x1650] ;  /* 0x00165000013c7983 */ /* 0x000f220000300800 */
[----:B------:R-:W-:-:S02]  /*b0490*/  PRMT R24, R24, 0x5210, R31 ;  /* 0x0000521018187816 */ /* 0x000fc4000000001f */
[----:B------:R-:W-:Y:S02]  /*b04a0*/  PRMT R25, R25, 0x5210, R30 ;  /* 0x0000521019197816 */ /* 0x000fe4000000001e */
[----:B------:R-:W-:Y:S02]  /*b04b0*/  PRMT R26, R26, 0x5210, R29 ;  /* 0x000052101a1a7816 */ /* 0x000fe4000000001d */
[----:B------:R-:W-:Y:S01]  /*b04c0*/  PRMT R27, R27, 0x5210, R28 ;  /* 0x000052101b1b7816 */ /* 0x000fe2000000001c */
[----:B------:R-:W-:Y:S01]  /*b04d0*/  NOP ;  /* 0x0000000000007918 */ /* 0x000fe20000000000 */
[----:B------:R-:W0:Y:S01]  /*b04e0*/  LDS.128 R28, [R61] ;  /* 0x000000003d1c7984 */ /* 0x000e220000000c00 */
[----:B------:R-:W-:Y:S01]  /*b04f0*/  NOP ;  /* 0x0000000000007918 */ /* 0x000fe20000000000 */
[----:B------:R-:W-:Y:S02]  /*b0500*/  PRMT R52, R52, 0x5210, R47 ;  /* 0x0000521034347816 */ /* 0x000fe4000000002f */
[----:B------:R-:W-:Y:S01]  /*b0510*/  STSM.16.M88.4 [R61], R24 ;  /* 0x000000183d007844 */ /* 0x000fe20000000200 */
[----:B------:R-:W-:-:S02]  /*b0520*/  PRMT R53, R50, 0x5210, R51 ;  /* 0x0000521032357816 */ /* 0x000fc40000000033 */
[----:B------:R-:W-:Y:S02]  /*b0530*/  PRMT R54, R14, 0x5210, R15 ;  /* 0x000052100e367816 */ /* 0x000fe4000000000f */
[----:B------:R-:W-:Y:S01]  /*b0540*/  PRMT R55, R12, 0x5210, R13 ;  /* 0x000052100c377816 */ /* 0x000fe2000000000d */
[----:B------:R-:W-:Y:S01]  /*b0550*/  NOP ;  /* 0x0000000000007918 */ /* 0x000fe20000000000 */
[----:B------:R-:W1:Y:S01]  /*b0560*/  LDS.128 R12, [R61] ;  /* 0x000000003d0c7984 */ /* 0x000e620000000c00 */
[----:B------:R-:W-:-:S03]  /*b0570*/  NOP ;  /* 0x0000000000007918 */ /* 0x000fc60000000000 */
[----:B------:R-:W-:Y:S01]  /*b0580*/  STSM.16.M88.4 [R61], R52 ;  /* 0x000000343d007844 */ /* 0x000fe20000000200 */
[----:B------:R-:W-:-:S03]  /*b0590*/  NOP ;  /* 0x0000000000007918 */ /* 0x000fc60000000000 */
[----:B------:R-:W1:Y:S04]  /*b05a0*/  LDS.128 R52, [R61] ;  /* 0x000000003d347984 */ /* 0x000e680000000c00 */
[----:B0-----:R-:W-:Y:S01]  /*b05b0*/  STL.64 [R1+0x200], R28 ;  /* 0x0002001c01007387 */ /* 0x001fe20000100a00 */
[----:B--2---:R-:W-:Y:S01]  /*b05c0*/  LOP3.LUT R47, R57, 0xffff, RZ, 0xc0, !PT ;  /* 0x0000ffff392f7812 */ /* 0x004fe200078ec0ff */
[----:B------:R-:W-:Y:S02]  /*b05d0*/  NOP ;  /* 0x0000000000007918 */ /* 0x000fe40000000000 */
[----:B------:R0:W-:Y:S01]  /*b05e0*/  STL.64 [R1+0x208], R30 ;  /* 0x0002081e01007387 */ /* 0x0001e20000100a00 */
[----:B------:R-:W-:-:S03]  /*b05f0*/  PRMT R48, R48, 0x4210, R47 ;  /* 0x0000421030307816 */ /* 0x000fc6000000002f */
[----:B0-----:R-:W2:Y:S04]  /*b0600*/  LDL.LU.64 R30, [R1+0x38a0] ;  /* 0x0038a000011e7983 */ /* 0x001ea80000300a00 */
[----:B------:R-:W2:Y:S04]  /*b0610*/  LDL.LU.64 R28, [R1+0x3898] ;  /* 0x00389800011c7983 */ /* 0x000ea80000300a00 */
[----:B------:R-:W2:Y:S04]  /*b0620*/  LDL.LU.64 R26, [R1+0x3890] ;  /* 0x00389000011a7983 */ /* 0x000ea80000300a00 */
[----:B------:R-:W2:Y:S04]  /*b0630*/  LDL.LU.64 R24, [R1+0x3888] ;  /* 0x0038880001187983 */ /* 0x000ea80000300a00 */
[----:B-1----:R-:W-:Y:S04]  /*b0640*/  STL.64 [R1+0x260], R12 ;  /* 0x0002600c01007387 */ /* 0x002fe80000100a00 */
[----:B------:R0:W-:Y:S04]  /*b0650*/  STL.64 [R1+0x268], R14 ;  /* 0x0002680e01007387 */ /* 0x0001e80000100a00 */
[----:B0-----:R-:W2:Y:S04]  /*b0660*/  LDL.LU.64 R14, [R1+0x3880] ;  /* 0x00388000010e7983 */ /* 0x001ea80000300a00 */
[----:B------:R-:W2:Y:S04]  /*b0670*/  LDL.LU.64 R12, [R1+0x3878] ;  /* 0x00387800010c7983 */ /* 0x000ea80000300a00 */
[----:B------:R-:W-:Y:S04]  /*b0680*/  STL.64 [R1+0x2d0], R52 ;  /* 0x0002d03401007387 */ /* 0x000fe80000100a00 */
[----:B------:R-:W-:Y:S01]  /*b0690*/  STL.64 [R1+0x2d8], R54 ;  /* 0x0002d83601007387 */ /* 0x000fe20000100a00 */
[----:B---3--:R-:W-:-:S02]  /*b06a0*/  LOP3.LUT R44, R44, 0xffff, RZ, 0xc0, !PT ;  /* 0x0000ffff2c2c7812 */ /* 0x008fc400078ec0ff */
[----:B----4-:R-:W-:Y:S02]  /*b06b0*/  LOP3.LUT R42, R42, 0xffff, RZ, 0xc0, !PT ;  /* 0x0000ffff2a2a7812 */ /* 0x010fe400078ec0ff */
[----:B------:R-:W-:Y:S02]  /*b06c0*/  LOP3.LUT R3, R3, 0xffff, RZ, 0xc0, !PT ;  /* 0x0000ffff03037812 */ /* 0x000fe400078ec0ff */
[----:B------:R-:W-:Y:S02]  /*b06d0*/  PRMT R49, R49, 0x4210, R44 ;  /* 0x0000421031317816 */ /* 0x000fe4000000002c */
[----:B------:R-:W-:Y:S02]  /*b06e0*/  PRMT R50, R45, 0x4210, R42 ;  /* 0x000042102d327816 */ /* 0x000fe4000000002a */
[----:B------:R-:W3:Y:S01]  /*b06f0*/  LDL R45, [R1+0x1884] ;  /* 0x00188400012d7983 */ /* 0x000ee20000100800 */
[----:B------:R-:W-:-:S05]  /*b0700*/  PRMT R51, R20, 0x4210, R3 ;  /* 0x0000421014337816 */ /* 0x000fca0000000003 */
[----:B------:R-:W-:Y:S01]  /*b0710*/  STSM.16.M88.4 [R61], R48 ;  /* 0x000000303d007844 */ /* 0x000fe20000000200 */
[----:B------:R-:W-:-:S03]  /*b0720*/  NOP ;  /* 0x0000000000007918 */ /* 0x000fc60000000000 */
[----:B------:R-:W0:Y:S01]  /*b0730*/  LDS.128 R52, [R61] ;  /* 0x000000003d347984 */ /* 0x000e220000000c00 */
[----:B------:R-:W-:Y:S02]  /*b0740*/  LOP3.LUT R11, R11, 0xffff, RZ, 0xc0, !PT ;  /* 0x0000ffff0b0b7812 */ /* 0x000fe400078ec0ff */
[----:B------:R-:W-:Y:S02]  /*b0750*/  LOP3.LUT R10, R10, 0xffff, RZ, 0xc0, !PT ;  /* 0x0000ffff0a0a7812 */ /* 0x000fe400078ec0ff */
[----:B------:R-:W-:Y:S02]  /*b0760*/  LOP3.LUT R21, R21, 0xffff, RZ, 0xc0, !PT ;  /* 0x0000ffff15157812 */ /* 0x000fe400078ec0ff */
[----:B------:R-:W-:Y:S01]  /*b0770*/  LOP3.LUT R20, R60, 0xffff, RZ, 0xc0, !PT ;  /* 0x0000ffff3c147812 */ /* 0x000fe200078ec0ff */
[----:B0-----:R-:W-:Y:S01]  /*b0780*/  IMAD.MOV.U32 R60, RZ, RZ, R55 ;  /* 0x000000ffff3c7224 */ /* 0x001fe200078e0037 */
[----:B------:R-:W-:Y:S02]  /*b0790*/  PRMT R48, R16, 0x4210, R21 ;  /* 0x0000421010307816 */ /* 0x000fe40000000015 */
[----:B------:R-:W4:Y:S01]  /*b07a0*/  LDL.LU R16, [R1+0x3870] ;  /* 0x0038700001107983 */ /* 0x000f220000300800 */
[----:B------:R-:W-:-:S03]  /*b07b0*/  PRMT R49, R23, 0x4210, R20 ;  /* 0x0000421017317816 */ /* 0x000fc60000000014 */
[----:B------:R-:W2:Y:S01]  /*b07c0*/  LDL.LU R23, [R1+0x1d0] ;  /* 0x0001d00001177983 */ /* 0x000ea20000300800 */
[----:B------:R-:W-:-:S03]  /*b07d0*/  PRMT R50, R19, 0x4210, R11 ;  /* 0x0000421013327816 */ /* 0x000fc6000000000b */
[----:B------:R-:W-:Y:S01]  /*b07e0*/  STL.64 [R1+0x2c0], R52 ;  /* 0x0002c03401007387 */ /* 0x000fe20000100a00 */
[----:B------:R-:W-:Y:S01]  /*b07f0*/  PRMT R51, R18, 0x4210, R10 ;  /* 0x0000421012337816 */ /* 0x000fe2000000000a */
[----:B------:R-:W-:Y:S02]  /*b0800*/  NOP ;  /* 0x0000000000007918 */ /* 0x000fe40000000000 */
[----:B------:R-:W-:Y:S04]  /*b0810*/  STL [R1+0x2c8], R54 ;  /* 0x0002c83601007387 */ /* 0x000fe80000100800 */
[----:B------:R-:W-:Y:S04]  /*b0820*/  STL [R1+0x378c], R60 ;  /* 0x00378c3c01007387 */ /* 0x000fe80000100800 */
[----:B------:R-:W4:Y:S04]  /*b0830*/  LDL.LU.64 R18, [R1+0x22f0] ;  /* 0x0022f00001127983 */ /* 0x000f280000300a00 */
[----:B------:R0:W-:Y:S01]  /*b0840*/  STSM.16.M88.4 [R61], R48 ;  /* 0x000000303d007844 */ /* 0x0001e20000000200 */
[----:B------:R-:W-:-:S03]  /*b0850*/  NOP ;  /* 0x0000000000007918 */ /* 0x000fc60000000000 */
[----:B------:R-:W1:Y:S01]  /*b0860*/  LDS.128 R52, [R61] ;  /* 0x000000003d347984 */ /* 0x000e620000000c00 */
[----:B0-----:R-:W-:-:S03]  /*b0870*/  PRMT R51, R2, 0x5210, R3 ;  /* 0x0000521002337816 */ /* 0x001fc60000000003 */
[----:B------:R-:W4:Y:S01]  /*b0880*/  LDL.LU.64 R2, [R1+0x22e8] ;  /* 0x0022e80001027983 */ /* 0x000f220000300a00 */
[----:B------:R-:W-:Y:S02]  /*b0890*/  PRMT R48, R46, 0x5210, R47 ;  /* 0x000052102e307816 */ /* 0x000fe4000000002f */
[----:B------:R-:W-:Y:S01]  /*b08a0*/  PRMT R49, R43, 0x5210, R44 ;  /* 0x000052102b317816 */ /* 0x000fe2000000002c */
[----:B------:R-:W4:Y:S01]  /*b08b0*/  LDL R46, [R1+0x18ac] ;  /* 0x0018ac00012e7983 */ /* 0x000f220000100800 */
[----:B------:R-:W-:Y:S01]  /*b08c0*/  PRMT R50, R22, 0x5210, R42 ;  /* 0x0000521016327816 */ /* 0x000fe2000000002a */
[----:B------:R-:W-:-:S04]  /*b08d0*/  NOP ;  /* 0x0000000000007918 */ /* 0x000fc80000000000 */
[----:B------:R0:W-:Y:S01]  /*b08e0*/  STSM.16.M88.4 [R61], R48 ;  /* 0x000000303d007844 */ /* 0x0001e20000000200 */
[----:B------:R-:W-:-:S03]  /*b08f0*/  NOP ;  /* 0x0000000000007918 */ /* 0x000fc60000000000 */
[----:B------:R-:W0:Y:S04]  /*b0900*/  LDS.128 R56, [R61] ;  /* 0x000000003d387984 */ /* 0x000e280000000c00 */
[----:B------:R-:W4:Y:S04]  /*b0910*/  LDL R44, [R1+0x18b0] ;  /* 0x0018b000012c7983 */ /* 0x000f280000100800 */
[----:B-1----:R-:W-:Y:S04]  /*b0920*/  STL.64 [R1+0x1f0], R52 ;  /* 0x0001f03401007387 */ /* 0x002fe80000100a00 */
[----:B------:R1:W-:Y:S04]  /*b0930*/  STL.64 [R1+0x1f8], R54 ;  /* 0x0001f83601007387 */ /* 0x0003e80000100a00 */
[----:B0-----:R-:W4:Y:S04]  /*b0940*/  LDL R48, [R1+0x18a8] ;  /* 0x0018a80001307983 */ /* 0x001f280000100800 */
[----:B-1----:R-:W4:Y:S04]  /*b0950*/  LDL.LU.64 R54, [R1+0x22e0] ;  /* 0x0022e00001367983 */ /* 0x002f280000300a00 */
[----:B------:R-:W4:Y:S04]  /*b0960*/  LDL.LU.64 R52, [R1+0x22d8] ;  /* 0x0022d80001347983 */ /* 0x000f280000300a00 */
[----:B------:R-:W4:Y:S04]  /*b0970*/  LDL.LU R42, [R1+0x1c0] ;  /* 0x0001c000012a7983 */ /* 0x000f280000300800 */
[----:B------:R0:W-:Y:S04]  /*b0980*/  STL.64 [R1+0x250], R56 ;  /* 0x0002503801007387 */ /* 0x0001e80000100a00 */
[----:B------:R1:W-:Y:S01]  /*b0990*/  STL.64 [R1+0x258], R58 ;  /* 0x0002583a01007387 */ /* 0x0003e20000100a00 */
[----:B------:R-:W-:-:S03]  /*b09a0*/  PRMT R4, R4, 0x5210, R21 ;  /* 0x0000521004047816 */ /* 0x000fc60000000015 */
[----:B0-----:R-:W4:Y:S04]  /*b09b0*/  LDL R56, [R1+0x18a4] ;  /* 0x0018a40001387983 */ /* 0x001f280000100800 */
[----:B-1----:R-:W4:Y:S01]  /*b09c0*/  LDL.LU.64 R58, [R1+0x22d0] ;  /* 0x0022d000013a7983 */ /* 0x002f220000300a00 */
[----:B------:R-:W-:Y:S02]  /*b09d0*/  PRMT R5, R5, 0x5210, R20 ;  /* 0x0000521005057816 */ /* 0x000fe40000000014 */
[----:B------:R-:W-:Y:S01]  /*b09e0*/  PRMT R6, R6, 0x5210, R11 ;  /* 0x0000521006067816 */ /* 0x000fe2000000000b */
[----:B------:R-:W4:Y:S01]  /*b09f0*/  LDL R57, [R1+0x18a0] ;  /* 0x0018a00001397983 */ /* 0x000f220000100800 */
[----:B------:R-:W-:Y:S01]  /*b0a00*/  PRMT R7, R7, 0x5210, R10 ;  /* 0x0000521007077816 */ /* 0x000fe2000000000a */
[----:B------:R-:W-:-:S04]  /*b0a10*/  NOP ;  /* 0x0000000000007918 */ /* 0x000fc80000000000 */
[----:B------:R-:W-:Y:S01]  /*b0a20*/  STSM.16.M88.4 [R61], R4 ;  /* 0x000000043d007844 */ /* 0x000fe20000000200 */
[----:B---3--:R-:W-:Y:S01]  /*b0a30*/  ISETP.LT.AND P5, PT, R45, UR5, !P5 ;  /* 0x000000052d007c0c */ /* 0x008fe2000efa1270 */
[----:B------:R-:W0:Y:S01]  /*b0a40*/  LDCU UR5, c[0x0][0x398] ;  /* 0x00007300ff0577ac */ /* 0x000e220008000800 */
[----:B--2---:R-:W-:Y:S01]  /*b0a50*/  PRMT R47, R23, 0x7770, RZ ;  /* 0x00007770172f7816 */ /* 0x004fe200000000ff */
[----:B------:R-:W-:-:S10]  /*b0a60*/  NOP ;  /* 0x0000000000007918 */ /* 0x000fd40000000000 */
[----:B----4-:R1:W-:Y:S04]  /*b0a70*/  @P5 STG.E.U8 desc[UR38][R18.64], R47 ;  /* 0x0000002f12005986 */ /* 0x0103e8000c101126 */
[----:B-1----:R-:W2:Y:S04]  /*b0a80*/  LDL.LU.64 R18, [R1+0x22c8] ;  /* 0x0022c80001127983 */ /* 0x002ea80000300a00 */
[----:B------:R-:W3:Y:S04]  /*b0a90*/  LDL R22, [R1+0x189c] ;  /* 0x00189c0001167983 */ /* 0x000ee80000100800 */
[----:B------:R-:W4:Y:S01]  /*b0aa0*/  LDL.LU.64 R20, [R1+0x22c0] ;  /* 0x0022c00001147983 */ /* 0x000f220000300a00 */
[----:B------:R-:W-:-:S02]  /*b0ab0*/  ISETP.LT.AND P5, PT, R45, UR31, !P0 ;  /* 0x0000001f2d007c0c */ /* 0x000fc4000c7a1270 */
[----:B------:R-:W-:-:S11]  /*b0ac0*/  PRMT R47, R23, 0x7771, RZ ;  /* 0x00007771172f7816 */ /* 0x000fd600000000ff */
[----:B------:R1:W-:Y:S04]  /*b0ad0*/  @P5 STG.E.U8 desc[UR38][R2.64], R47 ;  /* 0x0000002f02005986 */ /* 0x0003e8000c101126 */
[----:B-1----:R-:W3:Y:S04]  /*b0ae0*/  LDL.LU.64 R2, [R1+0x21e0] ;  /* 0x0021e00001027983 */ /* 0x002ee80000300a00 */
[----:B------:R-:W3:Y:S04]  /*b0af0*/  LDL.LU R43, [R1+0x1b0] ;  /* 0x0001b000012b7983 */ /* 0x000ee80000300800 */
[----:B------:R-:W3:Y:S04]  /*b0b00*/  LDL.LU R60, [R1+0x1894] ;  /* 0x00189400013c7983 */ /* 0x000ee80000300800 */
[----:B------:R-:W3:Y:S04]  /*b0b10*/  LDL.LU R61, [R1+0x1898] ;  /* 0x00189800013d7983 */ /* 0x000ee80000300800 */
[----:B------:R-:W3:Y:S04]  /*b0b20*/  LDL.LU.64 R6, [R1+0x22b8] ;  /* 0x0022b80001067983 */ /* 0x000ee80000300a00 */
[----:B------:R-:W3:Y:S01]  /*b0b30*/  LDL.LU.64 R4, [R1+0x22b0] ;  /* 0x0022b00001047983 */ /* 0x000ee20000300a00 */
[----:B------:R-:W-:-:S02]  /*b0b40*/  ISETP.GE.AND P5, PT, R45, UR23, PT ;  /* 0x000000172d007c0c */ /* 0x000fc4000bfa6270 */
[----:B------:R-:W-:Y:S01]  /*b0b50*/  PRMT R47, R23, 0x7772, RZ ;  /* 0x00007772172f7816 */ /* 0x000fe200000000ff */
[----:B------:R-:W3:Y:S01]  /*b0b60*/  LDL.LU.64 R50, [R1+0x22a8] ;  /* 0x0022a80001327983 */ /* 0x000ee20000300a00 */
[----:B------:R-:W-:Y:S01]  /*b0b70*/  ISETP.LT.AND P6, PT, R44, UR8, !P5 ;  /* 0x000000082c007c0c */ /* 0x000fe2000efc1270 */
[----:B------:R-:W1:-:S12]  /*b0b80*/  LDCU UR8, c[0x0][0x39c] ;  /* 0x00007380ff0877ac */ /* 0x000e580008000800 */
[----:B------:R0:W-:Y:S01]  /*b0b90*/  @P6 STG.E.U8 desc[UR38][R54.64], R47 ;  /* 0x0000002f36006986 */ /* 0x0001e2000c101126 */
[----:B------:R-:W-:Y:S01]  /*b0ba0*/  ISETP.LT.AND P6, PT, R46, UR14, !P5 ;  /* 0x0000000e2e007c0c */ /* 0x000fe2000efc1270 */
[----:B------:R-:W1:Y:S01]  /*b0bb0*/  LDCU UR14, c[0x0][0x39c] ;  /* 0x00007380ff0e77ac */ /* 0x000e620008000800 */
[----:B0-----:R-:W-:Y:S01]  /*b0bc0*/  PRMT R47, R23, 0x7773, RZ ;  /* 0x00007773172f7816 */ /* 0x001fe200000000ff */
[----:B------:R-:W3:Y:S10]  /*b0bd0*/  LDL.LU.64 R54, [R1+0x22a0] ;  /* 0x0022a00001367983 */ /* 0x000ef40000300a00 */
[----:B------:R0:W-:Y:S01]  /*b0be0*/  @P6 STG.E.U8 desc[UR38][R52.64], R47 ;  /* 0x0000002f34006986 */ /* 0x0001e2000c101126 */
[----:B------:R-:W-:Y:S01]  /*b0bf0*/  ISETP.LT.AND P6, PT, R48, UR6, !P5 ;  /* 0x0000000630007c0c */ /* 0x000fe2000efc1270 */
[----:B------:R-:W1:Y:S01]  /*b0c00*/  LDCU UR6, c[0x0][0x39c] ;  /* 0x00007380ff0677ac */ /* 0x000e620008000800 */
[----:B0-----:R-:W-:-:S11]  /*b0c10*/  PRMT R47, R42, 0x7770, RZ ;  /* 0x000077702a2f7816 */ /* 0x001fd600000000ff */
[----:B------:R0:W-:Y:S01]  /*b0c20*/  @P6 STG.E.U8 desc[UR38][R58.64], R47 ;  /* 0x0000002f3a006986 */ /* 0x0001e2000c101126 */
[----:B------:R-:W-:Y:S01]  /*b0c30*/  ISETP.LT.AND P6, PT, R56, UR10, !P5 ;  /* 0x0000000a38007c0c */ /* 0x000fe2000efc1270 */
[----:B------:R-:W1:Y:S01]  /*b0c40*/  LDCU UR10, c[0x0][0x39c] ;  /* 0x00007380ff0a77ac */ /* 0x000e620008000800 */
[----:B0-----:R-:W-:-:S11]  /*b0c50*/  PRMT R47, R42, 0x7771, RZ ;  /* 0x000077712a2f7816 */ /* 0x001fd600000000ff */
[----:B--2---:R0:W-:Y:S04]  /*b0c60*/  @P6 STG.E.U8 desc[UR38][R18.64], R47 ;  /* 0x0000002f12006986 */ /* 0x0041e8000c101126 */
[----:B0-----:R-:W2:Y:S04]  /*b0c70*/  LDL.LU R19, [R1+0x1a0] ;  /* 0x0001a00001137983 */ /* 0x001ea80000300800 */
[----:B------:R-:W2:Y:S04]  /*b0c80*/  LDL.LU.64 R52, [R1+0x2298] ;  /* 0x0022980001347983 */ /* 0x000ea80000300a00 */
[----:B------:R-:W2:Y:S01]  /*b0c90*/  LDL.LU.64 R58, [R1+0x2290] ;  /* 0x00229000013a7983 */ /* 0x000ea20000300a00 */
[----:B------:R-:W-:-:S02]  /*b0ca0*/  ISETP.LT.AND P6, PT, R57, UR28, !P5 ;  /* 0x0000001c39007c0c */ /* 0x000fc4000efc1270 */
[----:B------:R-:W-:-:S11]  /*b0cb0*/  PRMT R47, R42, 0x7772, RZ ;  /* 0x000077722a2f7816 */ /* 0x000fd600000000ff */
[----:B----4-:R0:W-:Y:S04]  /*b0cc0*/  @P6 STG.E.U8 desc[UR38][R20.64], R47 ;  /* 0x0000002f14006986 */ /* 0x0101e8000c101126 */
[----:B0-----:R-:W4:Y:S01]  /*b0cd0*/  LDL.LU.64 R20, [R1+0x2288] ;  /* 0x0022880001147983 */ /* 0x001f220000300a00 */
[----:B---3--:R-:W-:Y:S02]  /*b0ce0*/  ISETP.LT.AND P5, PT, R22, UR24, !P5 ;  /* 0x0000001816007c0c */ /* 0x008fe4000efa1270 */
[----:B------:R-:W-:-:S11]  /*b0cf0*/  PRMT R47, R42, 0x7773, RZ ;  /* 0x000077732a2f7816 */ /* 0x000fd600000000ff */
[----:B------:R0:W-:Y:S02]  /*b0d00*/  @P5 STG.E.U8 desc[UR38][R2.64], R47 ;  /* 0x0000002f02005986 */ /* 0x0001e4000c101126 */
[----:B0-----:R-:W-:-:S05]  /*b0d10*/  VIADD R47, R45, 0x1 ;  /* 0x000000012d2f7836 */ /* 0x001fca0000000000 */
[----:B------:R-:W-:-:S04]  /*b0d20*/  ISETP.GE.AND P5, PT, R47, UR33, PT ;  /* 0x000000212f007c0c */ /* 0x000fc8000bfa6270 */
[----:B------:R-:W-:Y:S01]  /*b0d30*/  ISETP.LT.AND P6, PT, R60, UR12, !P5 ;  /* 0x0000000c3c007c0c */ /* 0x000fe2000efc1270 */
[----:B------:R-:W0:Y:S01]  /*b0d40*/  LDCU UR12, c[0x0][0x39c] ;  /* 0x00007380ff0c77ac */ /* 0x000e220008000800 */
[----:B------:R-:W-:-:S11]  /*b0d50*/  PRMT R2, R43, 0x7770, RZ ;  /* 0x000077702b027816 */ /* 0x000fd600000000ff */
[----:B------:R3:W-:Y:S01]  /*b0d60*/  @P6 STG.E.U8 desc[UR38][R6.64], R2 ;  /* 0x0000000206006986 */ /* 0x0007e2000c101126 */
[----:B------:R-:W-:Y:S01]  /*b0d70*/  ISETP.LT.AND P6, PT, R61, UR16, !P5 ;  /* 0x000000103d007c0c */ /* 0x000fe2000efc1270 */
[----:B------:R-:W0:Y:S02]  /*b0d80*/  LDCU UR16, c[0x0][0x39c] ;  /* 0x00007380ff1077ac */ /* 0x000e240008000800 */
[----:B---3--:R-:W3:Y:S01]  /*b0d90*/  LDL.LU.64 R2, [R1+0x21d0] ;  /* 0x0021d00001027983 */ /* 0x008ee20000300a00 */
[----:B------:R-:W-:-:S03]  /*b0da0*/  PRMT R47, R43, 0x7771, RZ ;  /* 0x000077712b2f7816 */ /* 0x000fc600000000ff */
[----:B------:R-:W3:Y:S06]  /*b0db0*/  LDL.LU R42, [R1+0x1d4] ;  /* 0x0001d400012a7983 */ /* 0x000eec0000300800 */
[----:B------:R0:W-:Y:S04]  /*b0dc0*/  @P6 STG.E.U8 desc[UR38][R4.64], R47 ;  /* 0x0000002f04006986 */ /* 0x0001e8000c101126 */
[----:B0-----:R-:W3:Y:S01]  /*b0dd0*/  LDL.LU.64 R4, [R1+0x2280] ;  /* 0x0022800001047983 */ /* 0x001ee20000300a00 */
[----:B------:R-:W-:Y:S01]  /*b0de0*/  ISETP.LT.AND P6, PT, R44, UR18, !P5 ;  /* 0x000000122c007c0c */ /* 0x000fe2000efc1270 */
[----:B------:R-:W0:Y:S01]  /*b0df0*/  LDCU UR18, c[0x0][0x39c] ;  /* 0x00007380ff1277ac */ /* 0x000e220008000800 */
[----:B------:R-:W-:-:S11]  /*b0e00*/  PRMT R47, R43, 0x7772, RZ ;  /* 0x000077722b2f7816 */ /* 0x000fd600000000ff */
[----:B------:R0:W-:Y:S01]  /*b0e10*/  @P6 STG.E.U8 desc[UR38][R50.64], R47 ;  /* 0x0000002f32006986 */ /* 0x0001e2000c101126 */
[----:B------:R-:W-:-:S03]  /*b0e20*/  ISETP.LT.AND P6, PT, R46, UR20, !P5 ;  /* 0x000000142e007c0c */ /* 0x000fc6000efc1270 */
[----:B0-----:R-:W3:Y:S01]  /*b0e30*/  LDL.LU.64 R50, [R1+0x2278] ;  /* 0x0022780001327983 */ /* 0x001ee20000300a00 */
[----:B------:R-:W-:-:S09]  /*b0e40*/  PRMT R47, R43, 0x7773, RZ ;  /* 0x000077732b2f7816 */ /* 0x000fd200000000ff */
[----:B------:R0:W-:Y:S01]  /*b0e50*/  @P6 STG.E.U8 desc[UR38][R54.64], R47 ;  /* 0x0000002f36006986 */ /* 0x0001e2000c101126 */
[----:B------:R-:W-:-:S03]  /*b0e60*/  ISETP.LT.AND P6, PT, R48, UR26, !P5 ;  /* 0x0000001a30007c0c */ /* 0x000fc6000efc1270 */
[----:B0-----:R-:W3:Y:S01]  /*b0e70*/  LDL.LU.64 R54, [R1+0x2270] ;  /* 0x0022700001367983 */ /* 0x001ee20000300a00 */
[----:B--2---:R-:W-:-:S09]  /*b0e80*/  PRMT R47, R19, 0x7770, RZ ;  /* 0x00007770132f7816 */ /* 0x004fd200000000ff */
[----:B------:R0:W-:Y:S01]  /*b0e90*/  @P6 STG.E.U8 desc[UR38][R52.64], R47 ;  /* 0x0000002f34006986 */ /* 0x0001e2000c101126 */
[----:B------:R-:W-:Y:S01]  /*b0ea0*/  ISETP.LT.AND P6, PT, R56, UR30, !P5 ;  /* 0x0000001e38007c0c */ /* 0x000fe2000efc1270 */
[----:B------:R-:W2:Y:S02]  /*b0eb0*/  LDCU.64 UR30, c[0x0][0x398] ;  /* 0x00007300ff1e77ac */ /* 0x000ea40008000a00 */
[----:B0-----:R-:W3:Y:S01]  /*b0ec0*/  LDL.LU.64 R52, [R1+0x2268] ;  /* 0x0022680001347983 */ /* 0x001ee20000300a00 */
[----:B------:R-:W-:-:S03]  /*b0ed0*/  PRMT R47, R19, 0x7771, RZ ;  /* 0x00007771132f7816 */ /* 0x000fc600000000ff */
[----:B------:R-:W3:Y:S06]  /*b0ee0*/  LDL.LU R43, [R1+0x1c4] ;  /* 0x0001c400012b7983 */ /* 0x000eec0000300800 */
[----:B------:R0:W-:Y:S01]  /*b0ef0*/  @P6 STG.E.U8 desc[UR38][R58.64], R47 ;  /* 0x0000002f3a006986 */ /* 0x0001e2000c101126 */
[----:B------:R-:W-:Y:S01]  /*b0f00*/  ISETP.LT.AND P6, PT, R57, UR5, !P5 ;  /* 0x0000000539007c0c */ /* 0x000fe2000efc1270 */
[----:B------:R-:W1:Y:S02]  /*b0f10*/  LDCU UR5, c[0x0][0x398] ;  /* 0x00007300ff0577ac */ /* 0x000e640008000800 */
[----:B0-----:R-:W3:Y:S01]  /*b0f20*/  LDL.LU.64 R58, [R1+0x2260] ;  /* 0x00226000013a7983 */ /* 0x001ee20000300a00 */
[----:B------:R-:W-:-:S09]  /*b0f30*/  PRMT R47, R19, 0x7772, RZ ;  /* 0x00007772132f7816 */ /* 0x000fd200000000ff */
[----:B----4-:R0:W-:Y:S04]  /*b0f40*/  @P6 STG.E.U8 desc[UR38][R20.64], R47 ;  /* 0x0000002f14006986 */ /* 0x0101e8000c101126 */
[----:B0-----:R-:W4:Y:S01]  /*b0f50*/  LDL.LU.64 R20, [R1+0x2258] ;  /* 0x0022580001147983 */ /* 0x001f220000300a00 */
[----:B------:R-:W-:-:S03]  /*b0f60*/  PRMT R47, R19, 0x7773, RZ ;  /* 0x00007773132f7816 */ /* 0x000fc600000000ff */
[----:B------:R-:W4:Y:S01]  /*b0f70*/  LDL.LU.64 R18, [R1+0x2250] ;  /* 0x0022500001127983 */ /* 0x000f220000300a00 */
[----:B-1----:R-:W-:Y:S01]  /*b0f80*/  ISETP.LT.AND P5, PT, R22, UR5, !P5 ;  /* 0x0000000516007c0c */ /* 0x002fe2000efa1270 */
[----:B------:R-:W0:-:S12]  /*b0f90*/  LDCU UR5, c[0x0][0x398] ;  /* 0x00007300ff0577ac */ /* 0x000e180008000800 */
[----:B---3--:R1:W-:Y:S02]  /*b0fa0*/  @P5 STG.E.U8 desc[UR38][R2.64], R47 ;  /* 0x0000002f02005986 */ /* 0x0083e4000c101126 */
[----:B-1----:R-:W-:-:S05]  /*b0fb0*/  VIADD R47, R45, 0x2 ;  /* 0x000000022d2f7836 */ /* 0x002fca0000000000 */
[----:B--2---:R-:W-:-:S04]  /*b0fc0*/  ISETP.GE.AND P5, PT, R47, UR31, PT ;  /* 0x0000001f2f007c0c */ /* 0x004fc8000bfa6270 */
[----:B0-----:R-:W-:Y:S01]  /*b0fd0*/  ISETP.LT.AND P6, PT, R60, UR5, !P5 ;  /* 0x000000053c007c0c */ /* 0x001fe2000efc1270 */
[----:B------:R-:W0:Y:S01]  /*b0fe0*/  LDCU UR5, c[0x0][0x398] ;  /* 0x00007300ff0577ac */ /* 0x000e220008000800 */
[----:B------:R-:W-:-:S11]  /*b0ff0*/  PRMT R2, R42, 0x7770, RZ ;  /* 0x000077702a027816 */ /* 0x000fd600000000ff */
[----:B------:R1:W-:Y:S04]  /*b1000*/  @P6 STG.E.U8 desc[UR38][R4.64], R2 ;  /* 0x0000000204006986 */ /* 0x0003e8000c101126 */
[----:B-1----:R-:W2:Y:S04]  /*b1010*/  LDL.LU.64 R2, [R1+0x2170] ;  /* 0x0021700001027983 */ /* 0x002ea80000300a00 */
[----:B------:R-:W3:Y:S04]  /*b1020*/  LDL.LU R23, [R1+0x1b4] ;  /* 0x0001b40001177983 */ /* 0x000ee80000300800 */
[----:B------:R-:W3:Y:S01]  /*b1030*/  LDL.LU.64 R4, [R1+0x2248] ;  /* 0x0022480001047983 */ /* 0x000ee20000300a00 */
[----:B0-----:R-:W-:Y:S01]  /*b1040*/  ISETP.LT.AND P6, PT, R61, UR5, !P5 ;  /* 0x000000053d007c0c */ /* 0x001fe2000efc1270 */
[----:B------:R-:W0:Y:S01]  /*b1050*/  LDCU UR5, c[0x0][0x398] ;  /* 0x00007300ff0577ac */ /* 0x000e220008000800 */
[----:B------:R-:W-:-:S11]  /*b1060*/  PRMT R47, R42, 0x7771, RZ ;  /* 0x000077712a2f7816 */ /* 0x000fd600000000ff */
[----:B------:R1:W-:Y:S01]  /*b1070*/  @P6 STG.E.U8 desc[UR38][R50.64], R47 ;  /* 0x0000002f32006986 */ /* 0x0003e2000c101126 */
[----:B0-----:R-:W-:Y:S01]  /*b1080*/  ISETP.LT.AND P6, PT, R44, UR5, !P5 ;  /* 0x000000052c007c0c */ /* 0x001fe2000efc1270 */
[----:B------:R-:W0:Y:S01]  /*b1090*/  LDCU UR5, c[0x0][0x398] ;  /* 0x00007300ff0577ac */ /* 0x000e220008000800 */
[----:B-1----:R-:W-:Y:S01]  /*b10a0*/  PRMT R47, R42, 0x7772, RZ ;  /* 0x000077722a2f7816 */ /* 0x002fe200000000ff */
[----:B------:R-:W3:Y:S10]  /*b10b0*/  LDL.LU.64 R50, [R1+0x2240] ;  /* 0x0022400001327983 */ /* 0x000ef40000300a00 */
[----:B------:R1:W-:Y:S01]  /*b10c0*/  @P6 STG.E.U8 desc[UR38][R54.64], R47 ;  /* 0x0000002f36006986 */ /* 0x0003e2000c101126 */
[----:B------:R-:W-:Y:S01]  /*b10d0*/  ISETP.LT.AND P6, PT, R46, UR22, !P5 ;  /* 0x000000162e007c0c */ /* 0x000fe2000efc1270 */
[----:B------:R-:W0:Y:S01]  /*b10e0*/  LDCU.64 UR22, c[0x0][0x398] ;  /* 0x00007300ff1677ac */ /* 0x000e220008000a00 */
[----:B-1----:R-:W-:Y:S01]  /*b10f0*/  PRMT R47, R42, 0x7773, RZ ;  /* 0x000077732a2f7816 */ /* 0x002fe200000000ff */
[----:B------:R-:W3:Y:S10]  /*b1100*/  LDL.LU.64 R54, [R1+0x2238] ;  /* 0x0022380001367983 */ /* 0x000ef40000300a00 */
[----:B------:R1:W-:Y:S01]  /*b1110*/  @P6 STG.E.U8 desc[UR38][R52.64], R47 ;  /* 0x0000002f34006986 */ /* 0x0003e2000c101126 */
[----:B0-----:R-:W-:Y:S01]  /*b1120*/  ISETP.LT.AND P6, PT, R48, UR5, !P5 ;  /* 0x0000000530007c0c */ /* 0x001fe2000efc1270 */
[----:B------:R-:W0:Y:S01]  /*b1130*/  LDCU UR5, c[0x0][0x398] ;  /* 0x00007300ff0577ac */ /* 0x000e220008000800 */
[C---:B-1----:R-:W-:Y:S01]  /*b1140*/  PRMT R47, R43.reuse, 0x7770, RZ ;  /* 0x000077702b2f7816 */ /* 0x042fe200000000ff */
[----:B------:R-:W3:Y:S04]  /*b1150*/  LDL.LU.64 R52, [R1+0x2230] ;  /* 0x0022300001347983 */ /* 0x000ee80000300a00 */
[----:B------:R-:W3:Y:S06]  /*b1160*/  LDL.LU R42, [R1+0x1a4] ;  /* 0x0001a400012a7983 */ /* 0x000eec0000300800 */
[----:B------:R1:W-:Y:S01]  /*b1170*/  @P6 STG.E.U8 desc[UR38][R58.64], R47 ;  /* 0x0000002f3a006986 */ /* 0x0003e2000c101126 */
[----:B0-----:R-:W-:Y:S01]  /*b1180*/  ISETP.LT.AND P6, PT, R56, UR5, !P5 ;  /* 0x0000000538007c0c */ /* 0x001fe2000efc1270 */
[----:B------:R-:W0:Y:S01]  /*b1190*/  LDCU UR5, c[0x0][0x398] ;  /* 0x00007300ff0577ac */ /* 0x000e220008000800 */
[----:B-1----:R-:W-:Y:S01]  /*b11a0*/  PRMT R47, R43, 0x7771, RZ ;  /* 0x000077712b2f7816 */ /* 0x002fe200000000ff */
[----:B------:R-:W3:Y:S10]  /*b11b0*/  LDL.LU.64 R58, [R1+0x2228] ;  /* 0x00222800013a7983 */ /* 0x000ef40000300a00 */
[----:B----4-:R1:W-:Y:S01]  /*b11c0*/  @P6 STG.E.U8 desc[UR38][R20.64], R47 ;  /* 0x0000002f14006986 */ /* 0x0103e2000c101126 */
[----:B0-----:R-:W-:Y:S01]  /*b11d0*/  ISETP.LT.AND P6, PT, R57, UR5, !P5 ;  /* 0x0000000539007c0c */ /* 0x001fe2000efc1270 */
[----:B------:R-:W0:Y:S01]  /*b11e0*/  LDCU UR5, c[0x0][0x398] ;  /* 0x00007300ff0577ac */ /* 0x000e220008000800 */
[----:B-1----:R-:W-:-:S11]  /*b11f0*/  PRMT R47, R43, 0x7772, RZ ;  /* 0x000077722b2f7816 */ /* 0x002fd600000000ff */
[----:B------:R1:W-:Y:S04]  /*b1200*/  @P6 STG.E.U8 desc[UR38][R18.64], R47 ;  /* 0x0000002f12006986 */ /* 0x0003e8000c101126 */
[----:B-1----:R-:W4:Y:S04]  /*b1210*/  LDL.LU.64 R18, [R1+0x2220] ;  /* 0x0022200001127983 */ /* 0x002f280000300a00 */
[----:B------:R-:W4:Y:S01]  /*b1220*/  LDL.LU.64 R20, [R1+0x2218] ;  /* 0x0022180001147983 */ /* 0x000f220000300a00 */
[----:B0-----:R-:W-:Y:S01]  /*b1230*/  ISETP.LT.AND P5, PT, R22, UR5, !P5 ;  /* 0x0000000516007c0c */ /* 0x001fe2000efa1270 */
[----:B------:R-:W0:Y:S01]  /*b1240*/  LDCU UR5, c[0x0][0x398] ;  /* 0x00007300ff0577ac */ /* 0x000e220008000800 */
[----:B------:R-:W-:-:S11]  /*b1250*/  PRMT R47, R43, 0x7773, RZ ;  /* 0x000077732b2f7816 */ /* 0x000fd600000000ff */
[----:B--2---:R1:W-:Y:S02]  /*b1260*/  @P5 STG.E.U8 desc[UR38][R2.64], R47 ;  /* 0x0000002f02005986 */ /* 0x0043e4000c101126 */
[----:B-1----:R-:W-:-:S05]  /*b1270*/  VIADD R47, R45, 0x3 ;  /* 0x000000032d2f7836 */ /* 0x002fca0000000000 */
[----:B------:R-:W-:-:S04]  /*b1280*/  ISETP.GE.AND P5, PT, R47, UR23, PT ;  /* 0x000000172f007c0c */ /* 0x000fc8000bfa6270 */
[----:B0-----:R-:W-:Y:S01]  /*b1290*/  ISETP.LT.AND P6, PT, R60, UR5, !P5 ;  /* 0x000000053c007c0c */ /* 0x001fe2000efc1270 */
[----:B------:R-:W0:Y:S01]  /*b12a0*/  LDCU UR5, c[0x0][0x398] ;  /* 0x00007300ff0577ac */ /* 0x000e220008000800 */
[----:B---3--:R-:W-:-:S11]  /*b12b0*/  PRMT R2, R23, 0x7770, RZ ;  /* 0x0000777017027816 */ /* 0x008fd600000000ff */
[----:B------:R1:W-:Y:S04]  /*b12c0*/  @P6 STG.E.U8 desc[UR38][R4.64], R2 ;  /* 0x0000000204006986 */ /* 0x0003e8000c101126 */
[----:B-1----:R-:W2:Y:S04]  /*b12d0*/  LDL.LU.64 R2, [R1+0x2150] ;  /* 0x0021500001027983 */ /* 0x002ea80000300a00 */
[----:B------:R-:W3:Y:S04]  /*b12e0*/  LDL.LU R43, [R1+0x1d8] ;  /* 0x0001d800012b7983 */ /* 0x000ee80000300800 */
[----:B------:R-:W3:Y:S04]  /*b12f0*/  LDL.LU.64 R6, [R1+0x2210] ;  /* 0x0022100001067983 */ /* 0x000ee80000300a00 */
[----:B------:R-:W3:Y:S01]  /*b1300*/  LDL.LU.64 R4, [R1+0x2208] ;  /* 0x0022080001047983 */ /* 0x000ee20000300a00 */
[----:B0-----:R-:W-:Y:S01]  /*b1310*/  ISETP.LT.AND P6, PT, R61, UR5, !P5 ;  /* 0x000000053d007c0c */ /* 0x001fe2000efc1270 */
[----:B------:R-:W0:Y:S01]  /*b1320*/  LDCU UR5, c[0x0][0x398] ;  /* 0x00007300ff0577ac */ /* 0x000e220008000800 */
[----:B------:R-:W-:-:S11]  /*b1330*/  PRMT R47, R23, 0x7771, RZ ;  /* 0x00007771172f7816 */ /* 0x000fd600000000ff */
[----:B------:R1:W-:Y:S01]  /*b1340*/  @P6 STG.E.U8 desc[UR38][R50.64], R47 ;  /* 0x0000002f32006986 */ /* 0x0003e2000c101126 */
[----:B0-----:R-:W-:Y:S01]  /*b1350*/  ISETP.LT.AND P6, PT, R44, UR5, !P5 ;  /* 0x000000052c007c0c */ /* 0x001fe2000efc1270 */
[----:B------:R-:W0:Y:S01]  /*b1360*/  LDCU UR5, c[0x0][0x398] ;  /* 0x00007300ff0577ac */ /* 0x000e220008000800 */
[C---:B-1----:R-:W-:Y:S01]  /*b1370*/  PRMT R47, R23.reuse, 0x7772, RZ ;  /* 0x00007772172f7816 */ /* 0x042fe200000000ff */
        /* <DEDUP_REMOVED lines=9> */
[----:B-1----:R-:W-:-:S11]  /*b1410*/  PRMT R47, R42, 0x7770, RZ ;  /* 0x000077702a2f7816 */ /* 0x002fd600000000ff */
[----:B------:R1:W-:Y:S01]  /*b1420*/  @P6 STG.E.U8 desc[UR38][R58.64], R47 ;  /* 0x0000002f3a006986 */ /* 0x0003e2000c101126 */
[----:B0-----:R-:W-:Y:S01]  /*b1430*/  ISETP.LT.AND P6, PT, R56, UR5, !P5 ;  /* 0x0000000538007c0c */ /* 0x001fe2000efc1270 */
[----:B------:R-:W0:Y:S01]  /*b1440*/  LDCU UR5, c[0x0][0x398] ;  /* 0x00007300ff0577ac */ /* 0x000e220008000800 */
[----:B-1----:R-:W-:-:S11]  /*b1450*/  PRMT R47, R42, 0x7771, RZ ;  /* 0x000077712a2f7816 */ /* 0x002fd600000000ff */
[----:B----4-:R1:W-:Y:S04]  /*b1460*/  @P6 STG.E.U8 desc[UR38][R18.64], R47 ;  /* 0x0000002f12006986 */ /* 0x0103e8000c101126 */
[----:B-1----:R-:W4:Y:S04]  /*b1470*/  LDL.LU R19, [R1+0x1c8] ;  /* 0x0001c80001137983 */ /* 0x002f280000300800 */
[----:B------:R-:W4:Y:S04]  /*b1480*/  LDL.LU.64 R52, [R1+0x21f0] ;  /* 0x0021f00001347983 */ /* 0x000f280000300a00 */
[----:B------:R-:W4:Y:S01]  /*b1490*/  LDL.LU.64 R58, [R1+0x21b8] ;  /* 0x0021b800013a7983 */ /* 0x000f220000300a00 */
[----:B0-----:R-:W-:Y:S01]  /*b14a0*/  ISETP.LT.AND P6, PT, R57, UR5, !P5 ;  /* 0x0000000539007c0c */ /* 0x001fe2000efc1270 */
[----:B------:R-:W0:Y:S01]  /*b14b0*/  LDCU UR5, c[0x0][0x398] ;  /* 0x00007300ff0577ac */ /* 0x000e220008000800 */
[----:B------:R-:W-:-:S11]  /*b14c0*/  PRMT R47, R42, 0x7772, RZ ;  /* 0x000077722a2f7816 */ /* 0x000fd600000000ff */
[----:B------:R1:W-:Y:S04]  /*b14d0*/  @P6 STG.E.U8 desc[UR38][R20.64], R47 ;  /* 0x0000002f14006986 */ /* 0x0003e8000c101126 */
[----:B-1----:R-:W4:Y:S01]  /*b14e0*/  LDL.LU.64 R20, [R1+0x21a8] ;  /* 0x0021a80001147983 */ /* 0x002f220000300a00 */
        /* <DEDUP_REMOVED lines=10> */
[----:B-1----:R-:W2:Y:S01]  /*b1590*/  LDL.LU.64 R2, [R1+0x20f8] ;  /* 0x0020f80001027983 */ /* 0x002ea20000300a00 */
[----:B0-----:R-:W-:Y:S01]  /*b15a0*/  ISETP.LT.AND P6, PT, R61, UR5, !P5 ;  /* 0x000000053d007c0c */ /* 0x001fe2000efc1270 */
[----:B------:R-:W0:Y:S01]  /*b15b0*/  LDCU UR5, c[0x0][0x398] ;  /* 0x00007300ff0577ac */ /* 0x000e220008000800 */
[C---:B------:R-:W-:Y:S01]  /*b15c0*/  PRMT R47, R43.reuse, 0x7771, RZ ;  /* 0x000077712b2f7816 */ /* 0x040fe200000000ff */
[----:B------:R-:W3:Y:S10]  /*b15d0*/  LDL.LU R42, [R1+0x1b8] ;  /* 0x0001b800012a7983 */ /* 0x000ef40000300800 */
[----:B------:R1:W-:Y:S04]  /*b15e0*/  @P6 STG.E.U8 desc[UR38][R4.64], R47 ;  /* 0x0000002f04006986 */ /* 0x0003e8000c101126 */
[----:B-1----:R-:W3:Y:S01]  /*b15f0*/  LDL.LU.64 R4, [R1+0x21a0] ;  /* 0x0021a00001047983 */ /* 0x002ee20000300a00 */
[----:B0-----:R-:W-:Y:S01]  /*b1600*/  ISETP.LT.AND P6, PT, R44, UR5, !P5 ;  /* 0x000000052c007c0c */ /* 0x001fe2000efc1270 */
[----:B------:R-:W0:Y:S01]  /*b1610*/  LDCU UR5, c[0x0][0x398] ;  /* 0x00007300ff0577ac */ /* 0x000e220008000800 */
[----:B------:R-:W-:-:S11]  /*b1620*/  PRMT R47, R43, 0x7772, RZ ;  /* 0x000077722b2f7816 */ /* 0x000fd600000000ff */
[----:B------:R1:W-:Y:S01]  /*b1630*/  @P6 STG.E.U8 desc[UR38][R50.64], R47 ;  /* 0x0000002f32006986 */ /* 0x0003e2000c101126 */
[----:B------:R-:W-:Y:S01]  /*b1640*/  ISETP.LT.AND P6, PT, R46, UR30, !P5 ;  /* 0x0000001e2e007c0c */ /* 0x000fe2000efc1270 */
[----:B------:R-:W2:Y:S02]  /*b1650*/  LDCU.64 UR30, c[0x0][0x398] ;  /* 0x00007300ff1e77ac */ /* 0x000ea40008000a00 */
[----:B-1----:R-:W3:Y:S01]  /*b1660*/  LDL.LU.64 R50, [R1+0x2198] ;  /* 0x0021980001327983 */ /* 0x002ee20000300a00 */
[----:B------:R-:W-:-:S09]  /*b1670*/  PRMT R47, R43, 0x7773, RZ ;  /* 0x000077732b2f7816 */ /* 0x000fd200000000ff */
[----:B------:R1:W-:Y:S01]  /*b1680*/  @P6 STG.E.U8 desc[UR38][R54.64], R47 ;  /* 0x0000002f36006986 */ /* 0x0003e2000c101126 */
[----:B0-----:R-:W-:Y:S01]  /*b1690*/  ISETP.LT.AND P6, PT, R48, UR5, !P5 ;  /* 0x0000000530007c0c */ /* 0x001fe2000efc1270 */
[----:B------:R-:W0:Y:S02]  /*b16a0*/  LDCU UR5, c[0x0][0x398] ;  /* 0x00007300ff0577ac */ /* 0x000e240008000800 */
[----:B-1----:R-:W3:Y:S01]  /*b16b0*/  LDL.LU.64 R54, [R1+0x2190] ;  /* 0x0021900001367983 */ /* 0x002ee20000300a00 */
[----:B----4-:R-:W-:-:S09]  /*b16c0*/  PRMT R47, R19, 0x7770, RZ ;  /* 0x00007770132f7816 */ /* 0x010fd200000000ff */
[----:B------:R1:W-:Y:S01]  /*b16d0*/  @P6 STG.E.U8 desc[UR38][R52.64], R47 ;  /* 0x0000002f34006986 */ /* 0x0003e2000c101126 */
[----:B0-----:R-:W-:Y:S01]  /*b16e0*/  ISETP.LT.AND P6, PT, R56, UR5, !P5 ;  /* 0x0000000538007c0c */ /* 0x001fe2000efc1270 */
[----:B------:R-:W0:Y:S02]  /*b16f0*/  LDCU UR5, c[0x0][0x398] ;  /* 0x00007300ff0577ac */ /* 0x000e240008000800 */
[----:B-1----:R-:W4:Y:S01]  /*b1700*/  LDL.LU.64 R52, [R1+0x2188] ;  /* 0x0021880001347983 */ /* 0x002f220000300a00 */
[----:B------:R-:W-:-:S03]  /*b1710*/  PRMT R47, R19, 0x7771, RZ ;  /* 0x00007771132f7816 */ /* 0x000fc600000000ff */
[----:B------:R-:W4:Y:S06]  /*b1720*/  LDL.LU R43, [R1+0x1a8] ;  /* 0x0001a800012b7983 */ /* 0x000f2c0000300800 */
[----:B------:R1:W-:Y:S01]  /*b1730*/  @P6 STG.E.U8 desc[UR38][R58.64], R47 ;  /* 0x0000002f3a006986 */ /* 0x0003e2000c101126 */
[----:B0-----:R-:W-:Y:S01]  /*b1740*/  ISETP.LT.AND P6, PT, R57, UR5, !P5 ;  /* 0x0000000539007c0c */ /* 0x001fe2000efc1270 */
[----:B------:R-:W0:Y:S02]  /*b1750*/  LDCU UR5, c[0x0][0x398] ;  /* 0x00007300ff0577ac */ /* 0x000e240008000800 */
[----:B-1----:R-:W4:Y:S01]  /*b1760*/  LDL.LU.64 R58, [R1+0x2168] ;  /* 0x00216800013a7983 */ /* 0x002f220000300a00 */
[----:B------:R-:W-:-:S09]  /*b1770*/  PRMT R47, R19, 0x7772, RZ ;  /* 0x00007772132f7816 */ /* 0x000fd200000000ff */
[----:B------:R1:W-:Y:S04]  /*b1780*/  @P6 STG.E.U8 desc[UR38][R20.64], R47 ;  /* 0x0000002f14006986 */ /* 0x0003e8000c101126 */
[----:B-1----:R-:W4:Y:S01]  /*b1790*/  LDL.LU.64 R20, [R1+0x2148] ;  /* 0x0021480001147983 */ /* 0x002f220000300a00 */
[----:B------:R-:W-:-:S03]  /*b17a0*/  PRMT R47, R19, 0x7773, RZ ;  /* 0x00007773132f7816 */ /* 0x000fc600000000ff */
[----:B------:R-:W4:Y:S01]  /*b17b0*/  LDL.LU.64 R18, [R1+0x2138] ;  /* 0x0021380001127983 */ /* 0x000f220000300a00 */
[----:B0-----:R-:W-:Y:S01]  /*b17c0*/  ISETP.LT.AND P5, PT, R22, UR5, !P5 ;  /* 0x0000000516007c0c */ /* 0x001fe2000efa1270 */
[----:B------:R-:W0:-:S12]  /*b17d0*/  LDCU UR5, c[0x0][0x398] ;  /* 0x00007300ff0577ac */ /* 0x000e180008000800 */
        /* <DEDUP_REMOVED lines=23> */
[----:B----4-:R1:W-:Y:S01]  /*b1950*/  @P6 STG.E.U8 desc[UR38][R52.64], R47 ;  /* 0x0000002f34006986 */ /* 0x0103e2000c101126 */
[----:B0-----:R-:W-:Y:S01]  /*b1960*/  ISETP.LT.AND P6, PT, R48, UR5, !P5 ;  /* 0x0000000530007c0c */ /* 0x001fe2000efc1270 */
[----:B------:R-:W0:Y:S01]  /*b1970*/  LDCU UR5, c[0x0][0x398] ;  /* 0x00007300ff0577ac */ /* 0x000e220008000800 */
[C---:B-1----:R-:W-:Y:S01]  /*b1980*/  PRMT R47, R43.reuse, 0x7770, RZ ;  /* 0x000077702b2f7816 */ /* 0x042fe200000000ff */
[----:B------:R-:W4:Y:S04]  /*b1990*/  LDL.LU.64 R52, [R1+0x2118] ;  /* 0x0021180001347983 */ /* 0x000f280000300a00 */
[----:B------:R-:W4:Y:S06]  /*b19a0*/  LDL.LU R42, [R1+0x1cc] ;  /* 0x0001cc00012a7983 */ /* 0x000f2c0000300800 */
[----:B------:R1:W-:Y:S01]  /*b19b0*/  @P6 STG.E.U8 desc[UR38][R58.64], R47 ;  /* 0x0000002f3a006986 */ /* 0x0003e2000c101126 */
[----:B0-----:R-:W-:Y:S01]  /*b19c0*/  ISETP.LT.AND P6, PT, R56, UR5, !P5 ;  /* 0x0000000538007c0c */ /* 0x001fe2000efc1270 */
[----:B------:R-:W0:Y:S01]  /*b19d0*/  LDCU UR5, c[0x0][0x398] ;  /* 0x00007300ff0577ac */ /* 0x000e220008000800 */
[----:B-1----:R-:W-:Y:S01]  /*b19e0*/  PRMT R47, R43, 0x7771, RZ ;  /* 0x000077712b2f7816 */ /* 0x002fe200000000ff */
[----:B------:R-:W4:Y:S10]  /*b19f0*/  LDL.LU.64 R58, [R1+0x2110] ;  /* 0x00211000013a7983 */ /* 0x000f340000300a00 */
[----:B------:R1:W-:Y:S01]  /*b1a00*/  @P6 STG.E.U8 desc[UR38][R20.64], R47 ;  /* 0x0000002f14006986 */ /* 0x0003e2000c101126 */
        /* <DEDUP_REMOVED lines=36> */
[----:B-1----:R-:W-:-:S11]  /*b1c50*/  PRMT R47, R42, 0x7770, RZ ;  /* 0x000077702a2f7816 */ /* 0x002fd600000000ff */
[----:B------:R1:W-:Y:S01]  /*b1c60*/  @P6 STG.E.U8 desc[UR38][R58.64], R47 ;  /* 0x0000002f3a006986 */ /* 0x0003e2000c101126 */
[----:B0-----:R-:W-:Y:S01]  /*b1c70*/  ISETP.LT.AND P6, PT, R56, UR5, !P5 ;  /* 0x0000000538007c0c */ /* 0x001fe2000efc1270 */
[----:B------:R-:W0:Y:S01]  /*b1c80*/  LDCU UR5, c[0x0][0x398] ;  /* 0x00007300ff0577ac */ /* 0x000e220008000800 */
[----:B-1----:R-:W-:-:S11]  /*b1c90*/  PRMT R47, R42, 0x7771, RZ ;  /* 0x000077712a2f7816 */ /* 0x002fd600000000ff */
[----:B------:R1:W-:Y:S04]  /*b1ca0*/  @P6 STG.E.U8 desc[UR38][R18.64], R47 ;  /* 0x0000002f12006986 */ /* 0x0003e8000c101126 */
        /* <DEDUP_REMOVED lines=120> */
[----:B------:R-:W2:Y:S01]  /*b2430*/  LDCU.64 UR32, c[0x0][0x398] ;  /* 0x00007300ff2077ac */ /* 0x000ea20008000a00 */
        /* <DEDUP_REMOVED lines=92> */
[C---:B-1----:R-:W-:Y:S01]  /*b2a00*/  PRMT R47, R43.reuse, 0x7770, RZ ;  /* 0x000077702b2f7816 */ /* 0x042fe200000000ff */
[----:B------:R-:W4:Y:S10]  /*b2a10*/  LDL.LU.64 R52, [R1+0x1ee0] ;  /* 0x001ee00001347983 */ /* 0x000f340000300a00 */
[----:B------:R1:W-:Y:S01]  /*b2a20*/  @P6 STG.E.U8 desc[UR38][R58.64], R47 ;  /* 0x0000002f3a006986 */ /* 0x0003e2000c101126 */
[----:B0-----:R-:W-:Y:S01]  /*b2a30*/  ISETP.LT.AND P6, PT, R56, UR5, !P5 ;  /* 0x0000000538007c0c */ /* 0x001fe2000efc1270 */
[----:B------:R-:W0:Y:S02]  /*b2a40*/  LDCU UR5, c[0x0][0x398] ;  /* 0x00007300ff0577ac */ /* 0x000e240008000800 */
[----:B------:R-:W4:Y:S01]  /*b2a50*/  LDL.LU R42, [R1+0x188] ;  /* 0x00018800012a7983 */ /* 0x000f220000300800 */
[----:B-1----:R-:W-:-:S03]  /*b2a60*/  PRMT R47, R43, 0x7771, RZ ;  /* 0x000077712b2f7816 */ /* 0x002fc600000000ff */
[----:B------:R-:W4:Y:S06]  /*b2a70*/  LDL.LU.64 R58, [R1+0x1ed8] ;  /* 0x001ed800013a7983 */ /* 0x000f2c0000300a00 */
        /* <DEDUP_REMOVED lines=21> */
[----:B------:R-:W0:Y:S02]  /*b2bd0*/  LDCU UR5, c[0x0][0x398] ;  /* 0x00007300ff0577ac */ /* 0x000e240008000800 */
[----:B------:R-:W3:Y:S01]  /*b2be0*/  LDL.LU.64 R4, [R1+0x1ea8] ;  /* 0x001ea80001047983 */ /* 0x000ee20000300a00 */
[----:B------:R-:W-:-:S09]  /*b2bf0*/  PRMT R47, R23, 0x7771, RZ ;  /* 0x00007771172f7816 */ /* 0x000fd200000000ff */
        /* <DEDUP_REMOVED lines=130> */
[C---:B------:R-:W-:Y:S01]  /*b3420*/  PRMT R47, R23.reuse, 0x7771, RZ ;  /* 0x00007771172f7816 */ /* 0x040fe200000000ff */
[----:B------:R-:W3:Y:S10]  /*b3430*/  LDL.LU.64 R4, [R1+0x1da8] ;  /* 0x001da80001047983 */ /* 0x000ef40000300a00 */
        /* <DEDUP_REMOVED lines=83> */
[----:B------:R-:W0:Y:S02]  /*b3970*/  LDCU UR5, c[0x0][0x398] ;  /* 0x00007300ff0577ac */ /* 0x000e240008000800 */
[----:B------:R-:W3:Y:S04]  /*b3980*/  LDL.LU R23, [R1+0x154] ;  /* 0x0001540001177983 */ /* 0x000ee80000300800 */
[----:B------:R-:W3:Y:S01]  /*b3990*/  LDL.LU.64 R4, [R1+0x1d08] ;  /* 0x001d080001047983 */ /* 0x000ee20000300a00 */
[----:B------:R-:W-:-:S05]  /*b39a0*/  PRMT R47, R42, 0x7771, RZ ;  /* 0x000077712a2f7816 */ /* 0x000fca00000000ff */
        /* <DEDUP_REMOVED lines=43> */
[----:B------:R-:W-:-:S03]  /*b3c60*/  PRMT R47, R23, 0x7771, RZ ;  /* 0x00007771172f7816 */ /* 0x000fc600000000ff */
[----:B------:R-:W3:Y:S04]  /*b3c70*/  LDL.LU.64 R4, [R1+0x1ca8] ;  /* 0x001ca80001047983 */ /* 0x000ee80000300a00 */
        /* <DEDUP_REMOVED lines=84> */
[----:B------:R-:W-:Y:S01]  /*b41c0*/  PRMT R47, R42, 0x7771, RZ ;  /* 0x000077712a2f7816 */ /* 0x000fe200000000ff */
[----:B------:R-:W3:Y:S04]  /*b41d0*/  LDL.LU R23, [R1+0x138] ;  /* 0x0001380001177983 */ /* 0x000ee80000300800 */
[----:B------:R-:W3:Y:S06]  /*b41e0*/  LDL.LU.64 R4, [R1+0x1c08] ;  /* 0x001c080001047983 */ /* 0x000eec0000300a00 */
        /* <DEDUP_REMOVED lines=19> */
[----:B-1----:R-:W-:-:S09]  /*b4320*/  PRMT R47, R43, 0x7771, RZ ;  /* 0x000077712b2f7816 */ /* 0x002fd200000000ff */
[----:B------:R1:W-:Y:S01]  /*b4330*/  @P6 STG.E.U8 desc[UR38][R20.64], R47 ;  /* 0x0000002f14006986 */ /* 0x0003e2000c101126 */
[----:B0-----:R-:W-:Y:S01]  /*b4340*/  ISETP.LT.AND P6, PT, R57, UR5, !P5 ;  /* 0x0000000539007c0c */ /* 0x001fe2000efc1270 */
[----:B------:R-:W0:Y:S02]  /*b4350*/  LDCU UR5, c[0x0][0x398] ;  /* 0x00007300ff0577ac */ /* 0x000e240008000800 */
[----:B-1----:R-:W4:Y:S01]  /*b4360*/  LDL.LU.64 R20, [R1+0x1bd8] ;  /* 0x001bd80001147983 */ /* 0x002f220000300a00 */
[----:B------:R-:W-:-:S09]  /*b4370*/  PRMT R47, R43, 0x7772, RZ ;  /* 0x000077722b2f7816 */ /* 0x000fd200000000ff */
[----:B------:R1:W-:Y:S04]  /*b4380*/  @P6 STG.E.U8 desc[UR38][R18.64], R47 ;  /* 0x0000002f12006986 */ /* 0x0003e8000c101126 */
[----:B-1----:R-:W4:Y:S01]  /*b4390*/  LDL.LU.64 R18, [R1+0x1bd0] ;  /* 0x001bd00001127983 */ /* 0x002f220000300a00 */
[----:B0-----:R-:W-:Y:S01]  /*b43a0*/  ISETP.LT.AND P5, PT, R22, UR5, !P5 ;  /* 0x0000000516007c0c */ /* 0x001fe2000efa1270 */
[----:B------:R-:W0:Y:S01]  /*b43b0*/  LDCU UR5, c[0x0][0x398] ;  /* 0x00007300ff0577ac */ /* 0x000e220008000800 */
[----:B------:R-:W-:Y:S01]  /*b43c0*/  PRMT R47, R43, 0x7773, RZ ;  /* 0x000077732b2f7816 */ /* 0x000fe200000000ff */
[----:B------:R-:W4:Y:S10]  /*b43d0*/  LDL.LU.64 R58, [R1+0x1bc8] ;  /* 0x001bc800013a7983 */ /* 0x000f340000300a00 */
[----:B--2---:R1:W-:Y:S02]  /*b43e0*/  @P5 STG.E.U8 desc[UR38][R2.64], R47 ;  /* 0x0000002f02005986 */ /* 0x0043e4000c101126 */
[----:B-1----:R-:W-:-:S05]  /*b43f0*/  VIADD R47, R45, 0x15 ;  /* 0x000000152d2f7836 */ /* 0x002fca0000000000 */
[----:B------:R-:W-:-:S04]  /*b4400*/  ISETP.GE.AND P5, PT, R47, UR23, PT ;  /* 0x000000172f007c0c */ /* 0x000fc8000bfa6270 */
[----:B0-----:R-:W-:Y:S01]  /*b4410*/  ISETP.LT.AND P6, PT, R60, UR5, !P5 ;  /* 0x000000053c007c0c */ /* 0x001fe2000efc1270 */
[----:B------:R-:W0:Y:S01]  /*b4420*/  LDCU UR5, c[0x0][0x398] ;  /* 0x00007300ff0577ac */ /* 0x000e220008000800 */
[----:B---3--:R-:W-:-:S11]  /*b4430*/  PRMT R2, R23, 0x7770, RZ ;  /* 0x0000777017027816 */ /* 0x008fd600000000ff */
[----:B------:R1:W-:Y:S01]  /*b4440*/  @P6 STG.E.U8 desc[UR38][R4.64], R2 ;  /* 0x0000000204006986 */ /* 0x0003e2000c101126 */
[----:B0-----:R-:W-:Y:S01]  /*b4450*/  ISETP.LT.AND P6, PT, R61, UR5, !P5 ;  /* 0x000000053d007c0c */ /* 0x001fe2000efc1270 */
[----:B------:R-:W0:Y:S02]  /*b4460*/  LDCU UR5, c[0x0][0x398] ;  /* 0x00007300ff0577ac */ /* 0x000e240008000800 */
[----:B-1----:R-:W2:Y:S01]  /*b4470*/  LDL.LU.64 R2, [R1+0x1bb8] ;  /* 0x001bb80001027983 */ /* 0x002ea20000300a00 */
[----:B------:R-:W-:-:S03]  /*b4480*/  PRMT R47, R23, 0x7771, RZ ;  /* 0x00007771172f7816 */ /* 0x000fc600000000ff */
[----:B------:R-:W3:Y:S06]  /*b4490*/  LDL.LU R43, [R1+0x15c] ;  /* 0x00015c00012b7983 */ /* 0x000eec0000300800 */
[----:B------:R1:W-:Y:S04]  /*b44a0*/  @P6 STG.E.U8 desc[UR38][R50.64], R47 ;  /* 0x0000002f32006986 */ /* 0x0003e8000c101126 */
[----:B------:R-:W3:Y:S01]  /*b44b0*/  LDL.LU.64 R6, [R1+0x1bb0] ;  /* 0x001bb00001067983 */ /* 0x000ee20000300a00 */
[----:B0-----:R-:W-:Y:S01]  /*b44c0*/  ISETP.LT.AND P6, PT, R44, UR5, !P5 ;  /* 0x000000052c007c0c */ /* 0x001fe2000efc1270 */
[----:B------:R-:W0:Y:S02]  /*b44d0*/  LDCU UR5, c[0x0][0x398] ;  /* 0x00007300ff0577ac */ /* 0x000e240008000800 */
[----:B------:R-:W3:Y:S01]  /*b44e0*/  LDL.LU.64 R4, [R1+0x1ba8] ;  /* 0x001ba80001047983 */ /* 0x000ee20000300a00 */
[----:B-1----:R-:W-:-:S03]  /*b44f0*/  PRMT R47, R23, 0x7772, RZ ;  /* 0x00007772172f7816 */ /* 0x002fc600000000ff */
[----:B------:R-:W3:Y:S06]  /*b4500*/  LDL.LU.64 R50, [R1+0x1b98] ;  /* 0x001b980001327983 */ /* 0x000eec0000300a00 */
[----:B------:R1:W-:Y:S01]  /*b4510*/  @P6 STG.E.U8 desc[UR38][R54.64], R47 ;  /* 0x0000002f36006986 */ /* 0x0003e2000c101126 */
[----:B------:R-:W-:Y:S01]  /*b4520*/  ISETP.LT.AND P6, PT, R46, UR32, !P5 ;  /* 0x000000202e007c0c */ /* 0x000fe2000efc1270 */
[----:B------:R-:W2:Y:S01]  /*b4530*/  LDCU.64 UR32, c[0x0][0x398] ;  /* 0x00007300ff2077ac */ /* 0x000ea20008000a00 */
[----:B-1----:R-:W-:-:S11]  /*b4540*/  PRMT R47, R23, 0x7773, RZ ;  /* 0x00007773172f7816 */ /* 0x002fd600000000ff */
        /* <DEDUP_REMOVED lines=9> */
[----:B-1----:R-:W4:Y:S01]  /*b45e0*/  LDL.LU.64 R18, [R1+0x1b90] ;  /* 0x001b900001127983 */ /* 0x002f220000300a00 */
[----:B0-----:R-:W-:Y:S01]  /*b45f0*/  ISETP.LT.AND P6, PT, R57, UR5, !P5 ;  /* 0x0000000539007c0c */ /* 0x001fe2000efc1270 */
[----:B------:R-:W0:Y:S02]  /*b4600*/  LDCU UR5, c[0x0][0x398] ;  /* 0x00007300ff0577ac */ /* 0x000e240008000800 */
[----:B------:R-:W4:Y:S04]  /*b4610*/  LDL.LU R21, [R1+0x14c] ;  /* 0x00014c0001157983 */ /* 0x000f280000300800 */
[----:B------:R-:W4:Y:S01]  /*b4620*/  LDL.LU.64 R54, [R1+0x1b88] ;  /* 0x001b880001367983 */ /* 0x000f220000300a00 */
[----:B------:R-:W-:-:S03]  /*b4630*/  PRMT R47, R42, 0x7772, RZ ;  /* 0x000077722a2f7816 */ /* 0x000fc600000000ff */
[----:B------:R-:W4:Y:S01]  /*b4640*/  LDL.LU.64 R52, [R1+0x1b80] ;  /* 0x001b800001347983 */ /* 0x000f220000300a00 */
[----:B0-----:R-:W-:Y:S01]  /*b4650*/  ISETP.LT.AND P5, PT, R22, UR5, !P5 ;  /* 0x0000000516007c0c */ /* 0x001fe2000efa1270 */
[----:B------:R-:W0:Y:S02]  /*b4660*/  LDCU UR5, c[0x0][0x398] ;  /* 0x00007300ff0577ac */ /* 0x000e240008000800 */
[----:B------:R1:W-:Y:S02]  /*b4670*/  @P6 STG.E.U8 desc[UR38][R58.64], R47 ;  /* 0x0000002f3a006986 */ /* 0x0003e4000c101126 */
[----:B-1----:R-:W-:Y:S02]  /*b4680*/  PRMT R47, R42, 0x7773, RZ ;  /* 0x000077732a2f7816 */ /* 0x002fe400000000ff */
[----:B------:R-:W4:Y:S06]  /*b4690*/  LDL.LU.64 R58, [R1+0x1b78] ;  /* 0x001b7800013a7983 */ /* 0x000f2c0000300a00 */
        /* <DEDUP_REMOVED lines=20> */
[----:B-1----:R-:W-:-:S11]  /*b47e0*/  PRMT R47, R43, 0x7773, RZ ;  /* 0x000077732b2f7816 */ /* 0x002fd600000000ff */
[----:B----4-:R1:W-:Y:S04]  /*b47f0*/  @P6 STG.E.U8 desc[UR38][R18.64], R47 ;  /* 0x0000002f12006986 */ /* 0x0103e8000c101126 */
[----:B-1----:R-:W4:Y:S01]  /*b4800*/  LDL.LU.64 R18, [R1+0x1b58] ;  /* 0x001b580001127983 */ /* 0x002f220000300a00 */
[----:B0-----:R-:W-:Y:S01]  /*b4810*/  ISETP.LT.AND P6, PT, R48, UR5, !P5 ;  /* 0x0000000530007c0c */ /* 0x001fe2000efc1270 */
[----:B------:R-:W0:Y:S02]  /*b4820*/  LDCU UR5, c[0x0][0x398] ;  /* 0x00007300ff0577ac */ /* 0x000e240008000800 */
[----:B------:R-:W4:Y:S01]  /*b4830*/  LDL.LU.64 R50, [R1+0x1b40] ;  /* 0x001b400001327983 */ /* 0x000f220000300a00 */
[----:B------:R-:W-:-:S09]  /*b4840*/  PRMT R47, R21, 0x7770, RZ ;  /* 0x00007770152f7816 */ /* 0x000fd200000000ff */
        /* <DEDUP_REMOVED lines=11> */
[----:B------:R1:W-:Y:S01]  /*b4900*/  @P6 STG.E.U8 desc[UR38][R58.64], R47 ;  /* 0x0000002f3a006986 */ /* 0x0003e2000c101126 */
[----:B0-----:R-:W-:Y:S01]  /*b4910*/  ISETP.LT.AND P5, PT, R22, UR5, !P5 ;  /* 0x0000000516007c0c */ /* 0x001fe2000efa1270 */
[----:B------:R-:W0:Y:S02]  /*b4920*/  LDCU UR5, c[0x0][0x398] ;  /* 0x00007300ff0577ac */ /* 0x000e240008000800 */
[----:B-1----:R-:W4:Y:S01]  /*b4930*/  LDL.LU.64 R58, [R1+0x1b28] ;  /* 0x001b2800013a7983 */ /* 0x002f220000300a00 */
[----:B------:R-:W-:-:S03]  /*b4940*/  PRMT R47, R21, 0x7773, RZ ;  /* 0x00007773152f7816 */ /* 0x000fc600000000ff */
        /* <DEDUP_REMOVED lines=11> */
[----:B------:R-:W-:-:S09]  /*b4a00*/  PRMT R47, R42, 0x7771, RZ ;  /* 0x000077712a2f7816 */ /* 0x000fd200000000ff */
[----:B----4-:R1:W-:Y:S04]  /*b4a10*/  @P6 STG.E.U8 desc[UR38][R18.64], R47 ;  /* 0x0000002f12006986 */ /* 0x0103e8000c101126 */
[----:B-1----:R-:W3:Y:S04]  /*b4a20*/  LDL.LU R19, [R1+0x110] ;  /* 0x0001100001137983 */ /* 0x002ee80000300800 */
[----:B------:R-:W4:Y:S01]  /*b4a30*/  LDL.LU.64 R6, [R1+0x1b08] ;  /* 0x001b080001067983 */ /* 0x000f220000300a00 */
[----:B0-----:R-:W-:Y:S01]  /*b4a40*/  ISETP.LT.AND P6, PT, R44, UR5, !P5 ;  /* 0x000000052c007c0c */ /* 0x001fe2000efc1270 */
[----:B------:R-:W0:Y:S01]  /*b4a50*/  LDCU UR5, c[0x0][0x398] ;  /* 0x00007300ff0577ac */ /* 0x000e220008000800 */
[----:B------:R-:W-:Y:S01]  /*b4a60*/  PRMT R47, R42, 0x7772, RZ ;  /* 0x000077722a2f7816 */ /* 0x000fe200000000ff */
[----:B------:R-:W4:Y:S10]  /*b4a70*/  LDL.LU.64 R4, [R1+0x1b00] ;  /* 0x001b000001047983 */ /* 0x000f340000300a00 */
[----:B------:R1:W-:Y:S01]  /*b4a80*/  @P6 STG.E.U8 desc[UR38][R50.64], R47 ;  /* 0x0000002f32006986 */ /* 0x0003e2000c101126 */
[----:B------:R-:W-:Y:S01]  /*b4a90*/  ISETP.LT.AND P6, PT, R46, UR22, !P5 ;  /* 0x000000162e007c0c */ /* 0x000fe2000efc1270 */
[----:B------:R-:W2:Y:S01]  /*b4aa0*/  LDCU.64 UR22, c[0x0][0x398] ;  /* 0x00007300ff1677ac */ /* 0x000ea20008000a00 */
[----:B-1----:R-:W-:Y:S01]  /*b4ab0*/  PRMT R47, R42, 0x7773, RZ ;  /* 0x000077732a2f7816 */ /* 0x002fe200000000ff */
[----:B------:R-:W4:Y:S10]  /*b4ac0*/  LDL.LU.64 R50, [R1+0x1ae8] ;  /* 0x001ae80001327983 */ /* 0x000f340000300a00 */
[----:B------:R1:W-:Y:S01]  /*b4ad0*/  @P6 STG.E.U8 desc[UR38][R54.64], R47 ;  /* 0x0000002f36006986 */ /* 0x0003e2000c101126 */
        /* <DEDUP_REMOVED lines=26> */
[----:B----4-:R1:W-:Y:S04]  /*b4c80*/  @P6 STG.E.U8 desc[UR38][R6.64], R2 ;  /* 0x0000000206006986 */ /* 0x0103e8000c101126 */
[----:B-1----:R-:W2:Y:S01]  /*b4c90*/  LDL.LU.64 R2, [R1+0x1ab8] ;  /* 0x001ab80001027983 */ /* 0x002ea20000300a00 */
[----:B0-----:R-:W-:Y:S01]  /*b4ca0*/  ISETP.LT.AND P6, PT, R61, UR5, !P5 ;  /* 0x000000053d007c0c */ /* 0x001fe2000efc1270 */
[----:B------:R-:W0:Y:S01]  /*b4cb0*/  LDCU UR5, c[0x0][0x398] ;  /* 0x00007300ff0577ac */ /* 0x000e220008000800 */
[C---:B------:R-:W-:Y:S01]  /*b4cc0*/  PRMT R47, R19.reuse, 0x7771, RZ ;  /* 0x00007771132f7816 */ /* 0x040fe200000000ff */
[----:B------:R-:W3:Y:S10]  /*b4cd0*/  LDL.LU R43, [R1+0xf0] ;  /* 0x0000f000012b7983 */ /* 0x000ef40000300800 */
[----:B------:R1:W-:Y:S01]  /*b4ce0*/  @P6 STG.E.U8 desc[UR38][R4.64], R47 ;  /* 0x0000002f04006986 */ /* 0x0003e2000c101126 */
[----:B0-----:R-:W-:Y:S01]  /*b4cf0*/  ISETP.LT.AND P6, PT, R44, UR5, !P5 ;  /* 0x000000052c007c0c */ /* 0x001fe2000efc1270 */
[----:B------:R-:W0:Y:S01]  /*b4d00*/  LDCU UR5, c[0x0][0x398] ;  /* 0x00007300ff0577ac */ /* 0x000e220008000800 */
[----:B-1----:R-:W-:-:S11]  /*b4d10*/  PRMT R47, R19, 0x7772, RZ ;  /* 0x00007772132f7816 */ /* 0x002fd600000000ff */
[----:B------:R1:W-:Y:S01]  /*b4d20*/  @P6 STG.E.U8 desc[UR38][R50.64], R47 ;  /* 0x0000002f32006986 */ /* 0x0003e2000c101126 */
[----:B------:R-:W-:Y:S01]  /*b4d30*/  ISETP.LT.AND P6, PT, R46, UR32, !P5 ;  /* 0x000000202e007c0c */ /* 0x000fe2000efc1270 */
[----:B------:R-:W4:Y:S01]  /*b4d40*/  LDCU.64 UR32, c[0x0][0x398] ;  /* 0x00007300ff2077ac */ /* 0x000f220008000a00 */
[----:B-1----:R-:W-:Y:S02]  /*b4d50*/  PRMT R47, R19, 0x7773, RZ ;  /* 0x00007773132f7816 */ /* 0x002fe400000000ff */
[----:B------:R-:W3:Y:S09]  /*b4d60*/  LDL.LU.64 R18, [R1+0x1ab0] ;  /* 0x001ab00001127983 */ /* 0x000ef20000300a00 */
[----:B------:R1:W-:Y:S01]  /*b4d70*/  @P6 STG.E.U8 desc[UR38][R54.64], R47 ;  /* 0x0000002f36006986 */ /* 0x0003e2000c101126 */
[----:B0-----:R-:W-:Y:S01]  /*b4d80*/  ISETP.LT.AND P6, PT, R48, UR5, !P5 ;  /* 0x0000000530007c0c */ /* 0x001fe2000efc1270 */
[----:B------:R-:W0:Y:S02]  /*b4d90*/  LDCU UR5, c[0x0][0x398] ;  /* 0x00007300ff0577ac */ /* 0x000e240008000800 */
[----:B------:R-:W3:Y:S04]  /*b4da0*/  LDL.LU.64 R4, [R1+0x1aa8] ;  /* 0x001aa80001047983 */ /* 0x000ee80000300a00 */
[----:B------:R-:W3:Y:S01]  /*b4db0*/  LDL.LU.64 R50, [R1+0x1a98] ;  /* 0x001a980001327983 */ /* 0x000ee20000300a00 */
[----:B-1----:R-:W-:-:S03]  /*b4dc0*/  PRMT R47, R42, 0x7770, RZ ;  /* 0x000077702a2f7816 */ /* 0x002fc600000000ff */
[----:B------:R-:W3:Y:S04]  /*b4dd0*/  LDL.LU.64 R54, [R1+0x1a90] ;  /* 0x001a900001367983 */ /* 0x000ee80000300a00 */
[----:B------:R1:W-:Y:S01]  /*b4de0*/  @P6 STG.E.U8 desc[UR38][R52.64], R47 ;  /* 0x0000002f34006986 */ /* 0x0003e2000c101126 */
[----:B0-----:R-:W-:Y:S01]  /*b4df0*/  ISETP.LT.AND P6, PT, R56, UR5, !P5 ;  /* 0x0000000538007c0c */ /* 0x001fe2000efc1270 */
[----:B------:R-:W0:Y:S01]  /*b4e00*/  LDCU UR5, c[0x0][0x398] ;  /* 0x00007300ff0577ac */ /* 0x000e220008000800 */
[----:B-1----:R-:W-:-:S11]  /*b4e10*/  PRMT R47, R42, 0x7771, RZ ;  /* 0x000077712a2f7816 */ /* 0x002fd600000000ff */
[----:B------:R1:W-:Y:S01]  /*b4e20*/  @P6 STG.E.U8 desc[UR38][R20.64], R47 ;  /* 0x0000002f14006986 */ /* 0x0003e2000c101126 */
[----:B0-----:R-:W-:Y:S01]  /*b4e30*/  ISETP.LT.AND P6, PT, R57, UR5, !P5 ;  /* 0x0000000539007c0c */ /* 0x001fe2000efc1270 */
[----:B------:R-:W0:Y:S02]  /*b4e40*/  LDCU UR5, c[0x0][0x398] ;  /* 0x00007300ff0577ac */ /* 0x000e240008000800 */
[----:B-1----:R-:W3:Y:S01]  /*b4e50*/  LDL.LU R21, [R1+0xe0] ;  /* 0x0000e00001157983 */ /* 0x002ee20000300800 */
[----:B------:R-:W-:-:S03]  /*b4e60*/  PRMT R47, R42, 0x7772, RZ ;  /* 0x000077722a2f7816 */ /* 0x000fc600000000ff */
[----:B------:R-:W3:Y:S01]  /*b4e70*/  LDL.LU.64 R52, [R1+0x1a88] ;  /* 0x001a880001347983 */ /* 0x000ee20000300a00 */
[----:B0-----:R-:W-:-:S05]  /*b4e80*/  ISETP.LT.AND P5, PT, R22, UR5, !P5 ;  /* 0x0000000516007c0c */ /* 0x001fca000efa1270 */
[----:B------:R0:W-:Y:S01]  /*b4e90*/  @P6 STG.E.U8 desc[UR38][R58.64], R47 ;  /* 0x0000002f3a006986 */ /* 0x0001e2000c101126 */
[----:B------:R-:W1:Y:S01]  /*b4ea0*/  LDCU UR5, c[0x0][0x398] ;  /* 0x00007300ff0577ac */ /* 0x000e620008000800 */
[----:B0-----:R-:W-:-:S06]  /*b4eb0*/  PRMT R47, R42, 0x7773, RZ ;  /* 0x000077732a2f7816 */ /* 0x001fcc00000000ff */
[----:B--2---:R0:W-:Y:S04]  /*b4ec0*/  @P5 STG.E.U8 desc[UR38][R2.64], R47 ;  /* 0x0000002f02005986 */ /* 0x0041e8000c101126 */
[----:B0-----:R-:W2:Y:S01]  /*b4ed0*/  LDL.LU.64 R2, [R1+0x1a80] ;  /* 0x001a800001027983 */ /* 0x001ea20000300a00 */
[----:B------:R-:W-:-:S03]  /*b4ee0*/  VIADD R47, R45, 0x19 ;  /* 0x000000192d2f7836 */ /* 0x000fc60000000000 */
[----:B------:R-:W2:Y:S02]  /*b4ef0*/  LDL.LU.64 R58, [R1+0x1a78] ;  /* 0x001a7800013a7983 */ /* 0x000ea40000300a00 */
[----:B----4-:R-:W-:-:S04]  /*b4f00*/  ISETP.GE.AND P5, PT, R47, UR33, PT ;  /* 0x000000212f007c0c */ /* 0x010fc8000bfa6270 */
[----:B-1----:R-:W-:Y:S01]  /*b4f10*/  ISETP.LT.AND P6, PT, R60, UR5, !P5 ;  /* 0x000000053c007c0c */ /* 0x002fe2000efc1270 */
[----:B------:R-:W0:Y:S01]  /*b4f20*/  LDCU UR5, c[0x0][0x398] ;  /* 0x00007300ff0577ac */ /* 0x000e220008000800 */
[C---:B---3--:R-:W-:Y:S02]  /*b4f30*/  PRMT R6, R43.reuse, 0x7770, RZ ;  /* 0x000077702b067816 */ /* 0x048fe400000000ff */
[----:B------:R-:W-:-:S09]  /*b4f40*/  PRMT R47, R43, 0x7771, RZ ;  /* 0x000077712b2f7816 */ /* 0x000fd200000000ff */
[----:B------:R1:W-:Y:S01]  /*b4f50*/  @P6 STG.E.U8 desc[UR38][R18.64], R6 ;  /* 0x0000000612006986 */ /* 0x0003e2000c101126 */
[----:B0-----:R-:W-:Y:S01]  /*b4f60*/  ISETP.LT.AND P6, PT, R61, UR5, !P5 ;  /* 0x000000053d007c0c */ /* 0x001fe2000efc1270 */
[----:B------:R-:W0:Y:S02]  /*b4f70*/  LDCU UR5, c[0x0][0x398] ;  /* 0x00007300ff0577ac */ /* 0x000e240008000800 */
[----:B-1----:R-:W3:Y:S10]  /*b4f80*/  LDL.LU.64 R18, [R1+0x1a68] ;  /* 0x001a680001127983 */ /* 0x002ef40000300a00 */
[----:B------:R1:W-:Y:S01]  /*b4f90*/  @P6 STG.E.U8 desc[UR38][R4.64], R47 ;  /* 0x0000002f04006986 */ /* 0x0003e2000c101126 */
[----:B0-----:R-:W-:-:S03]  /*b4fa0*/  ISETP.LT.AND P6, PT, R44, UR5, !P5 ;  /* 0x000000052c007c0c */ /* 0x001fc6000efc1270 */
[----:B------:R-:W4:Y:S01]  /*b4fb0*/  LDL.LU R23, [R1+0x114] ;  /* 0x0001140001177983 */ /* 0x000f220000300800 */
[----:B------:R-:W0:Y:S01]  /*b4fc0*/  LDCU UR5, c[0x0][0x398] ;  /* 0x00007300ff0577ac */ /* 0x000e220008000800 */
[----:B-1----:R-:W-:-:S08]  /*b4fd0*/  PRMT R47, R43, 0x7772, RZ ;  /* 0x000077722b2f7816 */ /* 0x002fd000000000ff */
[----:B------:R1:W-:Y:S01]  /*b4fe0*/  @P6 STG.E.U8 desc[UR38][R50.64], R47 ;  /* 0x0000002f32006986 */ /* 0x0003e2000c101126 */
[----:B------:R-:W-:Y:S01]  /*b4ff0*/  ISETP.LT.AND P6, PT, R46, UR30, !P5 ;  /* 0x0000001e2e007c0c */ /* 0x000fe2000efc1270 */
[----:B------:R-:W2:Y:S01]  /*b5000*/  LDCU.64 UR30, c[0x0][0x398] ;  /* 0x00007300ff1e77ac */ /* 0x000ea20008000a00 */
[----:B-1----:R-:W-:Y:S02]  /*b5010*/  PRMT R47, R43, 0x7773, RZ ;  /* 0x000077732b2f7816 */ /* 0x002fe400000000ff */
[----:B------:R-:W4:Y:S09]  /*b5020*/  LDL.LU.64 R42, [R1+0x1a60] ;  /* 0x001a6000012a7983 */ /* 0x000f320000300a00 */
[----:B------:R1:W-:Y:S01]  /*b5030*/  @P6 STG.E.U8 desc[UR38][R54.64], R47 ;  /* 0x0000002f36006986 */ /* 0x0003e2000c101126 */
[----:B0-----:R-:W-:Y:S01]  /*b5040*/  ISETP.LT.AND P6, PT, R48, UR5, !P5 ;  /* 0x0000000530007c0c */ /* 0x001fe2000efc1270 */
[----:B------:R-:W0:Y:S02]  /*b5050*/  LDCU UR5, c[0x0][0x398] ;  /* 0x00007300ff0577ac */ /* 0x000e240008000800 */
[----:B------:R-:W4:Y:S01]  /*b5060*/  LDL.LU.64 R50, [R1+0x1a58] ;  /* 0x001a580001327983 */ /* 0x000f220000300a00 */
[----:B-1----:R-:W-:-:S03]  /*b5070*/  PRMT R47, R21, 0x7770, RZ ;  /* 0x00007770152f7816 */ /* 0x002fc600000000ff */
[----:B------:R-:W4:Y:S06]  /*b5080*/  LDL.LU.64 R54, [R1+0x1a40] ;  /* 0x001a400001367983 */ /* 0x000f2c0000300a00 */
[----:B------:R1:W-:Y:S01]  /*b5090*/  @P6 STG.E.U8 desc[UR38][R52.64], R47 ;  /* 0x0000002f34006986 */ /* 0x0003e2000c101126 */
[----:B0-----:R-:W-:Y:S01]  /*b50a0*/  ISETP.LT.AND P6, PT, R56, UR5, !P5 ;  /* 0x0000000538007c0c */ /* 0x001fe2000efc1270 */
[----:B------:R-:W0:Y:S01]  /*b50b0*/  LDCU UR5, c[0x0][0x398] ;  /* 0x00007300ff0577ac */ /* 0x000e220008000800 */
[----:B-1----:R-:W-:-:S11]  /*b50c0*/  PRMT R47, R21, 0x7771, RZ ;  /* 0x00007771152f7816 */ /* 0x002fd600000000ff */
[----:B--2---:R1:W-:Y:S04]  /*b50d0*/  @P6 STG.E.U8 desc[UR38][R2.64], R47 ;  /* 0x0000002f02006986 */ /* 0x0043e8000c101126 */
[----:B-1----:R-:W2:Y:S01]  /*b50e0*/  LDL.LU.64 R2, [R1+0x1a38] ;  /* 0x001a380001027983 */ /* 0x002ea20000300a00 */
[----:B0-----:R-:W-:Y:S01]  /*b50f0*/  ISETP.LT.AND P6, PT, R57, UR5, !P5 ;  /* 0x0000000539007c0c */ /* 0x001fe2000efc1270 */
[----:B------:R-:W0:Y:S01]  /*b5100*/  LDCU UR5, c[0x0][0x398] ;  /* 0x00007300ff0577ac */ /* 0x000e220008000800 */
[C---:B------:R-:W-:Y:S01]  /*b5110*/  PRMT R47, R21.reuse, 0x7772, RZ ;  /* 0x00007772152f7816 */ /* 0x040fe200000000ff */
[----:B------:R-:W2:Y:S10]  /*b5120*/  LDL.LU R20, [R1+0x104] ;  /* 0x0001040001147983 */ /* 0x000eb40000300800 */
[----:B------:R1:W-:Y:S01]  /*b5130*/  @P6 STG.E.U8 desc[UR38][R58.64], R47 ;  /* 0x0000002f3a006986 */ /* 0x0003e2000c101126 */
[----:B0-----:R-:W-:Y:S01]  /*b5140*/  ISETP.LT.AND P5, PT, R22, UR5, !P5 ;  /* 0x0000000516007c0c */ /* 0x001fe2000efa1270 */
[----:B------:R-:W0:Y:S02]  /*b5150*/  LDCU UR5, c[0x0][0x398] ;  /* 0x00007300ff0577ac */ /* 0x000e240008000800 */
[----:B-1----:R-:W2:Y:S01]  /*b5160*/  LDL.LU.64 R58, [R1+0x1a30] ;  /* 0x001a3000013a7983 */ /* 0x002ea20000300a00 */
[----:B------:R-:W-:-:S09]  /*b5170*/  PRMT R47, R21, 0x7773, RZ ;  /* 0x00007773152f7816 */ /* 0x000fd200000000ff */
[----:B---3--:R1:W-:Y:S04]  /*b5180*/  @P5 STG.E.U8 desc[UR38][R18.64], R47 ;  /* 0x0000002f12005986 */ /* 0x0083e8000c101126 */
[----:B-1----:R-:W3:Y:S01]  /*b5190*/  LDL.LU.64 R18, [R1+0x1a28] ;  /* 0x001a280001127983 */ /* 0x002ee20000300a00 */
[----:B------:R-:W-:Y:S01]  /*b51a0*/  VIADD R47, R45, 0x1a ;  /* 0x0000001a2d2f7836 */ /* 0x000fe20000000000 */
[----:B----4-:R-:W-:Y:S02]  /*b51b0*/  PRMT R4, R23, 0x7770, RZ ;  /* 0x0000777017047816 */ /* 0x010fe400000000ff */
[----:B------:R-:W4:Y:S02]  /*b51c0*/  LDL.LU.64 R52, [R1+0x1a20] ;  /* 0x001a200001347983 */ /* 0x000f240000300a00 */
[----:B------:R-:W-:-:S04]  /*b51d0*/  ISETP.GE.AND P5, PT, R47, UR31, PT ;  /* 0x0000001f2f007c0c */ /* 0x000fc8000bfa6270 */
[----:B0-----:R-:W-:Y:S01]  /*b51e0*/  ISETP.LT.AND P6, PT, R60, UR5, !P5 ;  /* 0x000000053c007c0c */ /* 0x001fe2000efc1270 */
[----:B------:R-:W0:-:S12]  /*b51f0*/  LDCU UR5, c[0x0][0x398] ;  /* 0x00007300ff0577ac */ /* 0x000e180008000800 */
        /* <DEDUP_REMOVED lines=8> */
[----:B------:R-:W0:Y:S01]  /*b5280*/  LDCU UR5, c[0x0][0x398] ;  /* 0x00007300ff0577ac */ /* 0x000e220008000800 */
[----:B-1----:R-:W-:-:S11]  /*b5290*/  PRMT R47, R23, 0x7772, RZ ;  /* 0x00007772172f7816 */ /* 0x002fd600000000ff */
[----:B------:R1:W-:Y:S01]  /*b52a0*/  @P6 STG.E.U8 desc[UR38][R54.64], R47 ;  /* 0x0000002f36006986 */ /* 0x0003e2000c101126 */
[----:B------:R-:W-:Y:S01]  /*b52b0*/  ISETP.LT.AND P6, PT, R46, UR22, !P5 ;  /* 0x000000162e007c0c */ /* 0x000fe2000efc1270 */
[----:B------:R-:W0:Y:S02]  /*b52c0*/  LDCU.64 UR22, c[0x0][0x398] ;  /* 0x00007300ff1677ac */ /* 0x000e240008000a00 */
[----:B-1----:R-:W4:Y:S01]  /*b52d0*/  LDL.LU.64 R54, [R1+0x1a08] ;  /* 0x001a080001367983 */ /* 0x002f220000300a00 */
[----:B------:R-:W-:-:S09]  /*b52e0*/  PRMT R47, R23, 0x7773, RZ ;  /* 0x00007773172f7816 */ /* 0x000fd200000000ff */
[----:B--2---:R1:W-:Y:S04]  /*b52f0*/  @P6 STG.E.U8 desc[UR38][R2.64], R47 ;  /* 0x0000002f02006986 */ /* 0x0043e8000c101126 */
[----:B-1----:R-:W2:Y:S01]  /*b5300*/  LDL.LU.64 R2, [R1+0x1a00] ;  /* 0x001a000001027983 */ /* 0x002ea20000300a00 */
[----:B0-----:R-:W-:Y:S01]  /*b5310*/  ISETP.LT.AND P6, PT, R48, UR5, !P5 ;  /* 0x0000000530007c0c */ /* 0x001fe2000efc1270 */
[----:B------:R-:W0:Y:S01]  /*b5320*/  LDCU UR5, c[0x0][0x398] ;  /* 0x00007300ff0577ac */ /* 0x000e220008000800 */
[----:B------:R-:W-:Y:S01]  /*b5330*/  PRMT R47, R20, 0x7770, RZ ;  /* 0x00007770142f7816 */ /* 0x000fe200000000ff */
[----:B------:R-:W2:Y:S10]  /*b5340*/  LDL.LU.64 R50, [R1+0x19e8] ;  /* 0x0019e80001327983 */ /* 0x000eb40000300a00 */
[----:B------:R1:W-:Y:S01]  /*b5350*/  @P6 STG.E.U8 desc[UR38][R58.64], R47 ;  /* 0x0000002f3a006986 */ /* 0x0003e2000c101126 */
[----:B0-----:R-:W-:Y:S01]  /*b5360*/  ISETP.LT.AND P6, PT, R56, UR5, !P5 ;  /* 0x0000000538007c0c */ /* 0x001fe2000efc1270 */
[----:B------:R-:W0:Y:S01]  /*b5370*/  LDCU UR5, c[0x0][0x398] ;  /* 0x00007300ff0577ac */ /* 0x000e220008000800 */
[----:B-1----:R-:W-:-:S11]  /*b5380*/  PRMT R47, R20, 0x7771, RZ ;  /* 0x00007771142f7816 */ /* 0x002fd600000000ff */
[----:B---3--:R1:W-:Y:S01]  /*b5390*/  @P6 STG.E.U8 desc[UR38][R18.64], R47 ;  /* 0x0000002f12006986 */ /* 0x0083e2000c101126 */
[----:B0-----:R-:W-:Y:S01]  /*b53a0*/  ISETP.LT.AND P6, PT, R57, UR5, !P5 ;  /* 0x0000000539007c0c */ /* 0x001fe2000efc1270 */
[----:B------:R-:W0:Y:S02]  /*b53b0*/  LDCU UR5, c[0x0][0x398] ;  /* 0x00007300ff0577ac */ /* 0x000e240008000800 */
[----:B-1----:R-:W3:Y:S01]  /*b53c0*/  LDL.LU.64 R18, [R1+0x19e0] ;  /* 0x0019e00001127983 */ /* 0x002ee20000300a00 */
[----:B------:R-:W-:-:S03]  /*b53d0*/  PRMT R47, R20, 0x7772, RZ ;  /* 0x00007772142f7816 */ /* 0x000fc600000000ff */
[----:B------:R-:W3:Y:S06]  /*b53e0*/  LDL.LU R59, [R1+0xe4] ;  /* 0x0000e400013b7983 */ /* 0x000eec0000300800 */
[----:B----4-:R1:W-:Y:S01]  /*b53f0*/  @P6 STG.E.U8 desc[UR38][R52.64], R47 ;  /* 0x0000002f34006986 */ /* 0x0103e2000c101126 */
[----:B0-----:R-:W-:Y:S01]  /*b5400*/  ISETP.LT.AND P5, PT, R22, UR5, !P5 ;  /* 0x0000000516007c0c */ /* 0x001fe2000efa1270 */
[----:B------:R-:W0:Y:S02]  /*b5410*/  LDCU UR5, c[0x0][0x398] ;  /* 0x00007300ff0577ac */ /* 0x000e240008000800 */
[----:B-1----:R-:W4:Y:S01]  /*b5420*/  LDL.LU.64 R52, [R1+0x19d8] ;  /* 0x0019d80001347983 */ /* 0x002f220000300a00 */
[----:B------:R-:W-:-:S09]  /*b5430*/  PRMT R47, R20, 0x7773, RZ ;  /* 0x00007773142f7816 */ /* 0x000fd200000000ff */
[----:B------:R1:W-:Y:S02]  /*b5440*/  @P5 STG.E.U8 desc[UR38][R42.64], R47 ;  /* 0x0000002f2a005986 */ /* 0x0003e4000c101126 */
[----:B-1----:R-:W-:Y:S02]  /*b5450*/  VIADD R47, R45, 0x1b ;  /* 0x0000001b2d2f7836 */ /* 0x002fe40000000000 */
[----:B------:R-:W4:Y:S03]  /*b5460*/  LDL.LU.64 R42, [R1+0x19d0] ;  /* 0x0019d000012a7983 */ /* 0x000f260000300a00 */
[----:B------:R-:W-:-:S04]  /*b5470*/  ISETP.GE.AND P5, PT, R47, UR23, PT ;  /* 0x000000172f007c0c */ /* 0x000fc8000bfa6270 */
[----:B0-----:R-:W-:Y:S01]  /*b5480*/  ISETP.LT.AND P6, PT, R60, UR5, !P5 ;  /* 0x000000053c007c0c */ /* 0x001fe2000efc1270 */
[----:B------:R-:W0:Y:S01]  /*b5490*/  LDCU UR5, c[0x0][0x398] ;  /* 0x00007300ff0577ac */ /* 0x000e220008000800 */
[C---:B------:R-:W-:Y:S02]  /*b54a0*/  PRMT R4, R21.reuse, 0x7770, RZ ;  /* 0x0000777015047816 */ /* 0x040fe400000000ff */
[----:B------:R-:W-:-:S09]  /*b54b0*/  PRMT R47, R21, 0x7771, RZ ;  /* 0x00007771152f7816 */ /* 0x000fd200000000ff */
[----:B------:R1:W-:Y:S01]  /*b54c0*/  @P6 STG.E.U8 desc[UR38][R54.64], R4 ;  /* 0x0000000436006986 */ /* 0x0003e2000c101126 */
[----:B0-----:R-:W-:Y:S01]  /*b54d0*/  ISETP.LT.AND P6, PT, R61, UR5, !P5 ;  /* 0x000000053d007c0c */ /* 0x001fe2000efc1270 */
[----:B------:R-:W0:Y:S02]  /*b54e0*/  LDCU UR5, c[0x0][0x398] ;  /* 0x00007300ff0577ac */ /* 0x000e240008000800 */
[----:B-1----:R-:W4:Y:S10]  /*b54f0*/  LDL.LU.64 R4, [R1+0x19c8] ;  /* 0x0019c80001047983 */ /* 0x002f340000300a00 */
[----:B--2---:R1:W-:Y:S04]  /*b5500*/  @P6 STG.E.U8 desc[UR38][R2.64], R47 ;  /* 0x0000002f02006986 */ /* 0x0043e8000c101126 */
[----:B-1----:R-:W2:Y:S01]  /*b5510*/  LDL.LU.64 R2, [R1+0x19b8] ;  /* 0x0019b80001027983 */ /* 0x002ea20000300a00 */
[----:B0-----:R-:W-:Y:S01]  /*b5520*/  ISETP.LT.AND P6, PT, R44, UR5, !P5 ;  /* 0x000000052c007c0c */ /* 0x001fe2000efc1270 */
[----:B------:R-:W0:Y:S01]  /*b5530*/  LDCU UR5, c[0x0][0x398] ;  /* 0x00007300ff0577ac */ /* 0x000e220008000800 */
[C---:B------:R-:W-:Y:S01]  /*b5540*/  PRMT R47, R21.reuse, 0x7772, RZ ;  /* 0x00007772152f7816 */ /* 0x040fe200000000ff */
[----:B------:R-:W2:Y:S10]  /*b5550*/  LDL.LU R55, [R1+0x118] ;  /* 0x0001180001377983 */ /* 0x000eb40000300800 */
[----:B------:R1:W-:Y:S01]  /*b5560*/  @P6 STG.E.U8 desc[UR38][R50.64], R47 ;  /* 0x0000002f32006986 */ /* 0x0003e2000c101126 */
[----:B------:R-:W-:Y:S01]  /*b5570*/  ISETP.LT.AND P6, PT, R46, UR32, !P5 ;  /* 0x000000202e007c0c */ /* 0x000fe2000efc1270 */
[----:B------:R-:W0:Y:S01]  /*b5580*/  LDCU.64 UR32, c[0x0][0x398] ;  /* 0x00007300ff2077ac */ /* 0x000e220008000a00 */
[----:B-1----:R-:W-:-:S02]  /*b5590*/  PRMT R47, R21, 0x7773, RZ ;  /* 0x00007773152f7816 */ /* 0x002fc400000000ff */
[----:B------:R-:W2:Y:S09]  /*b55a0*/  LDL.LU.64 R20, [R1+0x19b0] ;  /* 0x0019b00001147983 */ /* 0x000eb20000300a00 */
[----:B---3--:R1:W-:Y:S01]  /*b55b0*/  @P6 STG.E.U8 desc[UR38][R18.64], R47 ;  /* 0x0000002f12006986 */ /* 0x0083e2000c101126 */
[----:B0-----:R-:W-:Y:S01]  /*b55c0*/  ISETP.LT.AND P6, PT, R48, UR5, !P5 ;  /* 0x0000000530007c0c */ /* 0x001fe2000efc1270 */
[----:B------:R-:W0:Y:S02]  /*b55d0*/  LDCU UR5, c[0x0][0x398] ;  /* 0x00007300ff0577ac */ /* 0x000e240008000800 */
[----:B-1----:R-:W3:Y:S04]  /*b55e0*/  LDL.LU.64 R18, [R1+0x19a8] ;  /* 0x0019a80001127983 */ /* 0x002ee80000300a00 */
[----:B------:R-:W3:Y:S01]  /*b55f0*/  LDL.LU.64 R50, [R1+0x1998] ;  /* 0x0019980001327983 */ /* 0x000ee20000300a00 */
[----:B------:R-:W-:-:S03]  /*b5600*/  PRMT R47, R59, 0x7770, RZ ;  /* 0x000077703b2f7816 */ /* 0x000fc600000000ff */
[----:B------:R-:W3:Y:S04]  /*b5610*/  LDL.LU R23, [R1+0x108] ;  /* 0x0001080001177983 */ /* 0x000ee80000300800 */
[----:B----4-:R1:W-:Y:S01]  /*b5620*/  @P6 STG.E.U8 desc[UR38][R52.64], R47 ;  /* 0x0000002f34006986 */ /* 0x0103e2000c101126 */
        /* <DEDUP_REMOVED lines=8> */
[C---:B------:R-:W-:Y:S02]  /*b56b0*/  PRMT R47, R59.reuse, 0x7772, RZ ;  /* 0x000077723b2f7816 */ /* 0x040fe400000000ff */
[----:B0-----:R-:W-:Y:S01]  /*b56c0*/  ISETP.LT.AND P5, PT, R22, UR5, !P5 ;  /* 0x0000000516007c0c */ /* 0x001fe2000efa1270 */
[----:B------:R-:W0:Y:S06]  /*b56d0*/  LDCU UR5, c[0x0][0x398] ;  /* 0x00007300ff0577ac */ /* 0x000e2c0008000800 */
[----:B------:R1:W-:Y:S02]  /*b56e0*/  @P6 STG.E.U8 desc[UR38][R4.64], R47 ;  /* 0x0000002f04006986 */ /* 0x0003e4000c101126 */
[----:B-1----:R-:W-:-:S02]  /*b56f0*/  PRMT R47, R59, 0x7773, RZ ;  /* 0x000077733b2f7816 */ /* 0x002fc400000000ff */
[----:B------:R-:W4:Y:S04]  /*b5700*/  LDL.LU.64 R58, [R1+0x1980] ;  /* 0x00198000013a7983 */ /* 0x000f280000300a00 */
[----:B--2---:R1:W-:Y:S04]  /*b5710*/  @P5 STG.E.U8 desc[UR38][R2.64], R47 ;  /* 0x0000002f02005986 */ /* 0x0043e8000c101126 */
[----:B-1----:R-:W2:Y:S01]  /*b5720*/  LDL.LU.64 R2, [R1+0x1978] ;  /* 0x0019780001027983 */ /* 0x002ea20000300a00 */
[----:B------:R-:W-:-:S05]  /*b5730*/  VIADD R47, R45, 0x1c ;  /* 0x0000001c2d2f7836 */ /* 0x000fca0000000000 */
[----:B------:R-:W-:-:S04]  /*b5740*/  ISETP.GE.AND P5, PT, R47, UR57, PT ;  /* 0x000000392f007c0c */ /* 0x000fc8000bfa6270 */
[----:B0-----:R-:W-:Y:S01]  /*b5750*/  ISETP.LT.AND P6, PT, R60, UR5, !P5 ;  /* 0x000000053c007c0c */ /* 0x001fe2000efc1270 */
[----:B------:R-:W0:Y:S01]  /*b5760*/  LDCU UR5, c[0x0][0x398] ;  /* 0x00007300ff0577ac */ /* 0x000e220008000800 */
[----:B------:R-:W-:-:S11]  /*b5770*/  PRMT R4, R55, 0x7770, RZ ;  /* 0x0000777037047816 */ /* 0x000fd600000000ff */
[----:B------:R1:W-:Y:S01]  /*b5780*/  @P6 STG.E.U8 desc[UR38][R20.64], R4 ;  /* 0x0000000414006986 */ /* 0x0003e2000c101126 */
[----:B0-----:R-:W-:Y:S01]  /*b5790*/  ISETP.LT.AND P6, PT, R61, UR5, !P5 ;  /* 0x000000053d007c0c */ /* 0x001fe2000efc1270 */
[----:B------:R-:W0:Y:S01]  /*b57a0*/  LDCU UR5, c[0x0][0x398] ;  /* 0x00007300ff0577ac */ /* 0x000e220008000800 */
[C---:B------:R-:W-:Y:S01]  /*b57b0*/  PRMT R47, R55.reuse, 0x7771, RZ ;  /* 0x00007771372f7816 */ /* 0x040fe200000000ff */
[----:B-1----:R-:W2:Y:S04]  /*b57c0*/  LDL.LU.64 R20, [R1+0x1968] ;  /* 0x0019680001147983 */ /* 0x002ea80000300a00 */
[----:B------:R-:W2:Y:S06]  /*b57d0*/  LDL.LU R45, [R1+0xf8] ;  /* 0x0000f800012d7983 */ /* 0x000eac0000300800 */
[----:B---3--:R1:W-:Y:S01]  /*b57e0*/  @P6 STG.E.U8 desc[UR38][R18.64], R47 ;  /* 0x0000002f12006986 */ /* 0x0083e2000c101126 */
[----:B0-----:R-:W-:Y:S01]  /*b57f0*/  ISETP.LT.AND P6, PT, R44, UR5, !P5 ;  /* 0x000000052c007c0c */ /* 0x001fe2000efc1270 */
[----:B------:R-:W0:Y:S01]  /*b5800*/  LDCU UR5, c[0x0][0x398] ;  /* 0x00007300ff0577ac */ /* 0x000e220008000800 */
[C---:B-1----:R-:W-:Y:S01]  /*b5810*/  PRMT R47, R55.reuse, 0x7772, RZ ;  /* 0x00007772372f7816 */ /* 0x042fe200000000ff */
[----:B------:R-:W3:Y:S10]  /*b5820*/  LDL.LU.64 R18, [R1+0x1960] ;  /* 0x0019600001127983 */ /* 0x000ef40000300a00 */
        /* <DEDUP_REMOVED lines=17> */
[----:B--2---:R1:W-:Y:S04]  /*b5940*/  @P6 STG.E.U8 desc[UR38][R2.64], R47 ;  /* 0x0000002f02006986 */ /* 0x0043e8000c101126 */
[----:B-1----:R-:W2:Y:S01]  /*b5950*/  LDL.LU.64 R2, [R1+0x1940] ;  /* 0x0019400001027983 */ /* 0x002ea20000300a00 */
[----:B0-----:R-:W-:Y:S01]  /*b5960*/  ISETP.LT.AND P5, PT, R22, UR5, !P5 ;  /* 0x0000000516007c0c */ /* 0x001fe2000efa1270 */
[----:B------:R-:W0:Y:S02]  /*b5970*/  LDCU UR5, c[0x0][0x398] ;  /* 0x00007300ff0577ac */ /* 0x000e240008000800 */
[----:B------:R-:W2:Y:S04]  /*b5980*/  LDL.LU.64 R10, [R1+0x1938] ;  /* 0x00193800010a7983 */ /* 0x000ea80000300a00 */
[----:B------:R-:W2:Y:S04]  /*b5990*/  LDL.LU R49, [R1+0xe8] ;  /* 0x0000e80001317983 */ /* 0x000ea80000300800 */
[----:B------:R-:W2:Y:S01]  /*b59a0*/  LDL.LU.64 R6, [R1+0x1930] ;  /* 0x0019300001067983 */ /* 0x000ea20000300a00 */
[----:B------:R-:W-:-:S03]  /*b59b0*/  PRMT R47, R23, 0x7773, RZ ;  /* 0x00007773172f7816 */ /* 0x000fc600000000ff */
[----:B------:R-:W2:Y:S04]  /*b59c0*/  LDL.LU.64 R4, [R1+0x1928] ;  /* 0x0019280001047983 */ /* 0x000ea80000300a00 */
[----:B------:R-:W2:Y:S04]  /*b59d0*/  LDL.LU.64 R50, [R1+0x1920] ;  /* 0x0019200001327983 */ /* 0x000ea80000300a00 */
[----:B------:R1:W-:Y:S01]  /*b59e0*/  @P5 STG.E.U8 desc[UR38][R20.64], R47 ;  /* 0x0000002f14005986 */ /* 0x0003e2000c101126 */
[----:B0-----:R-:W-:Y:S01]  /*b59f0*/  ISETP.LT.AND P5, PT, R60, UR5, !P4 ;  /* 0x000000053c007c0c */ /* 0x001fe2000e7a1270 */
[----:B------:R-:W0:Y:S02]  /*b5a00*/  LDCU UR5, c[0x0][0x398] ;  /* 0x00007300ff0577ac */ /* 0x000e240008000800 */
[----:B------:R-:W2:Y:S04]  /*b5a10*/  LDL.LU.64 R54, [R1+0x1910] ;  /* 0x0019100001367983 */ /* 0x000ea80000300a00 */
[----:B------:R-:W2:Y:S04]  /*b5a20*/  LDL.LU.64 R52, [R1+0x1908] ;  /* 0x0019080001347983 */ /* 0x000ea80000300a00 */
[----:B------:R-:W2:Y:S01]  /*b5a30*/  LDL.LU.64 R58, [R1+0x1900] ;  /* 0x00190000013a7983 */ /* 0x000ea20000300a00 */
[----:B-1----:R-:W-:-:S03]  /*b5a40*/  PRMT R47, R45, 0x7770, RZ ;  /* 0x000077702d2f7816 */ /* 0x002fc600000000ff */
[----:B------:R-:W2:Y:S04]  /*b5a50*/  LDL.LU R20, [R1+0x11c] ;  /* 0x00011c0001147983 */ /* 0x000ea80000300800 */
[----:B---3--:R1:W-:Y:S01]  /*b5a60*/  @P5 STG.E.U8 desc[UR38][R18.64], R47 ;  /* 0x0000002f12005986 */ /* 0x0083e2000c101126 */
[----:B0-----:R-:W-:Y:S01]  /*b5a70*/  ISETP.LT.AND P5, PT, R61, UR5, !P4 ;  /* 0x000000053d007c0c */ /* 0x001fe2000e7a1270 */
[----:B------:R-:W0:Y:S02]  /*b5a80*/  LDCU UR5, c[0x0][0x398] ;  /* 0x00007300ff0577ac */ /* 0x000e240008000800 */
[----:B------:R-:W3:Y:S04]  /*b5a90*/  LDL.LU R21, [R1+0x10c] ;  /* 0x00010c0001157983 */ /* 0x000ee80000300800 */
[----:B------:R-:W3:Y:S01]  /*b5aa0*/  LDL.LU.64 R56, [R1+0x18e8] ;  /* 0x0018e80001387983 */ /* 0x000ee20000300a00 */
[----:B-1----:R-:W-:-:S03]  /*b5ab0*/  PRMT R47, R45, 0x7771, RZ ;  /* 0x000077712d2f7816 */ /* 0x002fc600000000ff */
[----:B------:R-:W3:Y:S04]  /*b5ac0*/  LDL.LU.64 R22, [R1+0x18e0] ;  /* 0x0018e00001167983 */ /* 0x000ee80000300a00 */
[----:B------:R-:W3:Y:S04]  /*b5ad0*/  LDL.LU.64 R18, [R1+0x18d8] ;  /* 0x0018d80001127983 */ /* 0x000ee80000300a00 */
[----:B----4-:R1:W-:Y:S01]  /*b5ae0*/  @P5 STG.E.U8 desc[UR38][R42.64], R47 ;  /* 0x0000002f2a005986 */ /* 0x0103e2000c101126 */
[----:B0-----:R-:W-:Y:S01]  /*b5af0*/  ISETP.LT.AND P5, PT, R44, UR5, !P4 ;  /* 0x000000052c007c0c */ /* 0x001fe2000e7a1270 */
[----:B------:R-:W0:Y:S01]  /*b5b00*/  LDCU UR5, c[0x0][0x39c] ;  /* 0x00007380ff0577ac */ /* 0x000e220008000800 */
[C---:B-1----:R-:W-:Y:S01]  /*b5b10*/  PRMT R47, R45.reuse, 0x7772, RZ ;  /* 0x000077722d2f7816 */ /* 0x042fe200000000ff */
[----:B------:R-:W4:Y:S10]  /*b5b20*/  LDL.LU.64 R42, [R1+0x18d0] ;  /* 0x0018d000012a7983 */ /* 0x000f340000300a00 */
[----:B--2---:R1:W-:Y:S04]  /*b5b30*/  @P5 STG.E.U8 desc[UR38][R2.64], R47 ;  /* 0x0000002f02005986 */ /* 0x0043e8000c101126 */
[----:B-1----:R-:W2:Y:S01]  /*b5b40*/  LDL.LU.64 R2, [R1+0x3868] ;  /* 0x0038680001027983 */ /* 0x002ea20000300a00 */
[----:B------:R-:W-:-:S03]  /*b5b50*/  PRMT R47, R45, 0x7773, RZ ;  /* 0x000077732d2f7816 */ /* 0x000fc600000000ff */
[----:B------:R-:W2:Y:S01]  /*b5b60*/  LDL.LU.64 R44, [R1+0x18c8] ;  /* 0x0018c800012c7983 */ /* 0x000ea20000300a00 */
[----:B------:R-:W-:Y:S01]  /*b5b70*/  ISETP.LT.AND P5, PT, R46, UR22, !P4 ;  /* 0x000000162e007c0c */ /* 0x000fe2000e7a1270 */
[----:B------:R-:W1:Y:S01]  /*b5b80*/  LDCU.64 UR22, c[0x0][0x398] ;  /* 0x00007300ff1677ac */ /* 0x000e620008000a00 */
[----:B------:R-:W-:Y:S01]  /*b5b90*/  ISETP.LT.AND P4, PT, R48, UR72, !P4 ;  /* 0x0000004830007c0c */ /* 0x000fe2000e781270 */
[----:B------:R-:W2:Y:S10]  /*b5ba0*/  LDL.LU R46, [R1+0x3864] ;  /* 0x00386400012e7983 */ /* 0x000eb40000300800 */
[----:B------:R0:W-:Y:S02]  /*b5bb0*/  @P5 STG.E.U8 desc[UR38][R10.64], R47 ;  /* 0x0000002f0a005986 */ /* 0x0001e4000c101126 */
[----:B0-----:R-:W-:-:S05]  /*b5bc0*/  PRMT R47, R49, 0x7770, RZ ;  /* 0x00007770312f7816 */ /* 0x001fca00000000ff */
[----:B------:R0:W-:Y:S02]  /*b5bd0*/  @P4 STG.E.U8 desc[UR38][R6.64], R47 ;  /* 0x0000002f06004986 */ /* 0x0001e4000c101126 */
[----:B0-----:R-:W-:-:S05]  /*b5be0*/  PRMT R47, R49, 0x7771, RZ ;  /* 0x00007771312f7816 */ /* 0x001fca00000000ff */
[----:B------:R0:W-:Y:S02]  /*b5bf0*/  @P3 STG.E.U8 desc[UR38][R4.64], R47 ;  /* 0x0000002f04003986 */ /* 0x0001e4000c101126 */
[----:B0-----:R-:W-:-:S05]  /*b5c00*/  PRMT R47, R49, 0x7772, RZ ;  /* 0x00007772312f7816 */ /* 0x001fca00000000ff */
[----:B------:R0:W-:Y:S02]  /*b5c10*/  @P2 STG.E.U8 desc[UR38][R50.64], R47 ;  /* 0x0000002f32002986 */ /* 0x0001e4000c101126 */
[----:B0-----:R-:W-:-:S05]  /*b5c20*/  PRMT R47, R49, 0x7773, RZ ;  /* 0x00007773312f7816 */ /* 0x001fca00000000ff */
[----:B------:R0:W-:Y:S01]  /*b5c30*/  @P1 STG.E.U8 desc[UR38][R54.64], R47 ;  /* 0x0000002f36001986 */ /* 0x0001e2000c101126 */
[C---:B------:R-:W-:Y:S02]  /*b5c40*/  LOP3.LUT P1, RZ, R16.reuse, 0x2, RZ, 0xc0, !PT ;  /* 0x0000000210ff7812 */ /* 0x040fe4000782c0ff */
[C---:B------:R-:W-:Y:S02]  /*b5c50*/  LOP3.LUT P2, RZ, R16.reuse, 0x4, RZ, 0xc0, !PT ;  /* 0x0000000410ff7812 */ /* 0x040fe4000784c0ff */
[----:B------:R-:W-:Y:S02]  /*b5c60*/  LOP3.LUT P3, RZ, R16, 0x8, RZ, 0xc0, !PT ;  /* 0x0000000810ff7812 */ /* 0x000fe4000786c0ff */
[----:B0-----:R-:W-:-:S07]  /*b5c70*/  PRMT R47, R20, 0x7770, RZ ;  /* 0x00007770142f7816 */ /* 0x001fce00000000ff */
[----:B------:R0:W-:Y:S01]  /*b5c80*/  @P1 STG.E.U8 desc[UR38][R52.64], R47 ;  /* 0x0000002f34001986 */ /* 0x0001e2000c101126 */
[----:B------:R-:W-:Y:S02]  /*b5c90*/  LOP3.LUT P4, RZ, R16, 0x10, RZ, 0xc0, !PT ;  /* 0x0000001010ff7812 */ /* 0x000fe4000788c0ff */
[----:B0-----:R-:W-:-:S05]  /*b5ca0*/  PRMT R47, R20, 0x7771, RZ ;  /* 0x00007771142f7816 */ /* 0x001fca00000000ff */
[----:B------:R0:W-:Y:S01]  /*b5cb0*/  @P2 STG.E.U8 desc[UR38][R58.64], R47 ;  /* 0x0000002f3a002986 */ /* 0x0001e2000c101126 */
[----:B------:R-:W-:Y:S02]  /*b5cc0*/  LOP3.LUT P5, RZ, R16, 0x20, RZ, 0xc0, !PT ;  /* 0x0000002010ff7812 */ /* 0x000fe400078ac0ff */
[----:B0-----:R-:W-:-:S05]  /*b5cd0*/  PRMT R47, R20, 0x7772, RZ ;  /* 0x00007772142f7816 */ /* 0x001fca00000000ff */
[----:B---3--:R0:W-:Y:S01]  /*b5ce0*/  @P3 STG.E.U8 desc[UR38][R56.64], R47 ;  /* 0x0000002f38003986 */ /* 0x0081e2000c101126 */
[----:B------:R-:W-:Y:S02]  /*b5cf0*/  LOP3.LUT P6, RZ, R16, 0x100, RZ, 0xc0, !PT ;  /* 0x0000010010ff7812 */ /* 0x000fe400078cc0ff */
[----:B0-----:R-:W-:-:S05]  /*b5d00*/  PRMT R47, R20, 0x7773, RZ ;  /* 0x00007773142f7816 */ /* 0x001fca00000000ff */
[----:B------:R0:W-:Y:S01]  /*b5d10*/  @P4 STG.E.U8 desc[UR38][R22.64], R47 ;  /* 0x0000002f16004986 */ /* 0x0001e2000c101126 */
[----:B------:R-:W-:Y:S02]  /*b5d20*/  LOP3.LUT P0, RZ, R16, 0x200, RZ, 0xc0, !PT ;  /* 0x0000020010ff7812 */ /* 0x000fe4000780c0ff */
[----:B0-----:R-:W-:-:S05]  /*b5d30*/  PRMT R47, R21, 0x7770, RZ ;  /* 0x00007770152f7816 */ /* 0x001fca00000000ff */
[----:B------:R0:W-:Y:S02]  /*b5d40*/  @P5 STG.E.U8 desc[UR38][R18.64], R47 ;  /* 0x0000002f12005986 */ /* 0x0001e4000c101126 */
[----:B0-----:R-:W-:-:S05]  /*b5d50*/  PRMT R47, R21, 0x7771, RZ ;  /* 0x00007771152f7816 */ /* 0x001fca00000000ff */
[----:B----4-:R0:W-:Y:S02]  /*b5d60*/  @P6 STG.E.U8 desc[UR38][R42.64], R47 ;  /* 0x0000002f2a006986 */ /* 0x0101e4000c101126 */
[----:B0-----:R-:W-:-:S05]  /*b5d70*/  PRMT R47, R21, 0x7772, RZ ;  /* 0x00007772152f7816 */ /* 0x001fca00000000ff */
[----:B--2---:R0:W-:Y:S04]  /*b5d80*/  @P0 STG.E.U8 desc[UR38][R44.64], R47 ;  /* 0x0000002f2c000986 */ /* 0x0041e8000c101126 */
[----:B0-----:R-:W2:Y:S04]  /*b5d90*/  LDL.LU.64 R44, [R1+0x18c0] ;  /* 0x0018c000012c7983 */ /* 0x001ea80000300a00 */
[----:B------:R-:W3:Y:S04]  /*b5da0*/  LDL.LU.64 R58, [R1+0x18b8] ;  /* 0x0018b800013a7983 */ /* 0x000ee80000300a00 */
[----:B------:R-:W4:Y:S04]  /*b5db0*/  LDL.LU.64 R56, [R1+0x1888] ;  /* 0x0018880001387983 */ /* 0x000f280000300a00 */
[----:B------:R-:W3:Y:S04]  /*b5dc0*/  LDL.LU.64 R22, [R1+0x1870] ;  /* 0x0018700001167983 */ /* 0x000ee80000300a00 */
[----:B------:R-:W3:Y:S04]  /*b5dd0*/  LDL.LU R20, [R1+0xfc] ;  /* 0x0000fc0001147983 */ /* 0x000ee80000300800 */
[----:B------:R-:W3:Y:S04]  /*b5de0*/  LDL.LU.64 R18, [R1+0x1868] ;  /* 0x0018680001127983 */ /* 0x000ee80000300a00 */
[----:B------:R-:W3:Y:S04]  /*b5df0*/  LDL.LU.64 R42, [R1+0x1860] ;  /* 0x00186000012a7983 */ /* 0x000ee80000300a00 */
[----:B------:R-:W3:Y:S01]  /*b5e00*/  LDL.LU R7, [R1+0xec] ;  /* 0x0000ec0001077983 */ /* 0x000ee20000300800 */
[----:B------:R-:W-:-:S02]  /*b5e10*/  LOP3.LUT P4, RZ, R16, 0x400, RZ, 0xc0, !PT ;  /* 0x0000040010ff7812 */ /* 0x000fc4000788c0ff */
[----:B------:R-:W-:Y:S02]  /*b5e20*/  PRMT R47, R21, 0x7773, RZ ;  /* 0x00007773152f7816 */ /* 0x000fe400000000ff */
[----:B------:R-:W-:Y:S02]  /*b5e30*/  LOP3.LUT P1, RZ, R16, 0x400000, RZ, 0xc0, !PT ;  /* 0x0040000010ff7812 */ /* 0x000fe4000782c0ff */
[----:B------:R-:W-:-:S11]  /*b5e40*/  LOP3.LUT R0, R0, 0xffefffff, RZ, 0xc0, !PT ;  /* 0xffefffff00007812 */ /* 0x000fd600078ec0ff */
[----:B------:R-:W-:Y:S02]  /*b5e50*/  @P1 LOP3.LUT R0, R0, 0x100000, RZ, 0xfc, !PT ;  /* 0x0010000000001812 */ /* 0x000fe400078efcff */
        /* <DEDUP_REMOVED lines=9> */
[----:B------:R-:W-:Y:S01]  /*b5ef0*/  LOP3.LUT P1, RZ, R16, 0x40000, RZ, 0xc0, !PT ;  /* 0x0004000010ff7812 */ /* 0x000fe2000782c0ff */
[----:B--2---:R0:W-:Y:S04]  /*b5f00*/  @P4 STG.E.U8 desc[UR38][R44.64], R47 ;  /* 0x0000002f2c004986 */ /* 0x0041e8000c101126 */
[----:B0-----:R-:W2:Y:S04]  /*b5f10*/  LDL.LU.64 R44, [R1+0x1858] ;  /* 0x00185800012c7983 */ /* 0x001ea80000300a00 */
[----:B------:R-:W2:Y:S04]  /*b5f20*/  LDL.LU.64 R10, [R1+0x1850] ;  /* 0x00185000010a7983 */ /* 0x000ea80000300a00 */
[----:B------:R-:W2:Y:S01]  /*b5f30*/  LDL.LU.64 R4, [R1+0x1840] ;  /* 0x0018400001047983 */ /* 0x000ea20000300a00 */
[----:B------:R-:W-:-:S03]  /*b5f40*/  LOP3.LUT R0, R0, 0xfeffffff, RZ, 0xc0, !PT ;  /* 0xfeffffff00007812 */ /* 0x000fc600078ec0ff */
[----:B------:R-:W2:Y:S01]  /*b5f50*/  LDL.LU R21, [R1+0xd0] ;  /* 0x0000d00001157983 */ /* 0x000ea20000300800 */
[----:B------:R-:W-:-:S03]  /*b5f60*/  @P1 LOP3.LUT R0, R0, 0x1000000, RZ, 0xfc, !PT ;  /* 0x0100000000001812 */ /* 0x000fc600078efcff */
[----:B------:R-:W2:Y:S01]  /*b5f70*/  LDL.LU.64 R50, [R1+0x1838] ;  /* 0x0018380001327983 */ /* 0x000ea20000300a00 */
[----:B------:R-:W-:Y:S02]  /*b5f80*/  LOP3.LUT P1, RZ, R16, 0x20000, RZ, 0xc0, !PT ;  /* 0x0002000010ff7812 */ /* 0x000fe4000782c0ff */
[----:B------:R-:W-:Y:S01]  /*b5f90*/  LOP3.LUT R0, R0, 0xfdffffff, RZ, 0xc0, !PT ;  /* 0xfdffffff00007812 */ /* 0x000fe200078ec0ff */
[----:B------:R-:W2:Y:S01]  /*b5fa0*/  LDL.LU.64 R48, [R1+0x1830] ;  /* 0x0018300001307983 */ /* 0x000ea20000300a00 */
[----:B------:R-:W-:-:S03]  /*b5fb0*/  LOP3.LUT P5, RZ, R16, 0x800, RZ, 0xc0, !PT ;  /* 0x0000080010ff7812 */ /* 0x000fc600078ac0ff */
[----:B------:R-:W2:Y:S01]  /*b5fc0*/  LDL.LU.64 R54, [R1+0x1820] ;  /* 0x0018200001367983 */ /* 0x000ea20000300a00 */
[----:B------:R-:W-:Y:S02]  /*b5fd0*/  LOP3.LUT P6, RZ, R16, 0x1000, RZ, 0xc0, !PT ;  /* 0x0000100010ff7812 */ /* 0x000fe400078cc0ff */
[----:B---3--:R-:W-:Y:S01]  /*b5fe0*/  PRMT R47, R20, 0x7770, RZ ;  /* 0x00007770142f7816 */ /* 0x008fe200000000ff */
[----:B------:R-:W3:Y:S02]  /*b5ff0*/  LDL.LU.64 R52, [R1+0x1818] ;  /* 0x0018180001347983 */ /* 0x000ee40000300a00 */
[----:B------:R-:W-:Y:S02]  /*b6000*/  @P1 LOP3.LUT R0, R0, 0x2000000, RZ, 0xfc, !PT ;  /* 0x0200000000001812 */ /* 0x000fe400078efcff */
[----:B------:R-:W-:Y:S02]  /*b6010*/  LOP3.LUT P1, RZ, R16, 0x10000, RZ, 0xc0, !PT ;  /* 0x0001000010ff7812 */ /* 0x000fe4000782c0ff */
[----:B------:R-:W-:Y:S01]  /*b6020*/  LOP3.LUT R0, R0, 0xfbffffff, RZ, 0xc0, !PT ;  /* 0xfbffffff00007812 */ /* 0x000fe200078ec0ff */
[----:B------:R0:W-:Y:S01]  /*b6030*/  @P5 STG.E.U8 desc[UR38][R58.64], R47 ;  /* 0x0000002f3a005986 */ /* 0x0001e2000c101126 */
[----:B------:R-:W-:-:S09]  /*b6040*/  LOP3.LUT P0, RZ, R16, 0x2000, RZ, 0xc0, !PT ;  /* 0x0000200010ff7812 */ /* 0x000fd2000780c0ff */
[----:B------:R-:W-:Y:S02]  /*b6050*/  @P1 LOP3.LUT R0, R0, 0x4000000, RZ, 0xfc, !PT ;  /* 0x0400000000001812 */ /* 0x000fe400078efcff */
[----:B------:R-:W-:Y:S01]  /*b6060*/  LOP3.LUT P1, RZ, R16, 0x8000, RZ, 0xc0, !PT ;  /* 0x0000800010ff7812 */ /* 0x000fe2000782c0ff */
[----:B0-----:R-:W3:Y:S01]  /*b6070*/  LDL.LU.64 R58, [R1+0x1810] ;  /* 0x00181000013a7983 */ /* 0x001ee20000300a00 */
[----:B------:R-:W-:Y:S02]  /*b6080*/  LOP3.LUT R0, R0, 0xf7ffffff, RZ, 0xc0, !PT ;  /* 0xf7ffffff00007812 */ /* 0x000fe400078ec0ff */
[----:B------:R-:W-:-:S05]  /*b6090*/  PRMT R47, R20, 0x7771, RZ ;  /* 0x00007771142f7816 */ /* 0x000fca00000000ff */
[----:B----4-:R0:W-:Y:S04]  /*b60a0*/  @P6 STG.E.U8 desc[UR38][R56.64], R47 ;  /* 0x0000002f38006986 */ /* 0x0101e8000c101126 */
[----:B------:R-:W-:Y:S02]  /*b60b0*/  @P1 LOP3.LUT R0, R0, 0x8000000, RZ, 0xfc, !PT ;  /* 0x0800000000001812 */ /* 0x000fe400078efcff */
[----:B------:R-:W-:Y:S02]  /*b60c0*/  LOP3.LUT P1, RZ, R16, 0x4000, RZ, 0xc0, !PT ;  /* 0x0000400010ff7812 */ /* 0x000fe4000782c0ff */
[C---:B0-----:R-:W-:Y:S01]  /*b60d0*/  PRMT R47, R20.reuse, 0x7772, RZ ;  /* 0x00007772142f7816 */ /* 0x041fe200000000ff */
[----:B------:R-:W4:Y:S04]  /*b60e0*/  LDL.LU.64 R56, [R1+0x1808] ;  /* 0x0018080001387983 */ /* 0x000f280000300a00 */
[----:B------:R0:W-:Y:S02]  /*b60f0*/  @P0 STG.E.U8 desc[UR38][R22.64], R47 ;  /* 0x0000002f16000986 */ /* 0x0001e4000c101126 */
[----:B0-----:R-:W-:-:S02]  /*b6100*/  PRMT R47, R20, 0x7773, RZ ;  /* 0x00007773142f7816 */ /* 0x001fc400000000ff */
[----:B------:R-:W3:Y:S04]  /*b6110*/  LDL.LU.64 R22, [R1+0x1800] ;  /* 0x0018000001167983 */ /* 0x000ee80000300a00 */
[----:B------:R0:W-:Y:S01]  /*b6120*/  @P1 STG.E.U8 desc[UR38][R18.64], R47 ;  /* 0x0000002f12001986 */ /* 0x0001e2000c101126 */
[----:B------:R-:W-:-:S03]  /*b6130*/  LOP3.LUT P1, RZ, R0, 0x8000000, RZ, 0xc0, !PT ;  /* 0x0800000000ff7812 */ /* 0x000fc6000782c0ff */
[----:B------:R-:W3:Y:S01]  /*b6140*/  LDL.LU R20, [R1+0xb0] ;  /* 0x0000b00001147983 */ /* 0x000ee20000300800 */
[----:B0-----:R-:W-:-:S03]  /*b6150*/  PRMT R47, R7, 0x7770, RZ ;  /* 0x00007770072f7816 */ /* 0x001fc600000000ff */
[----:B------:R-:W3:Y:S06]  /*b6160*/  LDL.LU.64 R18, [R1+0x17e8] ;  /* 0x0017e80001127983 */ /* 0x000eec0000300a00 */
[----:B------:R0:W-:Y:S01]  /*b6170*/  @P1 STG.E.U8 desc[UR38][R42.64], R47 ;  /* 0x0000002f2a001986 */ /* 0x0001e2000c101126 */
[----:B------:R-:W-:-:S03]  /*b6180*/  LOP3.LUT P1, RZ, R0, 0x4000000, RZ, 0xc0, !PT ;  /* 0x0400000000ff7812 */ /* 0x000fc6000782c0ff */
[----:B0-----:R-:W4:Y:S01]  /*b6190*/  LDL.LU.64 R42, [R1+0x17e0] ;  /* 0x0017e000012a7983 */ /* 0x001f220000300a00 */
[----:B------:R-:W-:-:S09]  /*b61a0*/  PRMT R47, R7, 0x7771, RZ ;  /* 0x00007771072f7816 */ /* 0x000fd200000000ff */
[----:B--2---:R0:W-:Y:S04]  /*b61b0*/  @P1 STG.E.U8 desc[UR38][R44.64], R47 ;  /* 0x0000002f2c001986 */ /* 0x0041e8000c101126 */
[----:B0-----:R-:W2:Y:S01]  /*b61c0*/  LDL.LU.64 R44, [R1+0x17d8] ;  /* 0x0017d800012c7983 */ /* 0x001ea20000300a00 */
[----:B------:R-:W-:Y:S02]  /*b61d0*/  LOP3.LUT P1, RZ, R0, 0x2000000, RZ, 0xc0, !PT ;  /* 0x0200000000ff7812 */ /* 0x000fe4000782c0ff */
[----:B------:R-:W-:-:S11]  /*b61e0*/  PRMT R47, R7, 0x7772, RZ ;  /* 0x00007772072f7816 */ /* 0x000fd600000000ff */
[----:B------:R0:W-:Y:S01]  /*b61f0*/  @P1 STG.E.U8 desc[UR38][R10.64], R47 ;  /* 0x0000002f0a001986 */ /* 0x0001e2000c101126 */
[----:B------:R-:W-:Y:S02]  /*b6200*/  LOP3.LUT P1, RZ, R0, 0x1000000, RZ, 0xc0, !PT ;  /* 0x0100000000ff7812 */ /* 0x000fe4000782c0ff */
[----:B0-----:R-:W-:-:S11]  /*b6210*/  PRMT R47, R7, 0x7773, RZ ;  /* 0x00007773072f7816 */ /* 0x001fd600000000ff */
        /* <DEDUP_REMOVED lines=11> */
[C---:B------:R-:W-:Y:S02]  /*b62d0*/  LOP3.LUT P2, RZ, R16.reuse, 0x800000, RZ, 0xc0, !PT ;  /* 0x0080000010ff7812 */ /* 0x040fe4000784c0ff */
[----:B------:R-:W-:Y:S02]  /*b62e0*/  LOP3.LUT P3, RZ, R16, 0x1000000, RZ, 0xc0, !PT ;  /* 0x0100000010ff7812 */ /* 0x000fe4000786c0ff */
[----:B0-----:R-:W-:-:S07]  /*b62f0*/  PRMT R47, R21, 0x7773, RZ ;  /* 0x00007773152f7816 */ /* 0x001fce00000000ff */
[----:B---3--:R0:W-:Y:S01]  /*b6300*/  @P1 STG.E.U8 desc[UR38][R52.64], R47 ;  /* 0x0000002f34001986 */ /* 0x0081e2000c101126 */
[----:B------:R-:W-:Y:S02]  /*b6310*/  LOP3.LUT P4, RZ, R16, 0x2000000, RZ, 0xc0, !PT ;  /* 0x0200000010ff7812 */ /* 0x000fe4000788c0ff */
[----:B0-----:R-:W-:-:S05]  /*b6320*/  PRMT R47, R46, 0x7770, RZ ;  /* 0x000077702e2f7816 */ /* 0x001fca00000000ff */
[----:B------:R0:W-:Y:S01]  /*b6330*/  @P2 STG.E.U8 desc[UR38][R58.64], R47 ;  /* 0x0000002f3a002986 */ /* 0x0001e2000c101126 */
[----:B------:R-:W-:Y:S02]  /*b6340*/  LOP3.LUT P5, RZ, R16, 0x4000000, RZ, 0xc0, !PT ;  /* 0x0400000010ff7812 */ /* 0x000fe400078ac0ff */
[----:B0-----:R-:W-:-:S05]  /*b6350*/  PRMT R47, R46, 0x7771, RZ ;  /* 0x000077712e2f7816 */ /* 0x001fca00000000ff */
[----:B----4-:R0:W-:Y:S01]  /*b6360*/  @P3 STG.E.U8 desc[UR38][R56.64], R47 ;  /* 0x0000002f38003986 */ /* 0x0101e2000c101126 */
[----:B------:R-:W-:Y:S02]  /*b6370*/  LOP3.LUT P6, RZ, R16, 0x8000000, RZ, 0xc0, !PT ;  /* 0x0800000010ff7812 */ /* 0x000fe400078cc0ff */
[----:B0-----:R-:W-:-:S05]  /*b6380*/  PRMT R47, R46, 0x7772, RZ ;  /* 0x000077722e2f7816 */ /* 0x001fca00000000ff */
[----:B------:R0:W-:Y:S02]  /*b6390*/  @P4 STG.E.U8 desc[UR38][R22.64], R47 ;  /* 0x0000002f16004986 */ /* 0x0001e4000c101126 */
[----:B0-----:R-:W-:Y:S02]  /*b63a0*/  PRMT R47, R46, 0x7773, RZ ;  /* 0x000077732e2f7816 */ /* 0x001fe400000000ff */
[----:B------:R-:W3:Y:S04]  /*b63b0*/  LDL.LU R46, [R1+0x3860] ;  /* 0x00386000012e7983 */ /* 0x000ee80000300800 */
[----:B------:R0:W-:Y:S01]  /*b63c0*/  @P5 STG.E.U8 desc[UR38][R18.64], R47 ;  /* 0x0000002f12005986 */ /* 0x0001e2000c101126 */
[----:B------:R-:W-:Y:S02]  /*b63d0*/  LOP3.LUT P0, RZ, R16, 0x10000000, RZ, 0xc0, !PT ;  /* 0x1000000010ff7812 */ /* 0x000fe4000780c0ff */
[----:B0-----:R-:W-:-:S05]  /*b63e0*/  PRMT R47, R20, 0x7770, RZ ;  /* 0x00007770142f7816 */ /* 0x001fca00000000ff */
[----:B------:R0:W-:Y:S04]  /*b63f0*/  @P6 STG.E.U8 desc[UR38][R42.64], R47 ;  /* 0x0000002f2a006986 */ /* 0x0001e8000c101126 */
[----:B0-----:R-:W4:Y:S01]  /*b6400*/  LDL.LU.64 R42, [R1+0x17c8] ;  /* 0x0017c800012a7983 */ /* 0x001f220000300a00 */
[----:B------:R-:W-:-:S05]  /*b6410*/  PRMT R47, R20, 0x7771, RZ ;  /* 0x00007771142f7816 */ /* 0x000fca00000000ff */
[----:B--2---:R0:W-:Y:S04]  /*b6420*/  @P0 STG.E.U8 desc[UR38][R44.64], R47 ;  /* 0x0000002f2c000986 */ /* 0x0041e8000c101126 */
[----:B0-----:R-:W2:Y:S04]  /*b6430*/  LDL.LU.64 R44, [R1+0x17c0] ;  /* 0x0017c000012c7983 */ /* 0x001ea80000300a00 */
[----:B------:R-:W3:Y:S04]  /*b6440*/  LDL.LU.64 R52, [R1+0x17b8] ;  /* 0x0017b80001347983 */ /* 0x000ee80000300a00 */
[----:B------:R-:W3:Y:S04]  /*b6450*/  LDL.LU.64 R56, [R1+0x17b0] ;  /* 0x0017b00001387983 */ /* 0x000ee80000300a00 */
[----:B------:R-:W3:Y:S04]  /*b6460*/  LDL.LU.64 R22, [R1+0x17a8] ;  /* 0x0017a80001167983 */ /* 0x000ee80000300a00 */
[----:B------:R-:W3:Y:S01]  /*b6470*/  LDL.LU R21, [R1+0xa0] ;  /* 0x0000a00001157983 */ /* 0x000ee20000300800 */
[----:B------:R-:W-:-:S03]  /*b6480*/  LOP3.LUT P4, RZ, R16, 0x20000000, RZ, 0xc0, !PT ;  /* 0x2000000010ff7812 */ /* 0x000fc6000788c0ff */
[----:B------:R-:W3:Y:S01]  /*b6490*/  LDL.LU.64 R18, [R1+0x1790] ;  /* 0x0017900001127983 */ /* 0x000ee20000300a00 */
[----:B------:R-:W-:-:S03]  /*b64a0*/  PRMT R47, R20, 0x7772, RZ ;  /* 0x00007772142f7816 */ /* 0x000fc600000000ff */
[----:B------:R-:W3:Y:S01]  /*b64b0*/  LDL.LU R7, [R1+0xd4] ;  /* 0x0000d40001077983 */ /* 0x000ee20000300800 */
[----:B------:R-:W-:Y:S02]  /*b64c0*/  LOP3.LUT P5, RZ, R16, 0x40000000, RZ, 0xc0, !PT ;  /* 0x4000000010ff7812 */ /* 0x000fe400078ac0ff */
[----:B------:R-:W-:-:S03]  /*b64d0*/  LOP3.LUT R0, R0, 0xffffefff, RZ, 0xc0, !PT ;  /* 0xffffefff00007812 */ /* 0x000fc600078ec0ff */
[----:B----4-:R0:W-:Y:S04]  /*b64e0*/  @P4 STG.E.U8 desc[UR38][R42.64], R47 ;  /* 0x0000002f2a004986 */ /* 0x0101e8000c101126 */
[----:B0-----:R-:W4:Y:S01]  /*b64f0*/  LDL.LU.64 R42, [R1+0x1788] ;  /* 0x00178800012a7983 */ /* 0x001f220000300a00 */
[----:B------:R-:W-:-:S05]  /*b6500*/  PRMT R47, R20, 0x7773, RZ ;  /* 0x00007773142f7816 */ /* 0x000fca00000000ff */
[----:B--2---:R0:W-:Y:S04]  /*b6510*/  @P5 STG.E.U8 desc[UR38][R44.64], R47 ;  /* 0x0000002f2c005986 */ /* 0x0041e8000c101126 */
[----:B0-----:R-:W2:Y:S01]  /*b6520*/  LDL.LU.64 R44, [R1+0x1780] ;  /* 0x00178000012c7983 */ /* 0x001ea20000300a00 */
[----:B---3--:R-:W-:Y:S02]  /*b6530*/  LOP3.LUT P1, RZ, R46, 0x200, RZ, 0xc0, !PT ;  /* 0x000002002eff7812 */ /* 0x008fe4000782c0ff */
[----:B------:R-:W-:Y:S01]  /*b6540*/  LOP3.LUT P6, RZ, R16, 0x80000000, RZ, 0xc0, !PT ;  /* 0x8000000010ff7812 */ /* 0x000fe200078cc0ff */
[----:B------:R-:W3:Y:S01]  /*b6550*/  LDL.LU.64 R10, [R1+0x1770] ;  /* 0x00177000010a7983 */ /* 0x000ee20000300a00 */
[----:B------:R-:W-:Y:S02]  /*b6560*/  LOP3.LUT P0, RZ, R46, 0x1, RZ, 0xc0, !PT ;  /* 0x000000012eff7812 */ /* 0x000fe4000780c0ff */
[----:B------:R-:W-:Y:S01]  /*b6570*/  PRMT R47, R21, 0x7770, RZ ;  /* 0x00007770152f7816 */ /* 0x000fe200000000ff */
[----:B------:R-:W3:Y:S04]  /*b6580*/  LDL.LU R58, [R1+0xc4] ;  /* 0x0000c400013a7983 */ /* 0x000ee80000300800 */
[----:B------:R-:W3:Y:S02]  /*b6590*/  LDL.LU.64 R4, [R1+0x1768] ;  /* 0x0017680001047983 */ /* 0x000ee40000300a00 */
[----:B------:R-:W-:-:S02]  /*b65a0*/  @P1 LOP3.LUT R0, R0, 0x1000, RZ, 0xfc, !PT ;  /* 0x0000100000001812 */ /* 0x000fc400078efcff */
[----:B------:R-:W-:Y:S01]  /*b65b0*/  LOP3.LUT P1, RZ, R46, 0x100, RZ, 0xc0, !PT ;  /* 0x000001002eff7812 */ /* 0x000fe2000782c0ff */
[----:B------:R0:W-:Y:S01]  /*b65c0*/  @P6 STG.E.U8 desc[UR38][R52.64], R47 ;  /* 0x0000002f34006986 */ /* 0x0001e2000c101126 */
[----:B------:R-:W-:-:S03]  /*b65d0*/  LOP3.LUT R0, R0, 0xffffdfff, RZ, 0xc0, !PT ;  /* 0xffffdfff00007812 */ /* 0x000fc600078ec0ff */
[----:B------:R-:W3:Y:S04]  /*b65e0*/  LDL.LU.64 R50, [R1+0x1760] ;  /* 0x0017600001327983 */ /* 0x000ee80000300a00 */
[----:B------:R-:W3:Y:S04]  /*b65f0*/  LDL.LU.64 R48, [R1+0xf38] ;  /* 0x000f380001307983 */ /* 0x000ee80000300a00 */
[----:B------:R-:W-:Y:S01]  /*b6600*/  @P1 LOP3.LUT R0, R0, 0x2000, RZ, 0xfc, !PT ;  /* 0x0000200000001812 */ /* 0x000fe200078efcff */
[----:B------:R-:W3:Y:S01]  /*b6610*/  LDL.LU.64 R54, [R1+0xf30] ;  /* 0x000f300001367983 */ /* 0x000ee20000300a00 */
[----:B------:R-:W-:-:S02]  /*b6620*/  LOP3.LUT P1, RZ, R46, 0x80, RZ, 0xc0, !PT ;  /* 0x000000802eff7812 */ /* 0x000fc4000782c0ff */
[----:B------:R-:W-:Y:S01]  /*b6630*/  LOP3.LUT R0, R0, 0xffffbfff, RZ, 0xc0, !PT ;  /* 0xffffbfff00007812 */ /* 0x000fe200078ec0ff */
[----:B0-----:R-:W3:Y:S10]  /*b6640*/  LDL.LU.64 R52, [R1+0xe30] ;  /* 0x000e300001347983 */ /* 0x001ef40000300a00 */
[----:B------:R-:W-:-:S02]  /*b6650*/  @P1 LOP3.LUT R0, R0, 0x4000, RZ, 0xfc, !PT ;  /* 0x0000400000001812 */ /* 0x000fc400078efcff */
        /* <DEDUP_REMOVED lines=13> */
[----:B------:R-:W-:Y:S02]  /*b6730*/  LOP3.LUT R0, R0, 0xfff7ffff, RZ, 0xc0, !PT ;  /* 0xfff7ffff00007812 */ /* 0x000fe400078ec0ff */
[----:B------:R-:W-:-:S09]  /*b6740*/  PRMT R47, R21, 0x7771, RZ ;  /* 0x00007771152f7816 */ /* 0x000fd200000000ff */
[----:B------:R-:W-:Y:S02]  /*b6750*/  @P1 LOP3.LUT R0, R0, 0x80000, RZ, 0xfc, !PT ;  /* 0x0008000000001812 */ /* 0x000fe400078efcff */
[----:B------:R-:W-:Y:S01]  /*b6760*/  LOP3.LUT P1, RZ, R46, 0x2, RZ, 0xc0, !PT ;  /* 0x000000022eff7812 */ /* 0x000fe2000782c0ff */
[----:B------:R0:W-:Y:S02]  /*b6770*/  @P0 STG.E.U8 desc[UR38][R56.64], R47 ;  /* 0x0000002f38000986 */ /* 0x0001e4000c101126 */
[----:B0-----:R-:W-:Y:S02]  /*b6780*/  PRMT R47, R21, 0x7772, RZ ;  /* 0x00007772152f7816 */ /* 0x001fe400000000ff */
[----:B------:R-:W3:Y:S08]  /*b6790*/  LDL.LU.64 R56, [R1+0xe28] ;  /* 0x000e280001387983 */ /* 0x000ef00000300a00 */
[----:B------:R0:W-:Y:S01]  /*b67a0*/  @P1 STG.E.U8 desc[UR38][R22.64], R47 ;  /* 0x0000002f16001986 */ /* 0x0001e2000c101126 */
[----:B------:R-:W-:-:S02]  /*b67b0*/  LOP3.LUT P1, RZ, R0, 0x80000, RZ, 0xc0, !PT ;  /* 0x0008000000ff7812 */ /* 0x000fc4000782c0ff */
[----:B0-----:R-:W-:Y:S01]  /*b67c0*/  PRMT R47, R21, 0x7773, RZ ;  /* 0x00007773152f7816 */ /* 0x001fe200000000ff */
[----:B------:R-:W3:Y:S10]  /*b67d0*/  LDL.LU.64 R22, [R1+0xe20] ;  /* 0x000e200001167983 */ /* 0x000ef40000300a00 */
[----:B------:R0:W-:Y:S01]  /*b67e0*/  @P1 STG.E.U8 desc[UR38][R18.64], R47 ;  /* 0x0000002f12001986 */ /* 0x0001e2000c101126 */
[----:B------:R-:W-:-:S03]  /*b67f0*/  LOP3.LUT P1, RZ, R0, 0x40000, RZ, 0xc0, !PT ;  /* 0x0004000000ff7812 */ /* 0x000fc6000782c0ff */
[----:B------:R-:W3:Y:S01]  /*b6800*/  LDL.LU.64 R20, [R1+0xc20] ;  /* 0x000c200001147983 */ /* 0x000ee20000300a00 */
[----:B0-----:R-:W-:-:S03]  /*b6810*/  PRMT R47, R7, 0x7770, RZ ;  /* 0x00007770072f7816 */ /* 0x001fc600000000ff */
[----:B------:R-:W3:Y:S04]  /*b6820*/  LDL.LU.64 R18, [R1+0xc18] ;  /* 0x000c180001127983 */ /* 0x000ee80000300a00 */
[----:B------:R-:W3:Y:S04]  /*b6830*/  LDL.LU R59, [R1+0xa4] ;  /* 0x0000a400013b7983 */ /* 0x000ee80000300800 */
[----:B----4-:R0:W-:Y:S01]  /*b6840*/  @P1 STG.E.U8 desc[UR38][R42.64], R47 ;  /* 0x0000002f2a001986 */ /* 0x0101e2000c101126 */
[C---:B------:R-:W-:Y:S02]  /*b6850*/  LOP3.LUT P1, RZ, R0.reuse, 0x20000, RZ, 0xc0, !PT ;  /* 0x0002000000ff7812 */ /* 0x040fe4000782c0ff */
[----:B0-----:R-:W-:Y:S01]  /*b6860*/  PRMT R47, R7, 0x7771, RZ ;  /* 0x00007771072f7816 */ /* 0x001fe200000000ff */
[----:B------:R-:W4:Y:S10]  /*b6870*/  LDL.LU.64 R42, [R1+0xc10] ;  /* 0x000c1000012a7983 */ /* 0x000f340000300a00 */
[----:B--2---:R0:W-:Y:S04]  /*b6880*/  @P1 STG.E.U8 desc[UR38][R44.64], R47 ;  /* 0x0000002f2c001986 */ /* 0x0041e8000c101126 */
[----:B0-----:R-:W2:Y:S01]  /*b6890*/  LDL.LU.64 R44, [R1+0x3858] ;  /* 0x00385800012c7983 */ /* 0x001ea20000300a00 */
[----:B------:R-:W-:-:S02]  /*b68a0*/  LOP3.LUT P1, RZ, R0, 0x10000, RZ, 0xc0, !PT ;  /* 0x0001000000ff7812 */ /* 0x000fc4000782c0ff */
[----:B------:R-:W-:-:S11]  /*b68b0*/  PRMT R47, R7, 0x7772, RZ ;  /* 0x00007772072f7816 */ /* 0x000fd600000000ff */
[----:B---3--:R0:W-:Y:S01]  /*b68c0*/  @P1 STG.E.U8 desc[UR38][R10.64], R47 ;  /* 0x0000002f0a001986 */ /* 0x0081e2000c101126 */
        /* <DEDUP_REMOVED lines=13> */
[----:B------:R0:W-:Y:S01]  /*b69a0*/  @P1 STG.E.U8 desc[UR38][R54.64], R47 ;  /* 0x0000002f36001986 */ /* 0x0001e2000c101126 */
[----:B------:R-:W-:Y:S02]  /*b69b0*/  LOP3.LUT P4, RZ, R46, 0x1000, RZ, 0xc0, !PT ;  /* 0x000010002eff7812 */ /* 0x000fe4000788c0ff */
[----:B0-----:R-:W-:-:S05]  /*b69c0*/  PRMT R47, R58, 0x7773, RZ ;  /* 0x000077733a2f7816 */ /* 0x001fca00000000ff */
[----:B------:R2:W-:Y:S01]  /*b69d0*/  @P2 STG.E.U8 desc[UR38][R52.64], R47 ;  /* 0x0000002f34002986 */ /* 0x0005e2000c101126 */
[C---:B------:R-:W-:Y:S02]  /*b69e0*/  LOP3.LUT P5, RZ, R46.reuse, 0x2000, RZ, 0xc0, !PT ;  /* 0x000020002eff7812 */ /* 0x040fe400078ac0ff */
[C---:B------:R-:W-:Y:S02]  /*b69f0*/  LOP3.LUT P6, RZ, R46.reuse, 0x4000, RZ, 0xc0, !PT ;  /* 0x000040002eff7812 */ /* 0x040fe400078cc0ff */
[----:B------:R-:W-:Y:S02]  /*b6a00*/  LOP3.LUT P0, RZ, R46, 0x8000, RZ, 0xc0, !PT ;  /* 0x000080002eff7812 */ /* 0x000fe4000780c0ff */
[----:B--2---:R-:W-:-:S05]  /*b6a10*/  PRMT R47, R45, 0x7770, RZ ;  /* 0x000077702d2f7816 */ /* 0x004fca00000000ff */
[----:B------:R0:W-:Y:S02]  /*b6a20*/  @P3 STG.E.U8 desc[UR38][R56.64], R47 ;  /* 0x0000002f38003986 */ /* 0x0001e4000c101126 */
[----:B0-----:R-:W-:-:S05]  /*b6a30*/  PRMT R47, R45, 0x7771, RZ ;  /* 0x000077712d2f7816 */ /* 0x001fca00000000ff */
[----:B------:R0:W-:Y:S02]  /*b6a40*/  @P4 STG.E.U8 desc[UR38][R22.64], R47 ;  /* 0x0000002f16004986 */ /* 0x0001e4000c101126 */
[----:B0-----:R-:W-:-:S05]  /*b6a50*/  PRMT R47, R45, 0x7772, RZ ;  /* 0x000077722d2f7816 */ /* 0x001fca00000000ff */
[----:B------:R0:W-:Y:S02]  /*b6a60*/  @P5 STG.E.U8 desc[UR38][R20.64], R47 ;  /* 0x0000002f14005986 */ /* 0x0001e4000c101126 */
[----:B0-----:R-:W-:Y:S02]  /*b6a70*/  PRMT R47, R45, 0x7773, RZ ;  /* 0x000077732d2f7816 */ /* 0x001fe400000000ff */
[----:B------:R-:W2:Y:S04]  /*b6a80*/  LDL.LU R45, [R1+0x3850] ;  /* 0x00385000012d7983 */ /* 0x000ea80000300800 */
[----:B------:R0:W-:Y:S02]  /*b6a90*/  @P6 STG.E.U8 desc[UR38][R18.64], R47 ;  /* 0x0000002f12006986 */ /* 0x0001e4000c101126 */
[----:B0-----:R-:W-:-:S05]  /*b6aa0*/  PRMT R47, R59, 0x7770, RZ ;  /* 0x000077703b2f7816 */ /* 0x001fca00000000ff */
[----:B----4-:R0:W-:Y:S04]  /*b6ab0*/  @P0 STG.E.U8 desc[UR38][R42.64], R47 ;  /* 0x0000002f2a000986 */ /* 0x0101e8000c101126 */
[----:B0-----:R-:W3:Y:S04]  /*b6ac0*/  LDL.LU.64 R42, [R1+0xa18] ;  /* 0x000a1800012a7983 */ /* 0x001ee80000300a00 */
[----:B------:R-:W4:Y:S01]  /*b6ad0*/  LDL.LU.64 R52, [R1+0xa10] ;  /* 0x000a100001347983 */ /* 0x000f220000300a00 */
[C---:B------:R-:W-:Y:S02]  /*b6ae0*/  LOP3.LUT P4, RZ, R46.reuse, 0x10000, RZ, 0xc0, !PT ;  /* 0x000100002eff7812 */ /* 0x040fe4000788c0ff */
[----:B------:R-:W-:Y:S01]  /*b6af0*/  LOP3.LUT P5, RZ, R46, 0x20000, RZ, 0xc0, !PT ;  /* 0x000200002eff7812 */ /* 0x000fe200078ac0ff */
[----:B------:R-:W2:Y:S01]  /*b6b00*/  LDL.LU.64 R56, [R1+0x8b8] ;  /* 0x0008b80001387983 */ /* 0x000ea20000300a00 */
[----:B------:R-:W-:-:S03]  /*b6b10*/  PRMT R47, R59, 0x7771, RZ ;  /* 0x000077713b2f7816 */ /* 0x000fc600000000ff */
[----:B------:R-:W2:Y:S04]  /*b6b20*/  LDL.LU.64 R22, [R1+0x8b0] ;  /* 0x0008b00001167983 */ /* 0x000ea80000300a00 */
[----:B------:R-:W2:Y:S04]  /*b6b30*/  LDL.LU.64 R20, [R1+0x8a8] ;  /* 0x0008a80001147983 */ /* 0x000ea80000300a00 */
[----:B------:R-:W2:Y:S01]  /*b6b40*/  LDL.LU.64 R18, [R1+0x890] ;  /* 0x0008900001127983 */ /* 0x000ea20000300a00 */
        /* <DEDUP_REMOVED lines=10> */
[----:B------:R-:W-:Y:S01]  /*b6bf0*/  LOP3.LUT R0, R0, 0xffffff7f, RZ, 0xc0, !PT ;  /* 0xffffff7f00007812 */ /* 0x000fe200078ec0ff */
[----:B---3--:R0:W-:Y:S02]  /*b6c00*/  @P4 STG.E.U8 desc[UR38][R42.64], R47 ;  /* 0x0000002f2a004986 */ /* 0x0081e4000c101126 */
[----:B0-----:R-:W-:Y:S02]  /*b6c10*/  PRMT R47, R59, 0x7772, RZ ;  /* 0x000077723b2f7816 */ /* 0x001fe400000000ff */
[----:B------:R-:W3:Y:S04]  /*b6c20*/  LDL.LU.64 R42, [R1+0x888] ;  /* 0x00088800012a7983 */ /* 0x000ee80000300a00 */
[----:B------:R-:W3:Y:S04]  /*b6c30*/  LDL.LU R58, [R1+0xc8] ;  /* 0x0000c800013a7983 */ /* 0x000ee80000300800 */
[----:B----4-:R0:W-:Y:S04]  /*b6c40*/  @P5 STG.E.U8 desc[UR38][R52.64], R47 ;  /* 0x0000002f34005986 */ /* 0x0101e8000c101126 */
[----:B0-----:R-:W4:Y:S01]  /*b6c50*/  LDL.LU R47, [R1+0xd8] ;  /* 0x0000d800012f7983 */ /* 0x001f220000300800 */
[----:B------:R-:W-:-:S02]  /*b6c60*/  @P1 LOP3.LUT R0, R0, 0x80, RZ, 0xfc, !PT ;  /* 0x0000008000001812 */ /* 0x000fc400078efcff */
[----:B------:R-:W-:Y:S01]  /*b6c70*/  LOP3.LUT P1, RZ, R46, 0x1000000, RZ, 0xc0, !PT ;  /* 0x010000002eff7812 */ /* 0x000fe2000782c0ff */
[----:B------:R-:W3:Y:S01]  /*b6c80*/  LDL.LU.64 R10, [R1+0x880] ;  /* 0x00088000010a7983 */ /* 0x000ee20000300a00 */
[----:B------:R-:W-:-:S03]  /*b6c90*/  LOP3.LUT R0, R0, 0xfffffeff, RZ, 0xc0, !PT ;  /* 0xfffffeff00007812 */ /* 0x000fc600078ec0ff */
[----:B------:R-:W3:Y:S04]  /*b6ca0*/  LDL.LU.64 R6, [R1+0x878] ;  /* 0x0008780001067983 */ /* 0x000ee80000300a00 */
[----:B------:R-:W3:Y:S04]  /*b6cb0*/  LDL.LU.64 R4, [R1+0x870] ;  /* 0x0008700001047983 */ /* 0x000ee80000300a00 */
[----:B------:R-:W-:Y:S01]  /*b6cc0*/  @P1 LOP3.LUT R0, R0, 0x100, RZ, 0xfc, !PT ;  /* 0x0000010000001812 */ /* 0x000fe200078efcff */
[----:B------:R-:W3:Y:S01]  /*b6cd0*/  LDL.LU.64 R50, [R1+0x838] ;  /* 0x0008380001327983 */ /* 0x000ee20000300a00 */
[----:B------:R-:W-:-:S02]  /*b6ce0*/  LOP3.LUT P1, RZ, R46, 0x800000, RZ, 0xc0, !PT ;  /* 0x008000002eff7812 */ /* 0x000fc4000782c0ff */
[----:B------:R-:W-:-:S11]  /*b6cf0*/  LOP3.LUT R0, R0, 0xfffffdff, RZ, 0xc0, !PT ;  /* 0xfffffdff00007812 */ /* 0x000fd600078ec0ff */
[----:B------:R-:W-:Y:S02]  /*b6d00*/  @P1 LOP3.LUT R0, R0, 0x200, RZ, 0xfc, !PT ;  /* 0x0000020000001812 */ /* 0x000fe400078efcff */
[----:B------:R-:W-:Y:S02]  /*b6d10*/  LOP3.LUT P1, RZ, R46, 0x400000, RZ, 0xc0, !PT ;  /* 0x004000002eff7812 */ /* 0x000fe4000782c0ff */
[----:B------:R-:W-:-:S11]  /*b6d20*/  LOP3.LUT R0, R0, 0xfffffbff, RZ, 0xc0, !PT ;  /* 0xfffffbff00007812 */ /* 0x000fd600078ec0ff */
[----:B------:R-:W-:Y:S02]  /*b6d30*/  @P1 LOP3.LUT R0, R0, 0x400, RZ, 0xfc, !PT ;  /* 0x0000040000001812 */ /* 0x000fe400078efcff */
[----:B------:R-:W-:Y:S02]  /*b6d40*/  LOP3.LUT P1, RZ, R46, 0x200000, RZ, 0xc0, !PT ;  /* 0x002000002eff7812 */ /* 0x000fe4000782c0ff */
[----:B------:R-:W-:Y:S02]  /*b6d50*/  LOP3.LUT R0, R0, 0xfffff7ff, RZ, 0xc0, !PT ;  /* 0xfffff7ff00007812 */ /* 0x000fe400078ec0ff */
[C---:B------:R-:W-:Y:S02]  /*b6d60*/  LOP3.LUT P6, RZ, R46.reuse, 0x40000, RZ, 0xc0, !PT ;  /* 0x000400002eff7812 */ /* 0x040fe400078cc0ff */
[C---:B------:R-:W-:Y:S02]  /*b6d70*/  LOP3.LUT P0, RZ, R46.reuse, 0x80000, RZ, 0xc0, !PT ;  /* 0x000800002eff7812 */ /* 0x040fe4000780c0ff */
[----:B------:R-:W-:-:S02]  /*b6d80*/  LOP3.LUT P2, RZ, R46, 0x20000000, RZ, 0xc0, !PT ;  /* 0x200000002eff7812 */ /* 0x000fc4000784c0ff */
[C---:B------:R-:W-:Y:S02]  /*b6d90*/  LOP3.LUT P3, RZ, R46.reuse, 0x40000000, RZ, 0xc0, !PT ;  /* 0x400000002eff7812 */ /* 0x040fe4000786c0ff */
[----:B------:R-:W-:Y:S02]  /*b6da0*/  LOP3.LUT P4, RZ, R46, 0x80000000, RZ, 0xc0, !PT ;  /* 0x800000002eff7812 */ /* 0x000fe4000788c0ff */
[----:B------:R-:W-:Y:S02]  /*b6db0*/  @P1 LOP3.LUT R0, R0, 0x800, RZ, 0xfc, !PT ;  /* 0x0000080000001812 */ /* 0x000fe400078efcff */
[----:B------:R-:W-:Y:S02]  /*b6dc0*/  LOP3.LUT P1, RZ, R46, 0x100000, RZ, 0xc0, !PT ;  /* 0x001000002eff7812 */ /* 0x000fe4000782c0ff */
[----:B------:R-:W-:Y:S02]  /*b6dd0*/  PRMT R46, R59, 0x7773, RZ ;  /* 0x000077733b2e7816 */ /* 0x000fe400000000ff */
[----:B------:R-:W3:Y:S04]  /*b6de0*/  LDL.LU R59, [R1+0xb8] ;  /* 0x0000b800013b7983 */ /* 0x000ee80000300800 */
[----:B------:R-:W3:Y:S04]  /*b6df0*/  LDL.LU.64 R48, [R1+0x830] ;  /* 0x0008300001307983 */ /* 0x000ee80000300a00 */
[----:B--2---:R0:W-:Y:S04]  /*b6e00*/  @P6 STG.E.U8 desc[UR38][R56.64], R46 ;  /* 0x0000002e38006986 */ /* 0x0041e8000c101126 */
[----:B------:R-:W2:Y:S04]  /*b6e10*/  LDL.LU.64 R54, [R1+0x828] ;  /* 0x0008280001367983 */ /* 0x000ea80000300a00 */
[----:B------:R-:W2:Y:S04]  /*b6e20*/  LDL.LU.64 R52, [R1+0x818] ;  /* 0x0008180001347983 */ /* 0x000ea80000300a00 */
[----:B0-----:R-:W2:Y:S01]  /*b6e30*/  LDL.LU.64 R56, [R1+0x810] ;  /* 0x0008100001387983 */ /* 0x001ea20000300a00 */
[----:B----4-:R-:W-:-:S05]  /*b6e40*/  PRMT R46, R47, 0x7770, RZ ;  /* 0x000077702f2e7816 */ /* 0x010fca00000000ff */
[----:B------:R0:W-:Y:S02]  /*b6e50*/  @P0 STG.E.U8 desc[UR38][R22.64], R46 ;  /* 0x0000002e16000986 */ /* 0x0001e4000c101126 */
[C---:B0-----:R-:W-:Y:S02]  /*b6e60*/  PRMT R46, R47.reuse, 0x7771, RZ ;  /* 0x000077712f2e7816 */ /* 0x041fe400000000ff */
[----:B------:R-:W4:Y:S04]  /*b6e70*/  LDL.LU.64 R22, [R1+0x800] ;  /* 0x0008000001167983 */ /* 0x000f280000300a00 */
[----:B------:R0:W-:Y:S01]  /*b6e80*/  @P1 STG.E.U8 desc[UR38][R20.64], R46 ;  /* 0x0000002e14001986 */ /* 0x0001e2000c101126 */
[C---:B------:R-:W-:Y:S02]  /*b6e90*/  LOP3.LUT P1, RZ, R0.reuse, 0x800, RZ, 0xc0, !PT ;  /* 0x0000080000ff7812 */ /* 0x040fe4000782c0ff */
[----:B0-----:R-:W-:Y:S01]  /*b6ea0*/  PRMT R46, R47, 0x7772, RZ ;  /* 0x000077722f2e7816 */ /* 0x001fe200000000ff */
[----:B------:R-:W4:Y:S10]  /*b6eb0*/  LDL.LU.64 R20, [R1+0x7e8] ;  /* 0x0007e80001147983 */ /* 0x000f340000300a00 */
[----:B------:R0:W-:Y:S01]  /*b6ec0*/  @P1 STG.E.U8 desc[UR38][R18.64], R46 ;  /* 0x0000002e12001986 */ /* 0x0001e2000c101126 */
[----:B------:R-:W-:-:S03]  /*b6ed0*/  LOP3.LUT P1, RZ, R0, 0x400, RZ, 0xc0, !PT ;  /* 0x0000040000ff7812 */ /* 0x000fc6000782c0ff */
[----:B0-----:R-:W4:Y:S01]  /*b6ee0*/  LDL.LU.64 R18, [R1+0x7e0] ;  /* 0x0007e00001127983 */ /* 0x001f220000300a00 */
[----:B------:R-:W-:-:S09]  /*b6ef0*/  PRMT R46, R47, 0x7773, RZ ;  /* 0x000077732f2e7816 */ /* 0x000fd200000000ff */
[----:B---3--:R0:W-:Y:S04]  /*b6f00*/  @P1 STG.E.U8 desc[UR38][R42.64], R46 ;  /* 0x0000002e2a001986 */ /* 0x0081e8000c101126 */
[----:B0-----:R-:W3:Y:S01]  /*b6f10*/  LDL.LU.64 R42, [R1+0x7a8] ;  /* 0x0007a800012a7983 */ /* 0x001ee20000300a00 */
        /* <DEDUP_REMOVED lines=17> */
[----:B--2---:R0:W-:Y:S01]  /*b7030*/  @P1 STG.E.U8 desc[UR38][R54.64], R46 ;  /* 0x0000002e36001986 */ /* 0x0041e2000c101126 */
[----:B------:R-:W-:Y:S02]  /*b7040*/  LOP3.LUT P5, RZ, R45, 0x1, RZ, 0xc0, !PT ;  /* 0x000000012dff7812 */ /* 0x000fe400078ac0ff */
[----:B0-----:R-:W-:-:S05]  /*b7050*/  PRMT R46, R59, 0x7772, RZ ;  /* 0x000077723b2e7816 */ /* 0x001fca00000000ff */
[----:B------:R0:W-:Y:S01]  /*b7060*/  @P2 STG.E.U8 desc[UR38][R52.64], R46 ;  /* 0x0000002e34002986 */ /* 0x0001e2000c101126 */
[----:B------:R-:W-:Y:S02]  /*b7070*/  LOP3.LUT P6, RZ, R45, 0x2, RZ, 0xc0, !PT ;  /* 0x000000022dff7812 */ /* 0x000fe400078cc0ff */
[----:B0-----:R-:W-:-:S05]  /*b7080*/  PRMT R46, R59, 0x7773, RZ ;  /* 0x000077733b2e7816 */ /* 0x001fca00000000ff */
[----:B------:R0:W-:Y:S01]  /*b7090*/  @P3 STG.E.U8 desc[UR38][R56.64], R46 ;  /* 0x0000002e38003986 */ /* 0x0001e2000c101126 */
[----:B------:R-:W-:Y:S02]  /*b70a0*/  LOP3.LUT P0, RZ, R45, 0x4, RZ, 0xc0, !PT ;  /* 0x000000042dff7812 */ /* 0x000fe4000780c0ff */
[----:B0-----:R-:W-:-:S05]  /*b70b0*/  PRMT R46, R2, 0x7770, RZ ;  /* 0x00007770022e7816 */ /* 0x001fca00000000ff */
[----:B----4-:R0:W-:Y:S02]  /*b70c0*/  @P4 STG.E.U8 desc[UR38][R22.64], R46 ;  /* 0x0000002e16004986 */ /* 0x0101e4000c101126 */
[----:B0-----:R-:W-:-:S05]  /*b70d0*/  PRMT R46, R2, 0x7771, RZ ;  /* 0x00007771022e7816 */ /* 0x001fca00000000ff */
[----:B------:R0:W-:Y:S02]  /*b70e0*/  @P5 STG.E.U8 desc[UR38][R20.64], R46 ;  /* 0x0000002e14005986 */ /* 0x0001e4000c101126 */
[----:B0-----:R-:W-:-:S05]  /*b70f0*/  PRMT R46, R2, 0x7772, RZ ;  /* 0x00007772022e7816 */ /* 0x001fca00000000ff */
[----:B------:R0:W-:Y:S02]  /*b7100*/  @P6 STG.E.U8 desc[UR38][R18.64], R46 ;  /* 0x0000002e12006986 */ /* 0x0001e4000c101126 */
[----:B0-----:R-:W-:Y:S02]  /*b7110*/  PRMT R46, R2, 0x7773, RZ ;  /* 0x00007773022e7816 */ /* 0x001fe400000000ff */
[----:B------:R-:W2:Y:S04]  /*b7120*/  LDL.LU R2, [R1+0x384c] ;  /* 0x00384c0001027983 */ /* 0x000ea80000300800 */
[----:B---3--:R0:W-:Y:S04]  /*b7130*/  @P0 STG.E.U8 desc[UR38][R42.64], R46 ;  /* 0x0000002e2a000986 */ /* 0x0081e8000c101126 */
[----:B0-----:R-:W3:Y:S04]  /*b7140*/  LDL.LU.64 R42, [R1+0x7d8] ;  /* 0x0007d800012a7983 */ /* 0x001ee80000300a00 */
[----:B------:R-:W4:Y:S04]  /*b7150*/  LDL.LU.64 R52, [R1+0x7d0] ;  /* 0x0007d00001347983 */ /* 0x000f280000300a00 */
[----:B------:R-:W3:Y:S04]  /*b7160*/  LDL.LU.64 R58, [R1+0x7a0] ;  /* 0x0007a000013a7983 */ /* 0x000ee80000300a00 */
[----:B------:R-:W3:Y:S04]  /*b7170*/  LDL.LU R21, [R1+0xdc] ;  /* 0x0000dc0001157983 */ /* 0x000ee80000300800 */
[----:B------:R-:W4:Y:S04]  /*b7180*/  LDL.LU.64 R56, [R1+0x798] ;  /* 0x0007980001387983 */ /* 0x000f280000300a00 */
[----:B------:R-:W4:Y:S04]  /*b7190*/  LDL.LU.64 R22, [R1+0x790] ;  /* 0x0007900001167983 */ /* 0x000f280000300a00 */
[----:B------:R-:W4:Y:S04]  /*b71a0*/  LDL.LU.64 R18, [R1+0x788] ;  /* 0x0007880001127983 */ /* 0x000f280000300a00 */
[----:B------:R-:W4:Y:S01]  /*b71b0*/  LDL.LU R47, [R1+0xcc] ;  /* 0x0000cc00012f7983 */ /* 0x000f220000300800 */
[----:B------:R-:W-:-:S02]  /*b71c0*/  LOP3.LUT P1, RZ, R45, 0x8000, RZ, 0xc0, !PT ;  /* 0x000080002dff7812 */ /* 0x000fc4000782c0ff */
[C---:B------:R-:W-:Y:S02]  /*b71d0*/  LOP3.LUT P4, RZ, R45.reuse, 0x8, RZ, 0xc0, !PT ;  /* 0x000000082dff7812 */ /* 0x040fe4000788c0ff */
[----:B------:R-:W-:Y:S02]  /*b71e0*/  LOP3.LUT R0, R0, 0xfffffffe, RZ, 0xc0, !PT ;  /* 0xfffffffe00007812 */ /* 0x000fe400078ec0ff */
[C---:B------:R-:W-:Y:S02]  /*b71f0*/  LOP3.LUT P5, RZ, R45.reuse, 0x10, RZ, 0xc0, !PT ;  /* 0x000000102dff7812 */ /* 0x040fe400078ac0ff */
[C---:B------:R-:W-:Y:S02]  /*b7200*/  LOP3.LUT P6, RZ, R45.reuse, 0x20, RZ, 0xc0, !PT ;  /* 0x000000202dff7812 */ /* 0x040fe400078cc0ff */
[----:B------:R-:W-:Y:S02]  /*b7210*/  LOP3.LUT P0, RZ, R45, 0x40, RZ, 0xc0, !PT ;  /* 0x000000402dff7812 */ /* 0x000fe4000780c0ff */
[----:B--2---:R-:W-:-:S04]  /*b7220*/  LOP3.LUT R2, R2, 0xefffffff, RZ, 0xc0, !PT ;  /* 0xefffffff02027812 */ /* 0x004fc800078ec0ff */
[----:B------:R-:W-:Y:S02]  /*b7230*/  @P1 LOP3.LUT R2, R2, 0x10000000, RZ, 0xfc, !PT ;  /* 0x1000000002021812 */ /* 0x000fe400078efcff */
[----:B------:R-:W-:Y:S02]  /*b7240*/  LOP3.LUT P1, RZ, R45, 0x4000, RZ, 0xc0, !PT ;  /* 0x000040002dff7812 */ /* 0x000fe4000782c0ff */
[----:B------:R-:W-:Y:S02]  /*b7250*/  LOP3.LUT R2, R2, 0xdfffffff, RZ, 0xc0, !PT ;  /* 0xdfffffff02027812 */ /* 0x000fe400078ec0ff */
[----:B---3--:R-:W-:-:S05]  /*b7260*/  PRMT R46, R21, 0x7770, RZ ;  /* 0x00007770152e7816 */ /* 0x008fca00000000ff */
[----:B------:R0:W-:Y:S04]  /*b7270*/  @P4 STG.E.U8 desc[UR38][R42.64], R46 ;  /* 0x0000002e2a004986 */ /* 0x0001e8000c101126 */
[----:B------:R-:W-:Y:S01]  /*b7280*/  @P1 LOP3.LUT R2, R2, 0x20000000, RZ, 0xfc, !PT ;  /* 0x2000000002021812 */ /* 0x000fe200078efcff */
[----:B0-----:R-:W2:Y:S01]  /*b7290*/  LDL.LU.64 R42, [R1+0x780] ;  /* 0x00078000012a7983 */ /* 0x001ea20000300a00 */
[----:B------:R-:W-:Y:S02]  /*b72a0*/  LOP3.LUT P1, RZ, R45, 0x2000, RZ, 0xc0, !PT ;  /* 0x000020002dff7812 */ /* 0x000fe4000782c0ff */
[----:B------:R-:W-:Y:S01]  /*b72b0*/  LOP3.LUT R2, R2, 0xbfffffff, RZ, 0xc0, !PT ;  /* 0xbfffffff02027812 */ /* 0x000fe200078ec0ff */
[----:B------:R-:W3:Y:S04]  /*b72c0*/  LDL.LU R20, [R1+0xbc] ;  /* 0x0000bc0001147983 */ /* 0x000ee80000300800 */
[----:B------:R-:W3:Y:S04]  /*b72d0*/  LDL.LU.64 R10, [R1+0x770] ;  /* 0x00077000010a7983 */ /* 0x000ee80000300a00 */
[----:B------:R-:W3:Y:S02]  /*b72e0*/  LDL.LU.64 R6, [R1+0x768] ;  /* 0x0007680001067983 */ /* 0x000ee40000300a00 */
        /* <DEDUP_REMOVED lines=8> */
[----:B------:R-:W-:-:S13]  /*b7370*/  LOP3.LUT P1, RZ, R45, 0x800, RZ, 0xc0, !PT ;  /* 0x000008002dff7812 */ /* 0x000fda000782c0ff */
        /* <DEDUP_REMOVED lines=9> */
[----:B----4-:R0:W-:Y:S01]  /*b7410*/  @P5 STG.E.U8 desc[UR38][R52.64], R46 ;  /* 0x0000002e34005986 */ /* 0x0101e2000c101126 */
[----:B------:R-:W-:Y:S02]  /*b7420*/  LOP3.LUT R0, R0, 0xfffffff7, RZ, 0xc0, !PT ;  /* 0xfffffff700007812 */ /* 0x000fe400078ec0ff */
[----:B0-----:R-:W-:Y:S01]  /*b7430*/  PRMT R46, R21, 0x7772, RZ ;  /* 0x00007772152e7816 */ /* 0x001fe200000000ff */
[----:B------:R-:W4:Y:S08]  /*b7440*/  LDL.LU.64 R52, [R1+0x718] ;  /* 0x0007180001347983 */ /* 0x000f300000300a00 */
[----:B------:R-:W-:-:S02]  /*b7450*/  @P1 LOP3.LUT R0, R0, 0x8, RZ, 0xfc, !PT ;  /* 0x0000000800001812 */ /* 0x000fc400078efcff */
[----:B------:R-:W-:Y:S01]  /*b7460*/  LOP3.LUT P1, RZ, R45, 0x80, RZ, 0xc0, !PT ;  /* 0x000000802dff7812 */ /* 0x000fe2000782c0ff */
[----:B------:R0:W-:Y:S02]  /*b7470*/  @P6 STG.E.U8 desc[UR38][R58.64], R46 ;  /* 0x0000002e3a006986 */ /* 0x0001e4000c101126 */
[----:B0-----:R-:W-:Y:S02]  /*b7480*/  PRMT R46, R21, 0x7773, RZ ;  /* 0x00007773152e7816 */ /* 0x001fe400000000ff */
[----:B------:R-:W4:Y:S04]  /*b7490*/  LDL.LU.64 R58, [R1+0x710] ;  /* 0x00071000013a7983 */ /* 0x000f280000300a00 */
[----:B------:R0:W-:Y:S02]  /*b74a0*/  @P0 STG.E.U8 desc[UR38][R56.64], R46 ;  /* 0x0000002e38000986 */ /* 0x0001e4000c101126 */
[----:B0-----:R-:W-:-:S02]  /*b74b0*/  PRMT R46, R47, 0x7770, RZ ;  /* 0x000077702f2e7816 */ /* 0x001fc400000000ff */
[----:B------:R-:W4:Y:S04]  /*b74c0*/  LDL.LU.64 R56, [R1+0x6f0] ;  /* 0x0006f00001387983 */ /* 0x000f280000300a00 */
[----:B------:R0:W-:Y:S01]  /*b74d0*/  @P1 STG.E.U8 desc[UR38][R22.64], R46 ;  /* 0x0000002e16001986 */ /* 0x0001e2000c101126 */
[----:B------:R-:W-:-:S03]  /*b74e0*/  LOP3.LUT P1, RZ, R0, 0x8, RZ, 0xc0, !PT ;  /* 0x0000000800ff7812 */ /* 0x000fc6000782c0ff */
[----:B------:R-:W4:Y:S01]  /*b74f0*/  LDL.LU R21, [R1+0x90] ;  /* 0x0000900001157983 */ /* 0x000f220000300800 */
[----:B0-----:R-:W-:-:S03]  /*b7500*/  PRMT R46, R47, 0x7771, RZ ;  /* 0x000077712f2e7816 */ /* 0x001fc600000000ff */
[----:B------:R-:W4:Y:S06]  /*b7510*/  LDL.LU.64 R22, [R1+0x6e8] ;  /* 0x0006e80001167983 */ /* 0x000f2c0000300a00 */
[----:B------:R0:W-:Y:S04]  /*b7520*/  @P1 STG.E.U8 desc[UR38][R18.64], R46 ;  /* 0x0000002e12001986 */ /* 0x0001e8000c101126 */
[----:B0-----:R-:W4:Y:S01]  /*b7530*/  LDL.LU.64 R18, [R1+0x6e0] ;  /* 0x0006e00001127983 */ /* 0x001f220000300a00 */
[----:B------:R-:W-:-:S02]  /*b7540*/  LOP3.LUT P1, RZ, R0, 0x4, RZ, 0xc0, !PT ;  /* 0x0000000400ff7812 */ /* 0x000fc4000782c0ff */
[----:B------:R-:W-:Y:S02]  /*b7550*/  PRMT R46, R47, 0x7772, RZ ;  /* 0x000077722f2e7816 */ /* 0x000fe400000000ff */
[C---:B------:R-:W-:Y:S02]  /*b7560*/  LOP3.LUT P2, RZ, R45.reuse, 0x10000, RZ, 0xc0, !PT ;  /* 0x000100002dff7812 */ /* 0x040fe4000784c0ff */
[C---:B------:R-:W-:Y:S02]  /*b7570*/  LOP3.LUT P3, RZ, R45.reuse, 0x20000, RZ, 0xc0, !PT ;  /* 0x000200002dff7812 */ /* 0x040fe4000786c0ff */
[C---:B------:R-:W-:Y:S02]  /*b7580*/  LOP3.LUT P4, RZ, R45.reuse, 0x40000, RZ, 0xc0, !PT ;  /* 0x000400002dff7812 */ /* 0x040fe4000788c0ff */
[C---:B------:R-:W-:Y:S02]  /*b7590*/  LOP3.LUT P5, RZ, R45.reuse, 0x80000, RZ, 0xc0, !PT ;  /* 0x000800002dff7812 */ /* 0x040fe400078ac0ff */
[----:B------:R-:W-:Y:S01]  /*b75a0*/  LOP3.LUT P6, RZ, R45, 0x100000, RZ, 0xc0, !PT ;  /* 0x001000002dff7812 */ /* 0x000fe200078cc0ff */
[----:B--2---:R0:W-:Y:S01]  /*b75b0*/  @P1 STG.E.U8 desc[UR38][R42.64], R46 ;  /* 0x0000002e2a001986 */ /* 0x0041e2000c101126 */
[----:B------:R-:W-:-:S03]  /*b75c0*/  LOP3.LUT P1, RZ, R0, 0x2, RZ, 0xc0, !PT ;  /* 0x0000000200ff7812 */ /* 0x000fc6000782c0ff */
[----:B0-----:R-:W2:Y:S01]  /*b75d0*/  LDL.LU.64 R42, [R1+0x6c8] ;  /* 0x0006c800012a7983 */ /* 0x001ea20000300a00 */
[----:B------:R-:W-:-:S09]  /*b75e0*/  PRMT R46, R47, 0x7773, RZ ;  /* 0x000077732f2e7816 */ /* 0x000fd200000000ff */
[----:B---3--:R-:W-:Y:S01]  /*b75f0*/  @P1 STG.E.U8 desc[UR38][R10.64], R46 ;  /* 0x0000002e0a001986 */ /* 0x008fe2000c101126 */
        /* <DEDUP_REMOVED lines=14> */
[----:B------:R0:W-:Y:S02]  /*b76e0*/  @P1 STG.E.U8 desc[UR38][R54.64], R0 ;  /* 0x0000000036001986 */ /* 0x0001e4000c101126 */
[----:B0-----:R-:W-:-:S05]  /*b76f0*/  PRMT R0, R44, 0x7771, RZ ;  /* 0x000077712c007816 */ /* 0x001fca00000000ff */
[----:B----4-:R0:W-:Y:S02]  /*b7700*/  @P2 STG.E.U8 desc[UR38][R52.64], R0 ;  /* 0x0000000034002986 */ /* 0x0101e4000c101126 */
[----:B0-----:R-:W-:-:S05]  /*b7710*/  PRMT R0, R44, 0x7772, RZ ;  /* 0x000077722c007816 */ /* 0x001fca00000000ff */
[----:B------:R0:W-:Y:S02]  /*b7720*/  @P3 STG.E.U8 desc[UR38][R58.64], R0 ;  /* 0x000000003a003986 */ /* 0x0001e4000c101126 */
[----:B0-----:R-:W-:Y:S02]  /*b7730*/  PRMT R0, R44, 0x7773, RZ ;  /* 0x000077732c007816 */ /* 0x001fe400000000ff */
[----:B------:R-:W3:Y:S04]  /*b7740*/  LDL.LU R44, [R1+0x3848] ;  /* 0x00384800012c7983 */ /* 0x000ee80000300800 */
[----:B------:R0:W-:Y:S02]  /*b7750*/  @P4 STG.E.U8 desc[UR38][R56.64], R0 ;  /* 0x0000000038004986 */ /* 0x0001e4000c101126 */
[----:B0-----:R-:W-:-:S05]  /*b7760*/  PRMT R0, R21, 0x7770, RZ ;  /* 0x0000777015007816 */ /* 0x001fca00000000ff */
[----:B------:R0:W-:Y:S02]  /*b7770*/  @P5 STG.E.U8 desc[UR38][R22.64], R0 ;  /* 0x0000000016005986 */ /* 0x0001e4000c101126 */
[----:B0-----:R-:W-:-:S05]  /*b7780*/  PRMT R0, R21, 0x7771, RZ ;  /* 0x0000777115007816 */ /* 0x001fca00000000ff */
[----:B------:R0:W-:Y:S04]  /*b7790*/  @P6 STG.E.U8 desc[UR38][R18.64], R0 ;  /* 0x0000000012006986 */ /* 0x0001e8000c101126 */
[----:B0-----:R-:W4:Y:S01]  /*b77a0*/  LDL.LU.64 R18, [R1+0x6c0] ;  /* 0x0006c00001127983 */ /* 0x001f220000300a00 */
[----:B------:R-:W-:Y:S02]  /*b77b0*/  LOP3.LUT P0, RZ, R45, 0x200000, RZ, 0xc0, !PT ;  /* 0x002000002dff7812 */ /* 0x000fe4000780c0ff */
[----:B------:R-:W-:Y:S02]  /*b77c0*/  PRMT R0, R21, 0x7772, RZ ;  /* 0x0000777215007816 */ /* 0x000fe400000000ff */
[----:B------:R-:W-:-:S09]  /*b77d0*/  LOP3.LUT P4, RZ, R45, 0x400000, RZ, 0xc0, !PT ;  /* 0x004000002dff7812 */ /* 0x000fd2000788c0ff */
[----:B--2---:R0:W-:Y:S04]  /*b77e0*/  @P0 STG.E.U8 desc[UR38][R42.64], R0 ;  /* 0x000000002a000986 */ /* 0x0041e8000c101126 */
[----:B0-----:R-:W2:Y:S04]  /*b77f0*/  LDL.LU.64 R42, [R1+0x6b8] ;  /* 0x0006b800012a7983 */ /* 0x001ea80000300a00 */
[----:B------:R-:W2:Y:S04]  /*b7800*/  LDL.LU.64 R52, [R1+0x6b0] ;  /* 0x0006b00001347983 */ /* 0x000ea80000300a00 */
[----:B------:R-:W2:Y:S04]  /*b7810*/  LDL.LU.64 R58, [R1+0x6a8] ;  /* 0x0006a800013a7983 */ /* 0x000ea80000300a00 */
[----:B------:R-:W2:Y:S04]  /*b7820*/  LDL.LU R56, [R1+0x80] ;  /* 0x0000800001387983 */ /* 0x000ea80000300800 */
[----:B------:R-:W2:Y:S04]  /*b7830*/  LDL.LU.64 R22, [R1+0x690] ;  /* 0x0006900001167983 */ /* 0x000ea80000300a00 */
[----:B------:R-:W2:Y:S01]  /*b7840*/  LDL.LU R50, [R1+0x70] ;  /* 0x0000700001327983 */ /* 0x000ea20000300800 */
[----:B------:R-:W-:-:S03]  /*b7850*/  PRMT R0, R21, 0x7773, RZ ;  /* 0x0000777315007816 */ /* 0x000fc600000000ff */
[----:B------:R-:W2:Y:S04]  /*b7860*/  LDL.LU.64 R20, [R1+0x688] ;  /* 0x0006880001147983 */ /* 0x000ea80000300a00 */
[----:B----4-:R0:W-:Y:S04]  /*b7870*/  @P4 STG.E.U8 desc[UR38][R18.64], R0 ;  /* 0x0000000012004986 */ /* 0x0101e8000c101126 */
[----:B0-----:R-:W4:Y:S01]  /*b7880*/  LDL.LU.64 R18, [R1+0x680] ;  /* 0x0006800001127983 */ /* 0x001f220000300a00 */
[----:B---3--:R-:W-:Y:S02]  /*b7890*/  LOP3.LUT P1, RZ, R44, 0x4, RZ, 0xc0, !PT ;  /* 0x000000042cff7812 */ /* 0x008fe4000782c0ff */
[----:B------:R-:W-:-:S11]  /*b78a0*/  LOP3.LUT R2, R2, 0xffefffff, RZ, 0xc0, !PT ;  /* 0xffefffff02027812 */ /* 0x000fd600078ec0ff */
[----:B------:R-:W-:Y:S02]  /*b78b0*/  @P1 LOP3.LUT R2, R2, 0x100000, RZ, 0xfc, !PT ;  /* 0x0010000002021812 */ /* 0x000fe400078efcff */
[----:B------:R-:W-:Y:S02]  /*b78c0*/  LOP3.LUT P1, RZ, R44, 0x2, RZ, 0xc0, !PT ;  /* 0x000000022cff7812 */ /* 0x000fe4000782c0ff */
[----:B------:R-:W-:Y:S02]  /*b78d0*/  LOP3.LUT R2, R2, 0xffdfffff, RZ, 0xc0, !PT ;  /* 0xffdfffff02027812 */ /* 0x000fe400078ec0ff */
[----:B------:R-:W-:-:S09]  /*b78e0*/  LOP3.LUT P5, RZ, R45, 0x800000, RZ, 0xc0, !PT ;  /* 0x008000002dff7812 */ /* 0x000fd200078ac0ff */
        /* <DEDUP_REMOVED lines=12> */
[----:B--2---:R-:W-:-:S05]  /*b79b0*/  PRMT R0, R56, 0x7770, RZ ;  /* 0x0000777038007816 */ /* 0x004fca00000000ff */
[----:B------:R0:W-:Y:S04]  /*b79c0*/  @P5 STG.E.U8 desc[UR38][R42.64], R0 ;  /* 0x000000002a005986 */ /* 0x0001e8000c101126 */
[----:B0-----:R-:W2:Y:S04]  /*b79d0*/  LDL.LU.64 R42, [R1+0x658] ;  /* 0x00065800012a7983 */ /* 0x001ea80000300a00 */
[----:B------:R-:W3:Y:S04]  /*b79e0*/  LDL.LU.64 R46, [R1+0x650] ;  /* 0x00065000012e7983 */ /* 0x000ee80000300a00 */
[----:B------:R-:W3:Y:S04]  /*b79f0*/  LDL.LU R51, [R1+0x60] ;  /* 0x0000600001337983 */ /* 0x000ee80000300800 */
[----:B------:R-:W3:Y:S01]  /*b7a00*/  LDL.LU.64 R10, [R1+0x648] ;  /* 0x00064800010a7983 */ /* 0x000ee20000300a00 */
[----:B------:R-:W-:-:S03]  /*b7a10*/  @P1 LOP3.LUT R2, R2, 0x2000000, RZ, 0xfc, !PT ;  /* 0x0200000002021812 */ /* 0x000fc600078efcff */
[----:B------:R-:W3:Y:S01]  /*b7a20*/  LDL.LU.64 R6, [R1+0x640] ;  /* 0x0006400001067983 */ /* 0x000ee20000300a00 */
[C---:B------:R-:W-:Y:S02]  /*b7a30*/  LOP3.LUT P1, RZ, R45.reuse, 0x10000000, RZ, 0xc0, !PT ;  /* 0x100000002dff7812 */ /* 0x040fe4000782c0ff */
[----:B------:R-:W-:Y:S01]  /*b7a40*/  LOP3.LUT R2, R2, 0xfbffffff, RZ, 0xc0, !PT ;  /* 0xfbffffff02027812 */ /* 0x000fe200078ec0ff */
[----:B------:R-:W3:Y:S01]  /*b7a50*/  LDL.LU.64 R4, [R1+0x638] ;  /* 0x0006380001047983 */ /* 0x000ee20000300a00 */
[C---:B------:R-:W-:Y:S02]  /*b7a60*/  LOP3.LUT P6, RZ, R45.reuse, 0x1000000, RZ, 0xc0, !PT ;  /* 0x010000002dff7812 */ /* 0x040fe400078cc0ff */
[----:B------:R-:W-:Y:S01]  /*b7a70*/  LOP3.LUT P0, RZ, R45, 0x2000000, RZ, 0xc0, !PT ;  /* 0x020000002dff7812 */ /* 0x000fe2000780c0ff */
[----:B------:R-:W3:Y:S01]  /*b7a80*/  LDL.LU R57, [R1+0x94] ;  /* 0x0000940001397983 */ /* 0x000ee20000300800 */
[----:B------:R-:W-:-:S03]  /*b7a90*/  PRMT R0, R56, 0x7771, RZ ;  /* 0x0000777138007816 */ /* 0x000fc600000000ff */
[----:B------:R-:W3:Y:S02]  /*b7aa0*/  LDL.LU.64 R48, [R1+0x610] ;  /* 0x0006100001307983 */ /* 0x000ee40000300a00 */
[----:B------:R-:W-:Y:S02]  /*b7ab0*/  @P1 LOP3.LUT R2, R2, 0x4000000, RZ, 0xfc, !PT ;  /* 0x0400000002021812 */ /* 0x000fe400078efcff */
[----:B------:R-:W-:Y:S01]  /*b7ac0*/  LOP3.LUT P1, RZ, R45, 0x8000000, RZ, 0xc0, !PT ;  /* 0x080000002dff7812 */ /* 0x000fe2000782c0ff */
[----:B------:R-:W3:Y:S01]  /*b7ad0*/  LDL.LU.64 R54, [R1+0x608] ;  /* 0x0006080001367983 */ /* 0x000ee20000300a00 */
[----:B------:R-:W-:-:S03]  /*b7ae0*/  LOP3.LUT R2, R2, 0xf7ffffff, RZ, 0xc0, !PT ;  /* 0xf7ffffff02027812 */ /* 0x000fc600078ec0ff */
[----:B------:R0:W-:Y:S08]  /*b7af0*/  @P6 STG.E.U8 desc[UR38][R52.64], R0 ;  /* 0x0000000034006986 */ /* 0x0001f0000c101126 */
[----:B------:R-:W-:Y:S02]  /*b7b00*/  @P1 LOP3.LUT R2, R2, 0x8000000, RZ, 0xfc, !PT ;  /* 0x0800000002021812 */ /* 0x000fe400078efcff */
[----:B------:R-:W-:-:S02]  /*b7b10*/  LOP3.LUT P1, RZ, R45, 0x4000000, RZ, 0xc0, !PT ;  /* 0x040000002dff7812 */ /* 0x000fc4000782c0ff */
[C---:B0-----:R-:W-:Y:S01]  /*b7b20*/  PRMT R0, R56.reuse, 0x7772, RZ ;  /* 0x0000777238007816 */ /* 0x041fe200000000ff */
[----:B------:R-:W3:Y:S04]  /*b7b30*/  LDL.LU.64 R52, [R1+0x600] ;  /* 0x0006000001347983 */ /* 0x000ee80000300a00 */
[----:B------:R0:W-:Y:S02]  /*b7b40*/  @P0 STG.E.U8 desc[UR38][R58.64], R0 ;  /* 0x000000003a000986 */ /* 0x0001e4000c101126 */
[----:B0-----:R-:W-:Y:S02]  /*b7b50*/  PRMT R0, R56, 0x7773, RZ ;  /* 0x0000777338007816 */ /* 0x001fe400000000ff */
        /* <DEDUP_REMOVED lines=8> */
[----:B0-----:R-:W3:Y:S01]  /*b7be0*/  LDL.LU.64 R20, [R1+0x5d0] ;  /* 0x0005d00001147983 */ /* 0x001ee20000300a00 */
[----:B------:R-:W-:-:S09]  /*b7bf0*/  PRMT R0, R50, 0x7771, RZ ;  /* 0x0000777132007816 */ /* 0x000fd200000000ff */
[----:B----4-:R0:W-:Y:S04]  /*b7c00*/  @P1 STG.E.U8 desc[UR38][R18.64], R0 ;  /* 0x0000000012001986 */ /* 0x0101e8000c101126 */
[----:B0-----:R-:W4:Y:S01]  /*b7c10*/  LDL.LU.64 R18, [R1+0x5c8] ;  /* 0x0005c80001127983 */ /* 0x001f220000300a00 */
[----:B------:R-:W-:Y:S02]  /*b7c20*/  LOP3.LUT P1, RZ, R2, 0x2000000, RZ, 0xc0, !PT ;  /* 0x0200000002ff7812 */ /* 0x000fe4000782c0ff */
[----:B------:R-:W-:Y:S02]  /*b7c30*/  PRMT R0, R50, 0x7772, RZ ;  /* 0x0000777232007816 */ /* 0x000fe400000000ff */
[C---:B------:R-:W-:Y:S02]  /*b7c40*/  LOP3.LUT P2, RZ, R44.reuse, 0x8, RZ, 0xc0, !PT ;  /* 0x000000082cff7812 */ /* 0x040fe4000784c0ff */
[----:B------:R-:W-:-:S02]  /*b7c50*/  LOP3.LUT P3, RZ, R44, 0x10, RZ, 0xc0, !PT ;  /* 0x000000102cff7812 */ /* 0x000fc4000786c0ff */
[C---:B------:R-:W-:Y:S02]  /*b7c60*/  LOP3.LUT P4, RZ, R44.reuse, 0x20, RZ, 0xc0, !PT ;  /* 0x000000202cff7812 */ /* 0x040fe4000788c0ff */
[C---:B------:R-:W-:Y:S02]  /*b7c70*/  LOP3.LUT P5, RZ, R44.reuse, 0x40, RZ, 0xc0, !PT ;  /* 0x000000402cff7812 */ /* 0x040fe400078ac0ff */
[C---:B------:R-:W-:Y:S02]  /*b7c80*/  LOP3.LUT P6, RZ, R44.reuse, 0x80, RZ, 0xc0, !PT ;  /* 0x000000802cff7812 */ /* 0x040fe400078cc0ff */
[----:B------:R-:W-:Y:S01]  /*b7c90*/  LOP3.LUT P0, RZ, R44, 0x100, RZ, 0xc0, !PT ;  /* 0x000001002cff7812 */ /* 0x000fe2000780c0ff */
[----:B--2---:R0:W-:Y:S01]  /*b7ca0*/  @P1 STG.E.U8 desc[UR38][R42.64], R0 ;  /* 0x000000002a001986 */ /* 0x0041e2000c101126 */
[----:B------:R-:W-:Y:S02]  /*b7cb0*/  LOP3.LUT P1, RZ, R2, 0x1000000, RZ, 0xc0, !PT ;  /* 0x0100000002ff7812 */ /* 0x000fe4000782c0ff */
[----:B0-----:R-:W-:Y:S01]  /*b7cc0*/  PRMT R0, R50, 0x7773, RZ ;  /* 0x0000777332007816 */ /* 0x001fe200000000ff */
[----:B------:R-:W2:Y:S10]  /*b7cd0*/  LDL.LU.64 R42, [R1+0x3840] ;  /* 0x00384000012a7983 */ /* 0x000eb40000300a00 */
[----:B---3--:R0:W-:Y:S01]  /*b7ce0*/  @P1 STG.E.U8 desc[UR38][R46.64], R0 ;  /* 0x000000002e001986 */ /* 0x0081e2000c101126 */
[----:B------:R-:W-:-:S02]  /*b7cf0*/  LOP3.LUT P1, RZ, R2, 0x800000, RZ, 0xc0, !PT ;  /* 0x0080000002ff7812 */ /* 0x000fc4000782c0ff */
        /* <DEDUP_REMOVED lines=20> */
[----:B------:R0:W-:Y:S04]  /*b7e40*/  @P6 STG.E.U8 desc[UR38][R20.64], R0 ;  /* 0x0000000014006986 */ /* 0x0001e8000c101126 */
[----:B0-----:R-:W3:Y:S01]  /*b7e50*/  LDL.LU.64 R20, [R1+0x5c0] ;  /* 0x0005c00001147983 */ /* 0x001ee20000300a00 */
[----:B------:R-:W-:-:S05]  /*b7e60*/  PRMT R0, R56, 0x7771, RZ ;  /* 0x0000777138007816 */ /* 0x000fca00000000ff */
[----:B----4-:R0:W-:Y:S04]  /*b7e70*/  @P0 STG.E.U8 desc[UR38][R18.64], R0 ;  /* 0x0000000012000986 */ /* 0x0101e8000c101126 */
[----:B0-----:R-:W4:Y:S04]  /*b7e80*/  LDL.LU.64 R18, [R1+0x598] ;  /* 0x0005980001127983 */ /* 0x001f280000300a00 */
[----:B------:R-:W2:Y:S04]  /*b7e90*/  LDL.LU.64 R48, [R1+0x590] ;  /* 0x0005900001307983 */ /* 0x000ea80000300a00 */
[----:B------:R-:W2:Y:S04]  /*b7ea0*/  LDL.LU.64 R52, [R1+0x588] ;  /* 0x0005880001347983 */ /* 0x000ea80000300a00 */
[----:B------:R-:W2:Y:S04]  /*b7eb0*/  LDL.LU.64 R58, [R1+0x560] ;  /* 0x00056000013a7983 */ /* 0x000ea80000300a00 */
[----:B------:R-:W2:Y:S01]  /*b7ec0*/  LDL.LU R57, [R1+0x74] ;  /* 0x0000740001397983 */ /* 0x000ea20000300800 */
[----:B------:R-:W-:-:S03]  /*b7ed0*/  LOP3.LUT P4, RZ, R44, 0x200, RZ, 0xc0, !PT ;  /* 0x000002002cff7812 */ /* 0x000fc6000788c0ff */
[----:B------:R-:W2:Y:S01]  /*b7ee0*/  LDL.LU.64 R22, [R1+0x558] ;  /* 0x0005580001167983 */ /* 0x000ea20000300a00 */
[----:B------:R-:W-:Y:S02]  /*b7ef0*/  PRMT R0, R56, 0x7772, RZ ;  /* 0x0000777238007816 */ /* 0x000fe400000000ff */
[C---:B------:R-:W-:Y:S02]  /*b7f00*/  LOP3.LUT P5, RZ, R44.reuse, 0x400, RZ, 0xc0, !PT ;  /* 0x000004002cff7812 */ /* 0x040fe400078ac0ff */
        /* <DEDUP_REMOVED lines=11> */
[----:B---3--:R0:W-:Y:S04]  /*b7fc0*/  @P4 STG.E.U8 desc[UR38][R20.64], R0 ;  /* 0x0000000014004986 */ /* 0x0081e8000c101126 */
[----:B0-----:R-:W3:Y:S01]  /*b7fd0*/  LDL.LU.64 R20, [R1+0x550] ;  /* 0x0005500001147983 */ /* 0x001ee20000300a00 */
[----:B------:R-:W-:-:S05]  /*b7fe0*/  PRMT R0, R56, 0x7773, RZ ;  /* 0x0000777338007816 */ /* 0x000fca00000000ff */
[----:B----4-:R0:W-:Y:S04]  /*b7ff0*/  @P5 STG.E.U8 desc[UR38][R18.64], R0 ;  /* 0x0000000012005986 */ /* 0x0101e8000c101126 */
[----:B0-----:R-:W4:Y:S04]  /*b8000*/  LDL.LU.64 R18, [R1+0x548] ;  /* 0x0005480001127983 */ /* 0x001f280000300a00 */
[----:B------:R-:W4:Y:S01]  /*b8010*/  LDL.LU.64 R46, [R1+0x540] ;  /* 0x00054000012e7983 */ /* 0x000f220000300a00 */
[----:B------:R-:W-:Y:S02]  /*b8020*/  @P1 LOP3.LUT R2, R2, 0x8000, RZ, 0xfc, !PT ;  /* 0x0000800002021812 */ /* 0x000fe400078efcff */
[----:B------:R-:W-:Y:S01]  /*b8030*/  LOP3.LUT P1, RZ, R44, 0x20000, RZ, 0xc0, !PT ;  /* 0x000200002cff7812 */ /* 0x000fe2000782c0ff */
[----:B------:R-:W4:Y:S01]  /*b8040*/  LDL.LU R54, [R1+0x98] ;  /* 0x0000980001367983 */ /* 0x000f220000300800 */
[----:B------:R-:W-:-:S02]  /*b8050*/  LOP3.LUT R2, R2, 0xfffeffff, RZ, 0xc0, !PT ;  /* 0xfffeffff02027812 */ /* 0x000fc400078ec0ff */
[C---:B------:R-:W-:Y:S01]  /*b8060*/  LOP3.LUT P6, RZ, R44.reuse, 0x800, RZ, 0xc0, !PT ;  /* 0x000008002cff7812 */ /* 0x040fe200078cc0ff */
[----:B------:R-:W4:Y:S01]  /*b8070*/  LDL.LU.64 R10, [R1+0x510] ;  /* 0x00051000010a7983 */ /* 0x000f220000300a00 */
[----:B------:R-:W-:Y:S02]  /*b8080*/  LOP3.LUT P0, RZ, R44, 0x1000, RZ, 0xc0, !PT ;  /* 0x000010002cff7812 */ /* 0x000fe4000780c0ff */
[----:B--2---:R-:W-:Y:S01]  /*b8090*/  PRMT R0, R57, 0x7770, RZ ;  /* 0x0000777039007816 */ /* 0x004fe200000000ff */
[----:B------:R-:W2:Y:S04]  /*b80a0*/  LDL.LU.64 R6, [R1+0x508] ;  /* 0x0005080001067983 */ /* 0x000ea80000300a00 */
[----:B------:R-:W-:Y:S01]  /*b80b0*/  @P1 LOP3.LUT R2, R2, 0x10000, RZ, 0xfc, !PT ;  /* 0x0001000002021812 */ /* 0x000fe200078efcff */
[----:B------:R-:W2:Y:S01]  /*b80c0*/  LDL.LU.64 R4, [R1+0x500] ;  /* 0x0005000001047983 */ /* 0x000ea20000300a00 */
[----:B------:R-:W-:-:S02]  /*b80d0*/  LOP3.LUT P1, RZ, R44, 0x10000, RZ, 0xc0, !PT ;  /* 0x000100002cff7812 */ /* 0x000fc4000782c0ff */
[----:B------:R-:W-:Y:S01]  /*b80e0*/  LOP3.LUT R2, R2, 0xfffdffff, RZ, 0xc0, !PT ;  /* 0xfffdffff02027812 */ /* 0x000fe200078ec0ff */
[----:B------:R0:W-:Y:S04]  /*b80f0*/  @P6 STG.E.U8 desc[UR38][R48.64], R0 ;  /* 0x0000000030006986 */ /* 0x0001e8000c101126 */
[----:B------:R-:W2:Y:S06]  /*b8100*/  LDL.LU.64 R50, [R1+0x4d0] ;  /* 0x0004d00001327983 */ /* 0x000eac0000300a00 */
[----:B------:R-:W-:-:S02]  /*b8110*/  @P1 LOP3.LUT R2, R2, 0x20000, RZ, 0xfc, !PT ;  /* 0x0002000002021812 */ /* 0x000fc400078efcff */
[----:B------:R-:W-:Y:S01]  /*b8120*/  LOP3.LUT P1, RZ, R44, 0x8000, RZ, 0xc0, !PT ;  /* 0x000080002cff7812 */ /* 0x000fe2000782c0ff */
[----:B0-----:R-:W2:Y:S01]  /*b8130*/  LDL.LU.64 R48, [R1+0x4c8] ;  /* 0x0004c80001307983 */ /* 0x001ea20000300a00 */
        /* <DEDUP_REMOVED lines=9> */
[----:B------:R-:W2:Y:S08]  /*b81d0*/  LDL.LU.64 R52, [R1+0x4c0] ;  /* 0x0004c00001347983 */ /* 0x000eb00000300a00 */
[----:B------:R0:W-:Y:S01]  /*b81e0*/  @P1 STG.E.U8 desc[UR38][R58.64], R0 ;  /* 0x000000003a001986 */ /* 0x0001e2000c101126 */
[----:B------:R-:W-:-:S02]  /*b81f0*/  LOP3.LUT P1, RZ, R2, 0x80000, RZ, 0xc0, !PT ;  /* 0x0008000002ff7812 */ /* 0x000fc4000782c0ff */
[----:B0-----:R-:W-:Y:S01]  /*b8200*/  PRMT R0, R57, 0x7773, RZ ;  /* 0x0000777339007816 */ /* 0x001fe200000000ff */
[----:B------:R-:W2:Y:S10]  /*b8210*/  LDL.LU.64 R58, [R1+0x4b8] ;  /* 0x0004b800013a7983 */ /* 0x000eb40000300a00 */
[----:B------:R0:W-:Y:S01]  /*b8220*/  @P1 STG.E.U8 desc[UR38][R22.64], R0 ;  /* 0x0000000016001986 */ /* 0x0001e2000c101126 */
[----:B------:R-:W-:-:S03]  /*b8230*/  LOP3.LUT P1, RZ, R2, 0x40000, RZ, 0xc0, !PT ;  /* 0x0004000002ff7812 */ /* 0x000fc6000782c0ff */
[----:B------:R-:W2:Y:S01]  /*b8240*/  LDL.LU.64 R56, [R1+0x4b0] ;  /* 0x0004b00001387983 */ /* 0x000ea20000300a00 */
[----:B0-----:R-:W-:-:S03]  /*b8250*/  PRMT R0, R43, 0x7770, RZ ;  /* 0x000077702b007816 */ /* 0x001fc600000000ff */
[----:B------:R-:W2:Y:S04]  /*b8260*/  LDL.LU.64 R22, [R1+0x488] ;  /* 0x0004880001167983 */ /* 0x000ea80000300a00 */
[----:B------:R-:W2:Y:S04]  /*b8270*/  LDL.LU R55, [R1+0x78] ;  /* 0x0000780001377983 */ /* 0x000ea80000300800 */
[----:B---3--:R0:W-:Y:S01]  /*b8280*/  @P1 STG.E.U8 desc[UR38][R20.64], R0 ;  /* 0x0000000014001986 */ /* 0x0081e2000c101126 */
[C---:B------:R-:W-:Y:S02]  /*b8290*/  LOP3.LUT P1, RZ, R2.reuse, 0x20000, RZ, 0xc0, !PT ;  /* 0x0002000002ff7812 */ /* 0x040fe4000782c0ff */
[----:B0-----:R-:W-:Y:S01]  /*b82a0*/  PRMT R0, R43, 0x7771, RZ ;  /* 0x000077712b007816 */ /* 0x001fe200000000ff */
[----:B------:R-:W3:Y:S10]  /*b82b0*/  LDL.LU.64 R20, [R1+0x480] ;  /* 0x0004800001147983 */ /* 0x000ef40000300a00 */
[----:B----4-:R0:W-:Y:S01]  /*b82c0*/  @P1 STG.E.U8 desc[UR38][R18.64], R0 ;  /* 0x0000000012001986 */ /* 0x0101e2000c101126 */
[----:B------:R-:W-:-:S02]  /*b82d0*/  LOP3.LUT P1, RZ, R2, 0x10000, RZ, 0xc0, !PT ;  /* 0x0001000002ff7812 */ /* 0x000fc4000782c0ff */
[C---:B0-----:R-:W-:Y:S01]  /*b82e0*/  PRMT R0, R43.reuse, 0x7772, RZ ;  /* 0x000077722b007816 */ /* 0x041fe200000000ff */
[----:B------:R-:W4:Y:S10]  /*b82f0*/  LDL.LU.64 R18, [R1+0x3838] ;  /* 0x0038380001127983 */ /* 0x000f340000300a00 */
[----:B------:R0:W-:Y:S02]  /*b8300*/  @P1 STG.E.U8 desc[UR38][R46.64], R0 ;  /* 0x000000002e001986 */ /* 0x0001e4000c101126 */
[----:B0-----:R-:W-:-:S02]  /*b8310*/  PRMT R0, R43, 0x7773, RZ ;  /* 0x000077732b007816 */ /* 0x001fc400000000ff */
[----:B------:R-:W3:Y:S01]  /*b8320*/  LDL.LU R43, [R1+0x3830] ;  /* 0x00383000012b7983 */ /* 0x000ee20000300800 */
[----:B------:R-:W-:-:S13]  /*b8330*/  LOP3.LUT P1, RZ, R2, 0x8000, RZ, 0xc0, !PT ;  /* 0x0000800002ff7812 */ /* 0x000fda000782c0ff */
[----:B------:R0:W-:Y:S01]  /*b8340*/  @P1 STG.E.U8 desc[UR38][R10.64], R0 ;  /* 0x000000000a001986 */ /* 0x0001e2000c101126 */
[----:B------:R-:W-:Y:S02]  /*b8350*/  LOP3.LUT P1, RZ, R2, 0x4000, RZ, 0xc0, !PT ;  /* 0x0000400002ff7812 */ /* 0x000fe4000782c0ff */
[----:B0-----:R-:W-:-:S11]  /*b8360*/  PRMT R0, R54, 0x7770, RZ ;  /* 0x0000777036007816 */ /* 0x001fd600000000ff */
[----:B--2---:R0:W-:Y:S01]  /*b8370*/  @P1 STG.E.U8 desc[UR38][R6.64], R0 ;  /* 0x0000000006001986 */ /* 0x0041e2000c101126 */
        /* <DEDUP_REMOVED lines=14> */
[----:B---3--:R-:W-:-:S05]  /*b8460*/  PRMT R0, R43, 0x7770, RZ ;  /* 0x000077702b007816 */ /* 0x008fca00000000ff */
        /* <DEDUP_REMOVED lines=9> */
[----:B------:R0:W-:Y:S04]  /*b8500*/  @P0 STG.E.U8 desc[UR38][R20.64], R0 ;  /* 0x0000000014000986 */ /* 0x0001e8000c101126 */
[----:B0-----:R-:W3:Y:S04]  /*b8510*/  LDL.LU.64 R20, [R1+0x478] ;  /* 0x0004780001147983 */ /* 0x001ee80000300a00 */
[----:B------:R-:W2:Y:S04]  /*b8520*/  LDL.LU.64 R48, [R1+0x458] ;  /* 0x0004580001307983 */ /* 0x000ea80000300a00 */
[----:B------:R-:W2:Y:S04]  /*b8530*/  LDL.LU.64 R52, [R1+0x470] ;  /* 0x0004700001347983 */ /* 0x000ea80000300a00 */
[----:B------:R-:W2:Y:S04]  /*b8540*/  LDL.LU.64 R58, [R1+0x4a8] ;  /* 0x0004a800013a7983 */ /* 0x000ea80000300a00 */
[----:B------:R-:W4:Y:S04]  /*b8550*/  LDL.LU.64 R56, [R1+0x4f8] ;  /* 0x0004f80001387983 */ /* 0x000f280000300a00 */
[----:B------:R-:W4:Y:S01]  /*b8560*/  LDL.LU.64 R22, [R1+0x538] ;  /* 0x0005380001167983 */ /* 0x000f220000300a00 */
[----:B------:R-:W-:-:S02]  /*b8570*/  LOP3.LUT P4, RZ, R44, 0x10000000, RZ, 0xc0, !PT ;  /* 0x100000002cff7812 */ /* 0x000fc4000788c0ff */
[----:B------:R-:W-:Y:S02]  /*b8580*/  PRMT R0, R55, 0x7771, RZ ;  /* 0x0000777137007816 */ /* 0x000fe400000000ff */
[----:B------:R-:W-:Y:S02]  /*b8590*/  LOP3.LUT R2, R2, 0xffffffef, RZ, 0xc0, !PT ;  /* 0xffffffef02027812 */ /* 0x000fe400078ec0ff */
[C---:B------:R-:W-:Y:S02]  /*b85a0*/  LOP3.LUT P5, RZ, R44.reuse, 0x20000000, RZ, 0xc0, !PT ;  /* 0x200000002cff7812 */ /* 0x040fe400078ac0ff */
[C---:B------:R-:W-:Y:S02]  /*b85b0*/  LOP3.LUT P6, RZ, R44.reuse, 0x40000000, RZ, 0xc0, !PT ;  /* 0x400000002cff7812 */ /* 0x040fe400078cc0ff */
[----:B------:R-:W-:-:S03]  /*b85c0*/  LOP3.LUT P0, RZ, R44, 0x80000000, RZ, 0xc0, !PT ;  /* 0x800000002cff7812 */ /* 0x000fc6000780c0ff */
[----:B---3--:R0:W-:Y:S04]  /*b85d0*/  @P4 STG.E.U8 desc[UR38][R20.64], R0 ;  /* 0x0000000014004986 */ /* 0x0081e8000c101126 */
[----:B0-----:R-:W3:Y:S01]  /*b85e0*/  LDL.LU.64 R20, [R1+0x530] ;  /* 0x0005300001147983 */ /* 0x001ee20000300a00 */
[----:B--2---:R-:W-:-:S03]  /*b85f0*/  LOP3.LUT P1, RZ, R43, 0x100, RZ, 0xc0, !PT ;  /* 0x000001002bff7812 */ /* 0x004fc6000782c0ff */
[----:B------:R-:W2:Y:S04]  /*b8600*/  LDL.LU.64 R44, [R1+0x580] ;  /* 0x00058000012c7983 */ /* 0x000ea80000300a00 */
[----:B------:R-:W2:Y:S01]  /*b8610*/  LDL.LU R7, [R1+0x9c] ;  /* 0x00009c0001077983 */ /* 0x000ea20000300800 */
[----:B------:R-:W-:-:S03]  /*b8620*/  PRMT R0, R55, 0x7772, RZ ;  /* 0x0000777237007816 */ /* 0x000fc600000000ff */
[----:B------:R-:W2:Y:S02]  /*b8630*/  LDL.LU.64 R46, [R1+0x5b8] ;  /* 0x0005b800012e7983 */ /* 0x000ea40000300a00 */
[----:B------:R-:W-:Y:S02]  /*b8640*/  @P1 LOP3.LUT R2, R2, 0x10, RZ, 0xfc, !PT ;  /* 0x0000001002021812 */ /* 0x000fe400078efcff */
[----:B------:R-:W-:Y:S01]  /*b8650*/  LOP3.LUT P1, RZ, R43, 0x80, RZ, 0xc0, !PT ;  /* 0x000000802bff7812 */ /* 0x000fe2000782c0ff */
[----:B------:R0:W-:Y:S01]  /*b8660*/  @P5 STG.E.U8 desc[UR38][R48.64], R0 ;  /* 0x0000000030005986 */ /* 0x0001e2000c101126 */
[----:B------:R-:W-:-:S03]  /*b8670*/  LOP3.LUT R2, R2, 0xffffffdf, RZ, 0xc0, !PT ;  /* 0xffffffdf02027812 */ /* 0x000fc600078ec0ff */
[----:B------:R-:W2:Y:S04]  /*b8680*/  LDL.LU.64 R10, [R1+0x5b0] ;  /* 0x0005b000010a7983 */ /* 0x000ea80000300a00 */
[----:B------:R-:W2:Y:S04]  /*b8690*/  LDL.LU.64 R4, [R1+0x5f8] ;  /* 0x0005f80001047983 */ /* 0x000ea80000300a00 */
[----:B------:R-:W-:Y:S01]  /*b86a0*/  @P1 LOP3.LUT R2, R2, 0x20, RZ, 0xfc, !PT ;  /* 0x0000002002021812 */ /* 0x000fe200078efcff */
[----:B------:R-:W2:Y:S01]  /*b86b0*/  LDL.LU.64 R50, [R1+0x630] ;  /* 0x0006300001327983 */ /* 0x000ea20000300a00 */
[----:B------:R-:W-:-:S02]  /*b86c0*/  LOP3.LUT P1, RZ, R43, 0x40, RZ, 0xc0, !PT ;  /* 0x000000402bff7812 */ /* 0x000fc4000782c0ff */
[----:B------:R-:W-:Y:S01]  /*b86d0*/  LOP3.LUT R2, R2, 0xffffffbf, RZ, 0xc0, !PT ;  /* 0xffffffbf02027812 */ /* 0x000fe200078ec0ff */
[----:B0-----:R-:W2:Y:S10]  /*b86e0*/  LDL.LU.64 R48, [R1+0x678] ;  /* 0x0006780001307983 */ /* 0x001eb40000300a00 */
        /* <DEDUP_REMOVED lines=15> */
[----:B------:R-:W-:Y:S02]  /*b87e0*/  PRMT R0, R55, 0x7773, RZ ;  /* 0x0000777337007816 */ /* 0x000fe400000000ff */
[----:B------:R-:W2:Y:S04]  /*b87f0*/  LDL.LU.64 R54, [R1+0x6a0] ;  /* 0x0006a00001367983 */ /* 0x000ea80000300a00 */
[----:B------:R0:W-:Y:S03]  /*b8800*/  @P6 STG.E.U8 desc[UR38][R52.64], R0 ;  /* 0x0000000034006986 */ /* 0x0001e6000c101126 */
[----:B------:R-:W-:-:S02]  /*b8810*/  @P1 LOP3.LUT R2, R2, 0x800, RZ, 0xfc, !PT ;  /* 0x0000080002021812 */ /* 0x000fc400078efcff */
[----:B------:R-:W-:Y:S02]  /*b8820*/  LOP3.LUT P1, RZ, R43, 0x1, RZ, 0xc0, !PT ;  /* 0x000000012bff7812 */ /* 0x000fe4000782c0ff */
[C---:B0-----:R-:W-:Y:S01]  /*b8830*/  PRMT R0, R3.reuse, 0x7770, RZ ;  /* 0x0000777003007816 */ /* 0x041fe200000000ff */
[----:B------:R-:W2:Y:S04]  /*b8840*/  LDL.LU.64 R52, [R1+0x698] ;  /* 0x0006980001347983 */ /* 0x000ea80000300a00 */
[----:B------:R0:W-:Y:S02]  /*b8850*/  @P0 STG.E.U8 desc[UR38][R58.64], R0 ;  /* 0x000000003a000986 */ /* 0x0001e4000c101126 */
[----:B0-----:R-:W-:Y:S02]  /*b8860*/  PRMT R0, R3, 0x7771, RZ ;  /* 0x0000777103007816 */ /* 0x001fe400000000ff */
[----:B------:R-:W2:Y:S04]  /*b8870*/  LDL.LU.64 R58, [R1+0x6d8] ;  /* 0x0006d800013a7983 */ /* 0x000ea80000300a00 */
[----:B----4-:R0:W-:Y:S01]  /*b8880*/  @P1 STG.E.U8 desc[UR38][R56.64], R0 ;  /* 0x0000000038001986 */ /* 0x0101e2000c101126 */
[----:B------:R-:W-:-:S02]  /*b8890*/  LOP3.LUT P1, RZ, R2, 0x800, RZ, 0xc0, !PT ;  /* 0x0000080002ff7812 */ /* 0x000fc4000782c0ff */
[C---:B0-----:R-:W-:Y:S01]  /*b88a0*/  PRMT R0, R3.reuse, 0x7772, RZ ;  /* 0x0000777203007816 */ /* 0x041fe200000000ff */
[----:B------:R-:W4:Y:S10]  /*b88b0*/  LDL.LU.64 R56, [R1+0x708] ;  /* 0x0007080001387983 */ /* 0x000f340000300a00 */
[----:B------:R0:W-:Y:S04]  /*b88c0*/  @P1 STG.E.U8 desc[UR38][R22.64], R0 ;  /* 0x0000000016001986 */ /* 0x0001e8000c101126 */
[----:B0-----:R-:W4:Y:S01]  /*b88d0*/  LDL.LU.64 R22, [R1+0x700] ;  /* 0x0007000001167983 */ /* 0x001f220000300a00 */
[----:B------:R-:W-:-:S03]  /*b88e0*/  PRMT R0, R3, 0x7773, RZ ;  /* 0x0000777303007816 */ /* 0x000fc600000000ff */
[----:B------:R-:W4:Y:S01]  /*b88f0*/  LDL.LU R3, [R1+0x3828] ;  /* 0x0038280001037983 */ /* 0x000f220000300800 */
[----:B------:R-:W-:-:S13]  /*b8900*/  LOP3.LUT P1, RZ, R2, 0x400, RZ, 0xc0, !PT ;  /* 0x0000040002ff7812 */ /* 0x000fda000782c0ff */
[----:B---3--:R0:W-:Y:S04]  /*b8910*/  @P1 STG.E.U8 desc[UR38][R20.64], R0 ;  /* 0x0000000014001986 */ /* 0x0081e8000c101126 */
[----:B0-----:R-:W3:Y:S01]  /*b8920*/  LDL.LU.64 R20, [R1+0x758] ;  /* 0x0007580001147983 */ /* 0x001ee20000300a00 */
[----:B------:R-:W-:Y:S02]  /*b8930*/  LOP3.LUT P1, RZ, R2, 0x200, RZ, 0xc0, !PT ;  /* 0x0000020002ff7812 */ /* 0x000fe4000782c0ff */
[----:B--2---:R-:W-:-:S11]  /*b8940*/  PRMT R0, R7, 0x7770, RZ ;  /* 0x0000777007007816 */ /* 0x004fd600000000ff */
        /* <DEDUP_REMOVED lines=12> */
[C---:B------:R-:W-:Y:S02]  /*b8a10*/  LOP3.LUT P3, RZ, R43.reuse, 0x400, RZ, 0xc0, !PT ;  /* 0x000004002bff7812 */ /* 0x040fe4000786c0ff */
[C---:B------:R-:W-:Y:S02]  /*b8a20*/  LOP3.LUT P4, RZ, R43.reuse, 0x800, RZ, 0xc0, !PT ;  /* 0x000008002bff7812 */ /* 0x040fe4000788c0ff */
[C---:B------:R-:W-:Y:S02]  /*b8a30*/  LOP3.LUT P5, RZ, R43.reuse, 0x1000, RZ, 0xc0, !PT ;  /* 0x000010002bff7812 */ /* 0x040fe400078ac0ff */
[----:B------:R-:W-:-:S02]  /*b8a40*/  LOP3.LUT P6, RZ, R43, 0x2000, RZ, 0xc0, !PT ;  /* 0x000020002bff7812 */ /* 0x000fc400078cc0ff */
[----:B----4-:R-:W-:-:S05]  /*b8a50*/  PRMT R0, R3, 0x7770, RZ ;  /* 0x0000777003007816 */ /* 0x010fca00000000ff */
[----:B------:R0:W-:Y:S01]  /*b8a60*/  @P1 STG.E.U8 desc[UR38][R50.64], R0 ;  /* 0x0000000032001986 */ /* 0x0001e2000c101126 */
[----:B------:R-:W-:Y:S02]  /*b8a70*/  LOP3.LUT P1, RZ, R2, 0x10, RZ, 0xc0, !PT ;  /* 0x0000001002ff7812 */ /* 0x000fe4000782c0ff */
[----:B0-----:R-:W-:-:S11]  /*b8a80*/  PRMT R0, R3, 0x7771, RZ ;  /* 0x0000777103007816 */ /* 0x001fd600000000ff */
[----:B------:R0:W-:Y:S02]  /*b8a90*/  @P1 STG.E.U8 desc[UR38][R48.64], R0 ;  /* 0x0000000030001986 */ /* 0x0001e4000c101126 */
[----:B0-----:R-:W-:-:S05]  /*b8aa0*/  PRMT R0, R3, 0x7772, RZ ;  /* 0x0000777203007816 */ /* 0x001fca00000000ff */
[----:B------:R0:W-:Y:S02]  /*b8ab0*/  @P2 STG.E.U8 desc[UR38][R54.64], R0 ;  /* 0x0000000036002986 */ /* 0x0001e4000c101126 */
[----:B0-----:R-:W-:Y:S02]  /*b8ac0*/  PRMT R0, R3, 0x7773, RZ ;  /* 0x0000777303007816 */ /* 0x001fe400000000ff */
[----:B------:R-:W2:Y:S04]  /*b8ad0*/  LDL.LU R3, [R1+0x3824] ;  /* 0x0038240001037983 */ /* 0x000ea80000300800 */
[----:B------:R0:W-:Y:S01]  /*b8ae0*/  @P3 STG.E.U8 desc[UR38][R52.64], R0 ;  /* 0x0000000034003986 */ /* 0x0001e2000c101126 */
[----:B------:R-:W-:Y:S02]  /*b8af0*/  LOP3.LUT P0, RZ, R43, 0x4000, RZ, 0xc0, !PT ;  /* 0x000040002bff7812 */ /* 0x000fe4000780c0ff */
[----:B0-----:R-:W-:-:S05]  /*b8b00*/  PRMT R0, R42, 0x7770, RZ ;  /* 0x000077702a007816 */ /* 0x001fca00000000ff */
[----:B------:R0:W-:Y:S02]  /*b8b10*/  @P4 STG.E.U8 desc[UR38][R58.64], R0 ;  /* 0x000000003a004986 */ /* 0x0001e4000c101126 */
[----:B0-----:R-:W-:-:S05]  /*b8b20*/  PRMT R0, R42, 0x7771, RZ ;  /* 0x000077712a007816 */ /* 0x001fca00000000ff */
[----:B------:R0:W-:Y:S02]  /*b8b30*/  @P5 STG.E.U8 desc[UR38][R56.64], R0 ;  /* 0x0000000038005986 */ /* 0x0001e4000c101126 */
[----:B0-----:R-:W-:-:S05]  /*b8b40*/  PRMT R0, R42, 0x7772, RZ ;  /* 0x000077722a007816 */ /* 0x001fca00000000ff */
[----:B------:R0:W-:Y:S02]  /*b8b50*/  @P6 STG.E.U8 desc[UR38][R22.64], R0 ;  /* 0x0000000016006986 */ /* 0x0001e4000c101126 */
[----:B0-----:R-:W-:Y:S02]  /*b8b60*/  PRMT R0, R42, 0x7773, RZ ;  /* 0x000077732a007816 */ /* 0x001fe400000000ff */
[----:B------:R-:W4:Y:S04]  /*b8b70*/  LDL.LU R42, [R1+0x3820] ;  /* 0x00382000012a7983 */ /* 0x000f280000300800 */
[----:B---3--:R0:W-:Y:S04]  /*b8b80*/  @P0 STG.E.U8 desc[UR38][R20.64], R0 ;  /* 0x0000000014000986 */ /* 0x0081e8000c101126 */
[----:B0-----:R-:W3:Y:S04]  /*b8b90*/  LDL.LU.64 R20, [R1+0x7b8] ;  /* 0x0007b80001147983 */ /* 0x001ee80000300a00 */
[----:B------:R-:W3:Y:S04]  /*b8ba0*/  LDL.LU.64 R48, [R1+0x820] ;  /* 0x0008200001307983 */ /* 0x000ee80000300a00 */
[----:B------:R-:W3:Y:S04]  /*b8bb0*/  LDL.LU.64 R54, [R1+0x868] ;  /* 0x0008680001367983 */ /* 0x000ee80000300a00 */
[----:B------:R-:W3:Y:S01]  /*b8bc0*/  LDL.LU R53, [R1+0x6c] ;  /* 0x00006c0001357983 */ /* 0x000ee20000300800 */
[----:B------:R-:W-:-:S02]  /*b8bd0*/  LOP3.LUT P1, RZ, R43, 0x8000000, RZ, 0xc0, !PT ;  /* 0x080000002bff7812 */ /* 0x000fc4000782c0ff */
[----:B------:R-:W-:Y:S01]  /*b8be0*/  LOP3.LUT R2, R2, 0xfffffffe, RZ, 0xc0, !PT ;  /* 0xfffffffe02027812 */ /* 0x000fe200078ec0ff */
[----:B------:R-:W4:Y:S01]  /*b8bf0*/  LDL.LU.64 R58, [R1+0x860] ;  /* 0x00086000013a7983 */ /* 0x000f220000300a00 */
[C---:B------:R-:W-:Y:S02]  /*b8c00*/  LOP3.LUT P4, RZ, R43.reuse, 0x8000, RZ, 0xc0, !PT ;  /* 0x000080002bff7812 */ /* 0x040fe4000788c0ff */
[C---:B------:R-:W-:Y:S01]  /*b8c10*/  LOP3.LUT P5, RZ, R43.reuse, 0x10000, RZ, 0xc0, !PT ;  /* 0x000100002bff7812 */ /* 0x040fe200078ac0ff */
[----:B------:R-:W4:Y:S04]  /*b8c20*/  LDL.LU.64 R56, [R1+0x8a0] ;  /* 0x0008a00001387983 */ /* 0x000f280000300a00 */
[----:B------:R-:W4:Y:S01]  /*b8c30*/  LDL.LU.64 R22, [R1+0xa08] ;  /* 0x000a080001167983 */ /* 0x000f220000300a00 */
[----:B------:R-:W-:-:S02]  /*b8c40*/  LOP3.LUT P6, RZ, R43, 0x20000, RZ, 0xc0, !PT ;  /* 0x000200002bff7812 */ /* 0x000fc400078cc0ff */
[C---:B------:R-:W-:Y:S02]  /*b8c50*/  LOP3.LUT P0, RZ, R43.reuse, 0x40000, RZ, 0xc0, !PT ;  /* 0x000400002bff7812 */ /* 0x040fe4000780c0ff */
[C---:B------:R-:W-:Y:S02]  /*b8c60*/  LOP3.LUT P2, RZ, R43.reuse, 0x10000000, RZ, 0xc0, !PT ;  /* 0x100000002bff7812 */ /* 0x040fe4000784c0ff */
[----:B------:R-:W-:Y:S02]  /*b8c70*/  LOP3.LUT P3, RZ, R43, 0x20000000, RZ, 0xc0, !PT ;  /* 0x200000002bff7812 */ /* 0x000fe4000786c0ff */
[----:B--2---:R-:W-:-:S04]  /*b8c80*/  LOP3.LUT R3, R3, 0xefffffff, RZ, 0xc0, !PT ;  /* 0xefffffff03037812 */ /* 0x004fc800078ec0ff */
        /* <DEDUP_REMOVED lines=10> */
[----:B------:R-:W-:-:S13]  /*b8d30*/  LOP3.LUT P1, RZ, R43, 0x800000, RZ, 0xc0, !PT ;  /* 0x008000002bff7812 */ /* 0x000fda000782c0ff */
        /* <DEDUP_REMOVED lines=8> */
[----:B---3--:R-:W-:Y:S02]  /*b8dc0*/  PRMT R0, R53, 0x7770, RZ ;  /* 0x0000777035007816 */ /* 0x008fe400000000ff */
[----:B------:R-:W-:-:S03]  /*b8dd0*/  LOP3.LUT R2, R2, 0xfffffff7, RZ, 0xc0, !PT ;  /* 0xfffffff702027812 */ /* 0x000fc600078ec0ff */
[----:B------:R0:W-:Y:S01]  /*b8de0*/  @P4 STG.E.U8 desc[UR38][R20.64], R0 ;  /* 0x0000000014004986 */ /* 0x0001e2000c101126 */
[----:B------:R-:W-:-:S05]  /*b8df0*/  LOP3.LUT P4, RZ, R43, 0x40000000, RZ, 0xc0, !PT ;  /* 0x400000002bff7812 */ /* 0x000fca000788c0ff */
[----:B------:R-:W-:Y:S02]  /*b8e00*/  @P1 LOP3.LUT R2, R2, 0x8, RZ, 0xfc, !PT ;  /* 0x0000000802021812 */ /* 0x000fe400078efcff */
[----:B------:R-:W-:Y:S02]  /*b8e10*/  LOP3.LUT P1, RZ, R43, 0x80000, RZ, 0xc0, !PT ;  /* 0x000800002bff7812 */ /* 0x000fe4000782c0ff */
[----:B0-----:R-:W-:Y:S01]  /*b8e20*/  PRMT R0, R53, 0x7771, RZ ;  /* 0x0000777135007816 */ /* 0x001fe200000000ff */
[----:B------:R-:W2:Y:S04]  /*b8e30*/  LDL.LU.64 R20, [R1+0xa00] ;  /* 0x000a000001147983 */ /* 0x000ea80000300a00 */
[----:B------:R-:W3:Y:S04]  /*b8e40*/  LDL.LU R52, [R1+0x40] ;  /* 0x0000400001347983 */ /* 0x000ee80000300800 */
[----:B------:R0:W-:Y:S01]  /*b8e50*/  @P5 STG.E.U8 desc[UR38][R48.64], R0 ;  /* 0x0000000030005986 */ /* 0x0001e2000c101126 */
[----:B------:R-:W-:-:S03]  /*b8e60*/  LOP3.LUT P5, RZ, R43, 0x80000000, RZ, 0xc0, !PT ;  /* 0x800000002bff7812 */ /* 0x000fc600078ac0ff */
[----:B------:R-:W2:Y:S04]  /*b8e70*/  LDL.LU.64 R44, [R1+0xc28] ;  /* 0x000c2800012c7983 */ /* 0x000ea80000300a00 */
[----:B------:R-:W2:Y:S04]  /*b8e80*/  LDL.LU.64 R46, [R1+0xe38] ;  /* 0x000e3800012e7983 */ /* 0x000ea80000300a00 */
[----:B------:R-:W2:Y:S04]  /*b8e90*/  LDL.LU R43, [R1+0x50] ;  /* 0x00005000012b7983 */ /* 0x000ea80000300800 */
[----:B------:R-:W3:Y:S04]  /*b8ea0*/  LDL.LU.64 R10, [R1+0x1778] ;  /* 0x00177800010a7983 */ /* 0x000ee80000300a00 */
[----:B------:R-:W3:Y:S01]  /*b8eb0*/  LDL.LU.64 R6, [R1+0x17a0] ;  /* 0x0017a00001067983 */ /* 0x000ee20000300a00 */
[----:B0-----:R-:W-:-:S05]  /*b8ec0*/  PRMT R0, R53, 0x7772, RZ ;  /* 0x0000777235007816 */ /* 0x001fca00000000ff */
[----:B------:R0:W-:Y:S02]  /*b8ed0*/  @P6 STG.E.U8 desc[UR38][R54.64], R0 ;  /* 0x0000000036006986 */ /* 0x0001e4000c101126 */
[----:B0-----:R-:W-:Y:S02]  /*b8ee0*/  PRMT R0, R53, 0x7773, RZ ;  /* 0x0000777335007816 */ /* 0x001fe400000000ff */
[----:B------:R-:W3:Y:S04]  /*b8ef0*/  LDL.LU R53, [R1+0x30] ;  /* 0x0000300001357983 */ /* 0x000ee80000300800 */
[----:B------:R-:W3:Y:S04]  /*b8f00*/  LDL.LU.64 R4, [R1+0x1798] ;  /* 0x0017980001047983 */ /* 0x000ee80000300a00 */
[----:B------:R-:W3:Y:S04]  /*b8f10*/  LDL.LU.64 R50, [R1+0x17d0] ;  /* 0x0017d00001327983 */ /* 0x000ee80000300a00 */
[----:B----4-:R0:W-:Y:S04]  /*b8f20*/  @P0 STG.E.U8 desc[UR38][R58.64], R0 ;  /* 0x000000003a000986 */ /* 0x0101e8000c101126 */
[----:B------:R-:W4:Y:S04]  /*b8f30*/  LDL.LU.64 R48, [R1+0x17f8] ;  /* 0x0017f80001307983 */ /* 0x000f280000300a00 */
[----:B------:R-:W3:Y:S04]  /*b8f40*/  LDL.LU.64 R54, [R1+0x17f0] ;  /* 0x0017f00001367983 */ /* 0x000ee80000300a00 */
[----:B0-----:R-:W3:Y:S01]  /*b8f50*/  LDL.LU.64 R58, [R1+0x1828] ;  /* 0x00182800013a7983 */ /* 0x001ee20000300a00 */
[----:B--2---:R-:W-:-:S05]  /*b8f60*/  PRMT R0, R43, 0x7770, RZ ;  /* 0x000077702b007816 */ /* 0x004fca00000000ff */
[----:B------:R0:W-:Y:S01]  /*b8f70*/  @P1 STG.E.U8 desc[UR38][R56.64], R0 ;  /* 0x0000000038001986 */ /* 0x0001e2000c101126 */
[C---:B------:R-:W-:Y:S02]  /*b8f80*/  LOP3.LUT P1, RZ, R2.reuse, 0x8, RZ, 0xc0, !PT ;  /* 0x0000000802ff7812 */ /* 0x040fe4000782c0ff */
[----:B0-----:R-:W-:Y:S01]  /*b8f90*/  PRMT R0, R43, 0x7771, RZ ;  /* 0x000077712b007816 */ /* 0x001fe200000000ff */
[----:B------:R-:W2:Y:S10]  /*b8fa0*/  LDL.LU.64 R56, [R1+0x1848] ;  /* 0x0018480001387983 */ /* 0x000eb40000300a00 */
[----:B------:R0:W-:Y:S01]  /*b8fb0*/  @P1 STG.E.U8 desc[UR38][R22.64], R0 ;  /* 0x0000000016001986 */ /* 0x0001e2000c101126 */
[----:B------:R-:W-:-:S03]  /*b8fc0*/  LOP3.LUT P1, RZ, R2, 0x4, RZ, 0xc0, !PT ;  /* 0x0000000402ff7812 */ /* 0x000fc6000782c0ff */
[----:B0-----:R-:W2:Y:S01]  /*b8fd0*/  LDL.LU.64 R22, [R1+0x1878] ;  /* 0x0018780001167983 */ /* 0x001ea20000300a00 */
[----:B------:R-:W-:-:S09]  /*b8fe0*/  PRMT R0, R43, 0x7772, RZ ;  /* 0x000077722b007816 */ /* 0x000fd200000000ff */
[----:B------:R0:W-:Y:S04]  /*b8ff0*/  @P1 STG.E.U8 desc[UR38][R20.64], R0 ;  /* 0x0000000014001986 */ /* 0x0001e8000c101126 */
[----:B0-----:R-:W2:Y:S01]  /*b9000*/  LDL.LU.64 R20, [R1+0x18f8] ;  /* 0x0018f80001147983 */ /* 0x001ea20000300a00 */
[----:B------:R-:W-:Y:S02]  /*b9010*/  LOP3.LUT P1, RZ, R2, 0x2, RZ, 0xc0, !PT ;  /* 0x0000000202ff7812 */ /* 0x000fe4000782c0ff */
[----:B------:R-:W-:-:S11]  /*b9020*/  PRMT R0, R43, 0x7773, RZ ;  /* 0x000077732b007816 */ /* 0x000fd600000000ff */
[----:B------:R3:W-:Y:S01]  /*b9030*/  @P1 STG.E.U8 desc[UR38][R44.64], R0 ;  /* 0x000000002c001986 */ /* 0x0007e2000c101126 */
[----:B------:R-:W-:Y:S02]  /*b9040*/  LOP3.LUT P1, RZ, R2, 0x1, RZ, 0xc0, !PT ;  /* 0x0000000102ff7812 */ /* 0x000fe4000782c0ff */
[----:B---3--:R-:W-:-:S11]  /*b9050*/  PRMT R0, R52, 0x7770, RZ ;  /* 0x0000777034007816 */ /* 0x008fd600000000ff */
        /* <DEDUP_REMOVED lines=14> */
[----:B----4-:R0:W-:Y:S01]  /*b9140*/  @P2 STG.E.U8 desc[UR38][R48.64], R0 ;  /* 0x0000000030002986 */ /* 0x0101e2000c101126 */
[----:B------:R-:W-:Y:S02]  /*b9150*/  LOP3.LUT P6, RZ, R42, 0x1, RZ, 0xc0, !PT ;  /* 0x000000012aff7812 */ /* 0x000fe400078cc0ff */
[----:B0-----:R-:W-:-:S05]  /*b9160*/  PRMT R0, R53, 0x7772, RZ ;  /* 0x0000777235007816 */ /* 0x001fca00000000ff */
[----:B------:R0:W-:Y:S01]  /*b9170*/  @P3 STG.E.U8 desc[UR38][R54.64], R0 ;  /* 0x0000000036003986 */ /* 0x0001e2000c101126 */
[----:B------:R-:W-:Y:S02]  /*b9180*/  LOP3.LUT P0, RZ, R42, 0x2, RZ, 0xc0, !PT ;  /* 0x000000022aff7812 */ /* 0x000fe4000780c0ff */
[----:B0-----:R-:W-:-:S05]  /*b9190*/  PRMT R0, R53, 0x7773, RZ ;  /* 0x0000777335007816 */ /* 0x001fca00000000ff */
[----:B------:R0:W-:Y:S02]  /*b91a0*/  @P4 STG.E.U8 desc[UR38][R58.64], R0 ;  /* 0x000000003a004986 */ /* 0x0001e4000c101126 */
[----:B0-----:R-:W-:-:S05]  /*b91b0*/  PRMT R0, R18, 0x7770, RZ ;  /* 0x0000777012007816 */ /* 0x001fca00000000ff */
[----:B--2---:R0:W-:Y:S02]  /*b91c0*/  @P5 STG.E.U8 desc[UR38][R56.64], R0 ;  /* 0x0000000038005986 */ /* 0x0041e4000c101126 */
[----:B0-----:R-:W-:-:S05]  /*b91d0*/  PRMT R0, R18, 0x7771, RZ ;  /* 0x0000777112007816 */ /* 0x001fca00000000ff */
[----:B------:R0:W-:Y:S02]  /*b91e0*/  @P6 STG.E.U8 desc[UR38][R22.64], R0 ;  /* 0x0000000016006986 */ /* 0x0001e4000c101126 */
[----:B0-----:R-:W-:-:S05]  /*b91f0*/  PRMT R0, R18, 0x7772, RZ ;  /* 0x0000777212007816 */ /* 0x001fca00000000ff */
[----:B------:R0:W-:Y:S04]  /*b9200*/  @P0 STG.E.U8 desc[UR38][R20.64], R0 ;  /* 0x0000000014000986 */ /* 0x0001e8000c101126 */
        /* <DEDUP_REMOVED lines=10> */
[----:B------:R-:W3:Y:S01]  /*b92b0*/  LDL.LU R18, [R1+0x381c] ;  /* 0x00381c0001127983 */ /* 0x000ee20000300800 */
[C---:B------:R-:W-:Y:S02]  /*b92c0*/  LOP3.LUT P5, RZ, R42.reuse, 0x8, RZ, 0xc0, !PT ;  /* 0x000000082aff7812 */ /* 0x040fe400078ac0ff */
[C---:B------:R-:W-:Y:S02]  /*b92d0*/  LOP3.LUT P6, RZ, R42.reuse, 0x10, RZ, 0xc0, !PT ;  /* 0x000000102aff7812 */ /* 0x040fe400078cc0ff */
        /* <DEDUP_REMOVED lines=12> */
[----:B--2---:R0:W-:Y:S04]  /*b93a0*/  @P4 STG.E.U8 desc[UR38][R20.64], R0 ;  /* 0x0000000014004986 */ /* 0x0041e8000c101126 */
[----:B0-----:R-:W2:Y:S04]  /*b93b0*/  LDL.LU.64 R20, [R1+0x19c0] ;  /* 0x0019c00001147983 */ /* 0x001ea80000300a00 */
[----:B------:R-:W2:Y:S04]  /*b93c0*/  LDL.LU.64 R44, [R1+0x19f8] ;  /* 0x0019f800012c7983 */ /* 0x000ea80000300a00 */
[----:B------:R-:W2:Y:S04]  /*b93d0*/  LDL.LU.64 R10, [R1+0x19f0] ;  /* 0x0019f000010a7983 */ /* 0x000ea80000300a00 */
[----:B------:R-:W2:Y:S04]  /*b93e0*/  LDL.LU.64 R6, [R1+0x1a18] ;  /* 0x001a180001067983 */ /* 0x000ea80000300a00 */
[----:B------:R-:W2:Y:S04]  /*b93f0*/  LDL.LU.64 R4, [R1+0x1a50] ;  /* 0x001a500001047983 */ /* 0x000ea80000300a00 */
[----:B------:R-:W2:Y:S01]  /*b9400*/  LDL.LU.64 R50, [R1+0x1a48] ;  /* 0x001a480001327983 */ /* 0x000ea20000300a00 */
[----:B---3--:R-:W-:-:S05]  /*b9410*/  PRMT R0, R59, 0x7770, RZ ;  /* 0x000077703b007816 */ /* 0x008fca00000000ff */
[----:B------:R0:W-:Y:S02]  /*b9420*/  @P5 STG.E.U8 desc[UR38][R48.64], R0 ;  /* 0x0000000030005986 */ /* 0x0001e4000c101126 */
[C---:B0-----:R-:W-:Y:S02]  /*b9430*/  PRMT R0, R59.reuse, 0x7771, RZ ;  /* 0x000077713b007816 */ /* 0x041fe400000000ff */
[----:B------:R-:W3:Y:S04]  /*b9440*/  LDL.LU.64 R48, [R1+0x1a70] ;  /* 0x001a700001307983 */ /* 0x000ee80000300a00 */
[----:B----4-:R0:W-:Y:S02]  /*b9450*/  @P6 STG.E.U8 desc[UR38][R54.64], R0 ;  /* 0x0000000036006986 */ /* 0x0101e4000c101126 */
[----:B0-----:R-:W-:-:S02]  /*b9460*/  PRMT R0, R59, 0x7772, RZ ;  /* 0x000077723b007816 */ /* 0x001fc400000000ff */
[----:B------:R-:W4:Y:S04]  /*b9470*/  LDL.LU.64 R54, [R1+0x1aa0] ;  /* 0x001aa00001367983 */ /* 0x000f280000300a00 */
[----:B------:R0:W-:Y:S04]  /*b9480*/  @P0 STG.E.U8 desc[UR38][R52.64], R0 ;  /* 0x0000000034000986 */ /* 0x0001e8000c101126 */
[----:B0-----:R-:W3:Y:S01]  /*b9490*/  LDL.LU.64 R52, [R1+0x1ac0] ;  /* 0x001ac00001347983 */ /* 0x001ee20000300a00 */
[----:B------:R-:W-:Y:S02]  /*b94a0*/  @P1 LOP3.LUT R3, R3, 0x800000, RZ, 0xfc, !PT ;  /* 0x0080000003031812 */ /* 0x000fe400078efcff */
[----:B------:R-:W-:-:S02]  /*b94b0*/  LOP3.LUT P1, RZ, R42, 0x400, RZ, 0xc0, !PT ;  /* 0x000004002aff7812 */ /* 0x000fc4000782c0ff */
        /* <DEDUP_REMOVED lines=11> */
[----:B------:R-:W4:Y:S07]  /*b9570*/  LDL.LU.64 R58, [R1+0x1af8] ;  /* 0x001af800013a7983 */ /* 0x000f2e0000300a00 */
[----:B------:R-:W-:-:S02]  /*b9580*/  @P1 LOP3.LUT R3, R3, 0x8000000, RZ, 0xfc, !PT ;  /* 0x0800000003031812 */ /* 0x000fc400078efcff */
[----:B------:R-:W-:-:S13]  /*b9590*/  LOP3.LUT P1, RZ, R42, 0x40, RZ, 0xc0, !PT ;  /* 0x000000402aff7812 */ /* 0x000fda000782c0ff */
[----:B------:R0:W-:Y:S01]  /*b95a0*/  @P1 STG.E.U8 desc[UR38][R56.64], R0 ;  /* 0x0000000038001986 */ /* 0x0001e2000c101126 */
[----:B------:R-:W-:Y:S02]  /*b95b0*/  LOP3.LUT P1, RZ, R3, 0x8000000, RZ, 0xc0, !PT ;  /* 0x0800000003ff7812 */ /* 0x000fe4000782c0ff */
[----:B0-----:R-:W-:Y:S01]  /*b95c0*/  PRMT R0, R47, 0x7770, RZ ;  /* 0x000077702f007816 */ /* 0x001fe200000000ff */
[----:B------:R-:W4:Y:S10]  /*b95d0*/  LDL.LU.64 R56, [R1+0x1af0] ;  /* 0x001af00001387983 */ /* 0x000f340000300a00 */
[----:B------:R0:W-:Y:S01]  /*b95e0*/  @P1 STG.E.U8 desc[UR38][R22.64], R0 ;  /* 0x0000000016001986 */ /* 0x0001e2000c101126 */
[----:B------:R-:W-:-:S02]  /*b95f0*/  LOP3.LUT P1, RZ, R3, 0x4000000, RZ, 0xc0, !PT ;  /* 0x0400000003ff7812 */ /* 0x000fc4000782c0ff */
[----:B0-----:R-:W-:Y:S01]  /*b9600*/  PRMT R0, R47, 0x7771, RZ ;  /* 0x000077712f007816 */ /* 0x001fe200000000ff */
[----:B------:R-:W4:Y:S01]  /*b9610*/  LDL.LU.64 R22, [R1+0x1b18] ;  /* 0x001b180001167983 */ /* 0x000f220000300a00 */
[C---:B------:R-:W-:Y:S02]  /*b9620*/  LOP3.LUT P2, RZ, R42.reuse, 0x8000, RZ, 0xc0, !PT ;  /* 0x000080002aff7812 */ /* 0x040fe4000784c0ff */
[----:B------:R-:W-:-:S07]  /*b9630*/  LOP3.LUT P3, RZ, R42, 0x10000, RZ, 0xc0, !PT ;  /* 0x000100002aff7812 */ /* 0x000fce000786c0ff */
[----:B--2---:R0:W-:Y:S01]  /*b9640*/  @P1 STG.E.U8 desc[UR38][R20.64], R0 ;  /* 0x0000000014001986 */ /* 0x0041e2000c101126 */
[----:B------:R-:W-:Y:S02]  /*b9650*/  LOP3.LUT P1, RZ, R3, 0x2000000, RZ, 0xc0, !PT ;  /* 0x0200000003ff7812 */ /* 0x000fe4000782c0ff */
[----:B0-----:R-:W-:Y:S01]  /*b9660*/  PRMT R0, R47, 0x7772, RZ ;  /* 0x000077722f007816 */ /* 0x001fe200000000ff */
[----:B------:R-:W2:Y:S10]  /*b9670*/  LDL.LU.64 R20, [R1+0x1b50] ;  /* 0x001b500001147983 */ /* 0x000eb40000300a00 */
[----:B------:R0:W-:Y:S01]  /*b9680*/  @P1 STG.E.U8 desc[UR38][R44.64], R0 ;  /* 0x000000002c001986 */ /* 0x0001e2000c101126 */
        /* <DEDUP_REMOVED lines=13> */
[----:B0-----:R-:W-:Y:S02]  /*b9760*/  PRMT R0, R41, 0x7773, RZ ;  /* 0x0000777329007816 */ /* 0x001fe400000000ff */
[----:B------:R-:W2:Y:S09]  /*b9770*/  LDL.LU R41, [R1+0x3818] ;  /* 0x0038180001297983 */ /* 0x000eb20000300800 */
[----:B---3--:R0:W-:Y:S02]  /*b9780*/  @P1 STG.E.U8 desc[UR38][R48.64], R0 ;  /* 0x0000000030001986 */ /* 0x0081e4000c101126 */
[----:B0-----:R-:W-:-:S05]  /*b9790*/  PRMT R0, R19, 0x7770, RZ ;  /* 0x0000777013007816 */ /* 0x001fca00000000ff */
[----:B----4-:R0:W-:Y:S02]  /*b97a0*/  @P2 STG.E.U8 desc[UR38][R54.64], R0 ;  /* 0x0000000036002986 */ /* 0x0101e4000c101126 */
[----:B0-----:R-:W-:-:S05]  /*b97b0*/  PRMT R0, R19, 0x7771, RZ ;  /* 0x0000777113007816 */ /* 0x001fca00000000ff */
[----:B------:R0:W-:Y:S04]  /*b97c0*/  @P3 STG.E.U8 desc[UR38][R52.64], R0 ;  /* 0x0000000034003986 */ /* 0x0001e8000c101126 */
[----:B0-----:R-:W3:Y:S01]  /*b97d0*/  LDL.LU.64 R52, [R1+0x1b48] ;  /* 0x001b480001347983 */ /* 0x001ee20000300a00 */
[C---:B------:R-:W-:Y:S02]  /*b97e0*/  LOP3.LUT P4, RZ, R42.reuse, 0x20000, RZ, 0xc0, !PT ;  /* 0x000200002aff7812 */ /* 0x040fe4000788c0ff */
[----:B------:R-:W-:Y:S02]  /*b97f0*/  LOP3.LUT P5, RZ, R42, 0x40000, RZ, 0xc0, !PT ;  /* 0x000400002aff7812 */ /* 0x000fe400078ac0ff */
[----:B------:R-:W-:-:S09]  /*b9800*/  PRMT R0, R19, 0x7772, RZ ;  /* 0x0000777213007816 */ /* 0x000fd200000000ff */
[----:B------:R0:W-:Y:S01]  /*b9810*/  @P4 STG.E.U8 desc[UR38][R58.64], R0 ;  /* 0x000000003a004986 */ /* 0x0001e2000c101126 */
[----:B------:R-:W-:Y:S02]  /*b9820*/  LOP3.LUT P6, RZ, R42, 0x80000, RZ, 0xc0, !PT ;  /* 0x000800002aff7812 */ /* 0x000fe400078cc0ff */
[----:B0-----:R-:W-:-:S05]  /*b9830*/  PRMT R0, R19, 0x7773, RZ ;  /* 0x0000777313007816 */ /* 0x001fca00000000ff */
[----:B------:R0:W-:Y:S04]  /*b9840*/  @P5 STG.E.U8 desc[UR38][R56.64], R0 ;  /* 0x0000000038005986 */ /* 0x0001e8000c101126 */
[----:B0-----:R-:W4:Y:S01]  /*b9850*/  LDL.LU.64 R56, [R1+0x1b70] ;  /* 0x001b700001387983 */ /* 0x001f220000300a00 */
[----:B------:R-:W-:-:S05]  /*b9860*/  PRMT R0, R18, 0x7770, RZ ;  /* 0x0000777012007816 */ /* 0x000fca00000000ff */
[----:B------:R0:W-:Y:S04]  /*b9870*/  @P6 STG.E.U8 desc[UR38][R22.64], R0 ;  /* 0x0000000016006986 */ /* 0x0001e8000c101126 */
[----:B0-----:R-:W4:Y:S04]  /*b9880*/  LDL.LU.64 R22, [R1+0x1ba0] ;  /* 0x001ba00001167983 */ /* 0x001f280000300a00 */
[----:B------:R-:W4:Y:S04]  /*b9890*/  LDL.LU.64 R48, [R1+0x1bc0] ;  /* 0x001bc00001307983 */ /* 0x000f280000300a00 */
[----:B------:R-:W4:Y:S04]  /*b98a0*/  LDL.LU.64 R54, [R1+0x1bf8] ;  /* 0x001bf80001367983 */ /* 0x000f280000300a00 */
[----:B------:R-:W4:Y:S01]  /*b98b0*/  LDL.LU R59, [R1+0x48] ;  /* 0x00004800013b7983 */ /* 0x000f220000300800 */
[----:B------:R-:W-:-:S02]  /*b98c0*/  LOP3.LUT P0, RZ, R42, 0x100000, RZ, 0xc0, !PT ;  /* 0x001000002aff7812 */ /* 0x000fc4000780c0ff */
[----:B------:R-:W-:Y:S02]  /*b98d0*/  PRMT R0, R18, 0x7771, RZ ;  /* 0x0000777112007816 */ /* 0x000fe400000000ff */
[----:B------:R-:W-:-:S09]  /*b98e0*/  LOP3.LUT P4, RZ, R42, 0x200000, RZ, 0xc0, !PT ;  /* 0x002000002aff7812 */ /* 0x000fd2000788c0ff */
[----:B--2---:R0:W-:Y:S04]  /*b98f0*/  @P0 STG.E.U8 desc[UR38][R20.64], R0 ;  /* 0x0000000014000986 */ /* 0x0041e8000c101126 */
[----:B0-----:R-:W2:Y:S01]  /*b9900*/  LDL.LU.64 R20, [R1+0x1bf0] ;  /* 0x001bf00001147983 */ /* 0x001ea20000300a00 */
[----:B------:R-:W-:-:S03]  /*b9910*/  PRMT R0, R18, 0x7772, RZ ;  /* 0x0000777212007816 */ /* 0x000fc600000000ff */
[----:B------:R-:W2:Y:S04]  /*b9920*/  LDL.LU R50, [R1+0x38] ;  /* 0x0000380001327983 */ /* 0x000ea80000300800 */
[----:B---3--:R0:W-:Y:S02]  /*b9930*/  @P4 STG.E.U8 desc[UR38][R52.64], R0 ;  /* 0x0000000034004986 */ /* 0x0081e4000c101126 */
[----:B0-----:R-:W-:Y:S02]  /*b9940*/  PRMT R0, R18, 0x7773, RZ ;  /* 0x0000777312007816 */ /* 0x001fe400000000ff */
[----:B------:R-:W3:Y:S01]  /*b9950*/  LDL.LU.64 R18, [R1+0x1c18] ;  /* 0x001c180001127983 */ /* 0x000ee20000300a00 */
[----:B------:R-:W-:Y:S02]  /*b9960*/  LOP3.LUT P1, RZ, R41, 0x2, RZ, 0xc0, !PT ;  /* 0x0000000229ff7812 */ /* 0x000fe4000782c0ff */
[----:B------:R-:W-:Y:S01]  /*b9970*/  LOP3.LUT R3, R3, 0xffffefff, RZ, 0xc0, !PT ;  /* 0xffffefff03037812 */ /* 0x000fe200078ec0ff */
[----:B------:R-:W3:Y:S10]  /*b9980*/  LDL.LU.64 R52, [R1+0x1c50] ;  /* 0x001c500001347983 */ /* 0x000ef40000300a00 */
[----:B------:R-:W-:-:S02]  /*b9990*/  @P1 LOP3.LUT R3, R3, 0x1000, RZ, 0xfc, !PT ;  /* 0x0000100003031812 */ /* 0x000fc400078efcff */
[----:B------:R-:W-:Y:S02]  /*b99a0*/  LOP3.LUT P1, RZ, R41, 0x1, RZ, 0xc0, !PT ;  /* 0x0000000129ff7812 */ /* 0x000fe4000782c0ff */
[----:B------:R-:W-:-:S11]  /*b99b0*/  LOP3.LUT R3, R3, 0xffffdfff, RZ, 0xc0, !PT ;  /* 0xffffdfff03037812 */ /* 0x000fd600078ec0ff */
[----:B------:R-:W-:Y:S02]  /*b99c0*/  @P1 LOP3.LUT R3, R3, 0x2000, RZ, 0xfc, !PT ;  /* 0x0000200003031812 */ /* 0x000fe400078efcff */
[C---:B------:R-:W-:Y:S02]  /*b99d0*/  LOP3.LUT P1, RZ, R42.reuse, 0x80000000, RZ, 0xc0, !PT ;  /* 0x800000002aff7812 */ /* 0x040fe4000782c0ff */
[----:B------:R-:W-:Y:S02]  /*b99e0*/  LOP3.LUT R3, R3, 0xffffbfff, RZ, 0xc0, !PT ;  /* 0xffffbfff03037812 */ /* 0x000fe400078ec0ff */
[----:B------:R-:W-:-:S09]  /*b99f0*/  LOP3.LUT P5, RZ, R42, 0x400000, RZ, 0xc0, !PT ;  /* 0x004000002aff7812 */ /* 0x000fd200078ac0ff */
[----:B------:R-:W-:Y:S02]  /*b9a00*/  @P1 LOP3.LUT R3, R3, 0x4000, RZ, 0xfc, !PT ;  /* 0x0000400003031812 */ /* 0x000fe400078efcff */
[----:B------:R-:W-:Y:S02]  /*b9a10*/  LOP3.LUT P1, RZ, R42, 0x40000000, RZ, 0xc0, !PT ;  /* 0x400000002aff7812 */ /* 0x000fe4000782c0ff */
[----:B------:R-:W-:Y:S01]  /*b9a20*/  LOP3.LUT R3, R3, 0xffff7fff, RZ, 0xc0, !PT ;  /* 0xffff7fff03037812 */ /* 0x000fe200078ec0ff */
[----:B----4-:R0:W-:Y:S10]  /*b9a30*/  @P5 STG.E.U8 desc[UR38][R56.64], R0 ;  /* 0x0000000038005986 */ /* 0x0101f4000c101126 */
[----:B------:R-:W-:-:S02]  /*b9a40*/  @P1 LOP3.LUT R3, R3, 0x8000, RZ, 0xfc, !PT ;  /* 0x0000800003031812 */ /* 0x000fc400078efcff */
[C---:B------:R-:W-:Y:S01]  /*b9a50*/  LOP3.LUT P1, RZ, R42.reuse, 0x20000000, RZ, 0xc0, !PT ;  /* 0x200000002aff7812 */ /* 0x040fe2000782c0ff */
[----:B0-----:R-:W4:Y:S01]  /*b9a60*/  LDL.LU.64 R56, [R1+0x1c48] ;  /* 0x001c480001387983 */ /* 0x001f220000300a00 */
[----:B------:R-:W-:Y:S02]  /*b9a70*/  LOP3.LUT R3, R3, 0xfffeffff, RZ, 0xc0, !PT ;  /* 0xfffeffff03037812 */ /* 0x000fe400078ec0ff */
[----:B------:R-:W-:Y:S01]  /*b9a80*/  LOP3.LUT P6, RZ, R42, 0x800000, RZ, 0xc0, !PT ;  /* 0x008000002aff7812 */ /* 0x000fe200078cc0ff */
[----:B------:R-:W4:Y:S08]  /*b9a90*/  LDL.LU.64 R44, [R1+0x1c70] ;  /* 0x001c7000012c7983 */ /* 0x000f300000300a00 */
[----:B------:R-:W-:-:S02]  /*b9aa0*/  @P1 LOP3.LUT R3, R3, 0x10000, RZ, 0xfc, !PT ;  /* 0x0001000003031812 */ /* 0x000fc400078efcff */
[----:B------:R-:W-:Y:S02]  /*b9ab0*/  LOP3.LUT P1, RZ, R42, 0x10000000, RZ, 0xc0, !PT ;  /* 0x100000002aff7812 */ /* 0x000fe4000782c0ff */
[----:B------:R-:W-:Y:S02]  /*b9ac0*/  LOP3.LUT R3, R3, 0xfffdffff, RZ, 0xc0, !PT ;  /* 0xfffdffff03037812 */ /* 0x000fe400078ec0ff */
[----:B------:R-:W-:-:S05]  /*b9ad0*/  PRMT R0, R59, 0x7770, RZ ;  /* 0x000077703b007816 */ /* 0x000fca00000000ff */
[----:B------:R0:W-:Y:S04]  /*b9ae0*/  @P6 STG.E.U8 desc[UR38][R22.64], R0 ;  /* 0x0000000016006986 */ /* 0x0001e8000c101126 */
[----:B------:R-:W-:Y:S02]  /*b9af0*/  @P1 LOP3.LUT R3, R3, 0x20000, RZ, 0xfc, !PT ;  /* 0x0002000003031812 */ /* 0x000fe400078efcff */
[----:B------:R-:W-:Y:S01]  /*b9b00*/  LOP3.LUT P1, RZ, R42, 0x8000000, RZ, 0xc0, !PT ;  /* 0x080000002aff7812 */ /* 0x000fe2000782c0ff */
[----:B0-----:R-:W4:Y:S01]  /*b9b10*/  LDL.LU R22, [R1+0x28] ;  /* 0x0000280001167983 */ /* 0x001f220000300800 */
[----:B------:R-:W-:-:S03]  /*b9b20*/  LOP3.LUT R3, R3, 0xfffbffff, RZ, 0xc0, !PT ;  /* 0xfffbffff03037812 */ /* 0x000fc600078ec0ff */
[----:B------:R-:W4:Y:S08]  /*b9b30*/  LDL.LU.64 R46, [R1+0x1ca0] ;  /* 0x001ca000012e7983 */ /* 0x000f300000300a00 */
[----:B------:R-:W-:Y:S01]  /*b9b40*/  @P1 LOP3.LUT R3, R3, 0x40000, RZ, 0xfc, !PT ;  /* 0x0004000003031812 */ /* 0x000fe200078efcff */
[----:B------:R-:W4:Y:S01]  /*b9b50*/  LDL.LU.64 R10, [R1+0x1cc0] ;  /* 0x001cc000010a7983 */ /* 0x000f220000300a00 */
[----:B------:R-:W-:-:S02]  /*b9b60*/  LOP3.LUT P1, RZ, R42, 0x4000000, RZ, 0xc0, !PT ;  /* 0x040000002aff7812 */ /* 0x000fc4000782c0ff */
[----:B------:R-:W-:Y:S01]  /*b9b70*/  LOP3.LUT P0, RZ, R42, 0x1000000, RZ, 0xc0, !PT ;  /* 0x010000002aff7812 */ /* 0x000fe2000780c0ff */
[----:B------:R-:W4:Y:S01]  /*b9b80*/  LDL.LU R23, [R1+0x5c] ;  /* 0x00005c0001177983 */ /* 0x000f220000300800 */
[----:B------:R-:W-:Y:S02]  /*b9b90*/  LOP3.LUT R3, R3, 0xfff7ffff, RZ, 0xc0, !PT ;  /* 0xfff7ffff03037812 */ /* 0x000fe400078ec0ff */
[----:B------:R-:W-:Y:S01]  /*b9ba0*/  PRMT R0, R59, 0x7771, RZ ;  /* 0x000077713b007816 */ /* 0x000fe200000000ff */
[----:B------:R-:W4:Y:S04]  /*b9bb0*/  LDL.LU.64 R6, [R1+0x1cf8] ;  /* 0x001cf80001067983 */ /* 0x000f280000300a00 */
[----:B------:R-:W4:Y:S02]  /*b9bc0*/  LDL.LU.64 R4, [R1+0x1cf0] ;  /* 0x001cf00001047983 */ /* 0x000f240000300a00 */
[----:B------:R-:W-:-:S02]  /*b9bd0*/  @P1 LOP3.LUT R3, R3, 0x80000, RZ, 0xfc, !PT ;  /* 0x0008000003031812 */ /* 0x000fc400078efcff */
[----:B------:R-:W-:Y:S01]  /*b9be0*/  LOP3.LUT P1, RZ, R42, 0x2000000, RZ, 0xc0, !PT ;  /* 0x020000002aff7812 */ /* 0x000fe2000782c0ff */
[----:B------:R0:W-:Y:S02]  /*b9bf0*/  @P0 STG.E.U8 desc[UR38][R48.64], R0 ;  /* 0x0000000030000986 */ /* 0x0001e4000c101126 */
[----:B0-----:R-:W-:Y:S02]  /*b9c00*/  PRMT R0, R59, 0x7772, RZ ;  /* 0x000077723b007816 */ /* 0x001fe400000000ff */
[----:B------:R-:W4:Y:S08]  /*b9c10*/  LDL.LU.64 R48, [R1+0x1d18] ;  /* 0x001d180001307983 */ /* 0x000f300000300a00 */
[----:B------:R0:W-:Y:S01]  /*b9c20*/  @P1 STG.E.U8 desc[UR38][R54.64], R0 ;  /* 0x0000000036001986 */ /* 0x0001e2000c101126 */
[----:B------:R-:W-:-:S02]  /*b9c30*/  LOP3.LUT P1, RZ, R3, 0x80000, RZ, 0xc0, !PT ;  /* 0x0008000003ff7812 */ /* 0x000fc4000782c0ff */
[----:B0-----:R-:W-:Y:S01]  /*b9c40*/  PRMT R0, R59, 0x7773, RZ ;  /* 0x000077733b007816 */ /* 0x001fe200000000ff */
[----:B------:R-:W4:Y:S04]  /*b9c50*/  LDL.LU.64 R54, [R1+0x1d50] ;  /* 0x001d500001367983 */ /* 0x000f280000300a00 */
[----:B------:R-:W4:Y:S06]  /*b9c60*/  LDL.LU.64 R58, [R1+0x1d48] ;  /* 0x001d4800013a7983 */ /* 0x000f2c0000300a00 */
[----:B--2---:R0:W-:Y:S01]  /*b9c70*/  @P1 STG.E.U8 desc[UR38][R20.64], R0 ;  /* 0x0000000014001986 */ /* 0x0041e2000c101126 */
[----:B------:R-:W-:-:S03]  /*b9c80*/  LOP3.LUT P1, RZ, R3, 0x40000, RZ, 0xc0, !PT ;  /* 0x0004000003ff7812 */ /* 0x000fc6000782c0ff */
[----:B0-----:R-:W2:Y:S01]  /*b9c90*/  LDL.LU.64 R20, [R1+0x1d70] ;  /* 0x001d700001147983 */ /* 0x001ea20000300a00 */
[----:B------:R-:W-:-:S03]  /*b9ca0*/  PRMT R0, R50, 0x7770, RZ ;  /* 0x0000777032007816 */ /* 0x000fc600000000ff */
[----:B------:R-:W2:Y:S06]  /*b9cb0*/  LDL.LU R51, [R1+0x4c] ;  /* 0x00004c0001337983 */ /* 0x000eac0000300800 */
[----:B---3--:R0:W-:Y:S04]  /*b9cc0*/  @P1 STG.E.U8 desc[UR38][R18.64], R0 ;  /* 0x0000000012001986 */ /* 0x0081e8000c101126 */
[----:B0-----:R-:W3:Y:S01]  /*b9cd0*/  LDL.LU.64 R18, [R1+0x1da0] ;  /* 0x001da00001127983 */ /* 0x001ee20000300a00 */
[----:B------:R-:W-:-:S02]  /*b9ce0*/  LOP3.LUT P1, RZ, R3, 0x20000, RZ, 0xc0, !PT ;  /* 0x0002000003ff7812 */ /* 0x000fc4000782c0ff */
[----:B------:R-:W-:-:S11]  /*b9cf0*/  PRMT R0, R50, 0x7771, RZ ;  /* 0x0000777132007816 */ /* 0x000fd600000000ff */
[----:B------:R0:W-:Y:S01]  /*b9d00*/  @P1 STG.E.U8 desc[UR38][R52.64], R0 ;  /* 0x0000000034001986 */ /* 0x0001e2000c101126 */
[C---:B------:R-:W-:Y:S02]  /*b9d10*/  LOP3.LUT P1, RZ, R3.reuse, 0x10000, RZ, 0xc0, !PT ;  /* 0x0001000003ff7812 */ /* 0x040fe4000782c0ff */
[----:B0-----:R-:W-:Y:S01]  /*b9d20*/  PRMT R0, R50, 0x7772, RZ ;  /* 0x0000777232007816 */ /* 0x001fe200000000ff */
[----:B------:R-:W3:Y:S10]  /*b9d30*/  LDL.LU.64 R52, [R1+0x3810] ;  /* 0x0038100001347983 */ /* 0x000ef40000300a00 */
[----:B----4-:R0:W-:Y:S01]  /*b9d40*/  @P1 STG.E.U8 desc[UR38][R56.64], R0 ;  /* 0x0000000038001986 */ /* 0x0101e2000c101126 */
[----:B------:R-:W-:-:S02]  /*b9d50*/  LOP3.LUT P1, RZ, R3, 0x8000, RZ, 0xc0, !PT ;  /* 0x0000800003ff7812 */ /* 0x000fc4000782c0ff */
[----:B0-----:R-:W-:Y:S01]  /*b9d60*/  PRMT R0, R50, 0x7773, RZ ;  /* 0x0000777332007816 */ /* 0x001fe200000000ff */
[----:B------:R-:W4:Y:S10]  /*b9d70*/  LDL.LU.64 R56, [R1+0x3808] ;  /* 0x0038080001387983 */ /* 0x000f340000300a00 */
        /* <DEDUP_REMOVED lines=27> */
[----:B---3--:R0:W-:Y:S04]  /*b9f30*/  @P0 STG.E.U8 desc[UR38][R18.64], R0 ;  /* 0x0000000012000986 */ /* 0x0081e8000c101126 */
[----:B0-----:R-:W2:Y:S04]  /*b9f40*/  LDL.LU.64 R18, [R1+0x1dc0] ;  /* 0x001dc00001127983 */ /* 0x001ea80000300a00 */
[----:B------:R-:W3:Y:S04]  /*b9f50*/  LDL.LU.64 R4, [R1+0x1df8] ;  /* 0x001df80001047983 */ /* 0x000ee80000300a00 */
[----:B------:R-:W3:Y:S04]  /*b9f60*/  LDL.LU.64 R48, [R1+0x1df0] ;  /* 0x001df00001307983 */ /* 0x000ee80000300a00 */
[----:B------:R-:W3:Y:S04]  /*b9f70*/  LDL.LU.64 R54, [R1+0x1e18] ;  /* 0x001e180001367983 */ /* 0x000ee80000300a00 */
        /* <DEDUP_REMOVED lines=20> */
[----:B------:R-:W4:Y:S01]  /*ba0c0*/  LDL.LU.64 R20, [R1+0x1ea0] ;  /* 0x001ea00001147983 */ /* 0x000f220000300a00 */
[----:B------:R-:W-:-:S02]  /*ba0d0*/  LOP3.LUT R3, R3, 0xfffffeff, RZ, 0xc0, !PT ;  /* 0xfffffeff03037812 */ /* 0x000fc400078ec0ff */
[----:B------:R-:W-:Y:S01]  /*ba0e0*/  LOP3.LUT P5, RZ, R41, 0x200, RZ, 0xc0, !PT ;  /* 0x0000020029ff7812 */ /* 0x000fe200078ac0ff */
[----:B------:R-:W4:Y:S01]  /*ba0f0*/  LDL.LU.64 R44, [R1+0x1ec0] ;  /* 0x001ec000012c7983 */ /* 0x000f220000300a00 */
[----:B------:R-:W-:Y:S02]  /*ba100*/  @P1 LOP3.LUT R3, R3, 0x100, RZ, 0xfc, !PT ;  /* 0x0000010003031812 */ /* 0x000fe400078efcff */
[----:B------:R-:W-:Y:S01]  /*ba110*/  LOP3.LUT P1, RZ, R41, 0x8000, RZ, 0xc0, !PT ;  /* 0x0000800029ff7812 */ /* 0x000fe2000782c0ff */
[----:B------:R-:W4:Y:S01]  /*ba120*/  LDL.LU.64 R46, [R1+0x1ef8] ;  /* 0x001ef800012e7983 */ /* 0x000f220000300a00 */
[----:B------:R-:W-:Y:S02]  /*ba130*/  LOP3.LUT R3, R3, 0xfffffdff, RZ, 0xc0, !PT ;  /* 0xfffffdff03037812 */ /* 0x000fe400078ec0ff */
[----:B------:R-:W-:Y:S01]  /*ba140*/  LOP3.LUT P6, RZ, R41, 0x400, RZ, 0xc0, !PT ;  /* 0x0000040029ff7812 */ /* 0x000fe200078cc0ff */
[----:B------:R-:W4:Y:S01]  /*ba150*/  LDL.LU.64 R10, [R1+0x1ef0] ;  /* 0x001ef000010a7983 */ /* 0x000f220000300a00 */
[----:B------:R-:W-:-:S02]  /*ba160*/  PRMT R0, R51, 0x7772, RZ ;  /* 0x0000777233007816 */ /* 0x000fc400000000ff */
[----:B------:R-:W-:Y:S01]  /*ba170*/  LOP3.LUT P0, RZ, R41, 0x800, RZ, 0xc0, !PT ;  /* 0x0000080029ff7812 */ /* 0x000fe2000780c0ff */
[----:B------:R-:W4:Y:S04]  /*ba180*/  LDL.LU.64 R6, [R1+0x1f18] ;  /* 0x001f180001067983 */ /* 0x000f280000300a00 */
[----:B------:R-:W-:Y:S02]  /*ba190*/  @P1 LOP3.LUT R3, R3, 0x200, RZ, 0xfc, !PT ;  /* 0x0000020003031812 */ /* 0x000fe400078efcff */
[----:B------:R-:W-:Y:S02]  /*ba1a0*/  LOP3.LUT P1, RZ, R41, 0x4000, RZ, 0xc0, !PT ;  /* 0x0000400029ff7812 */ /* 0x000fe4000782c0ff */
[----:B------:R-:W-:Y:S01]  /*ba1b0*/  LOP3.LUT R3, R3, 0xfffffbff, RZ, 0xc0, !PT ;  /* 0xfffffbff03037812 */ /* 0x000fe200078ec0ff */
[----:B---3--:R0:W-:Y:S10]  /*ba1c0*/  @P5 STG.E.U8 desc[UR38][R4.64], R0 ;  /* 0x0000000004005986 */ /* 0x0081f4000c101126 */
[----:B------:R-:W-:-:S02]  /*ba1d0*/  @P1 LOP3.LUT R3, R3, 0x400, RZ, 0xfc, !PT ;  /* 0x0000040003031812 */ /* 0x000fc400078efcff */
[----:B------:R-:W-:Y:S01]  /*ba1e0*/  LOP3.LUT P1, RZ, R41, 0x2000, RZ, 0xc0, !PT ;  /* 0x0000200029ff7812 */ /* 0x000fe2000782c0ff */
[----:B0-----:R-:W3:Y:S01]  /*ba1f0*/  LDL.LU.64 R4, [R1+0x1f50] ;  /* 0x001f500001047983 */ /* 0x001ee20000300a00 */
[----:B------:R-:W-:Y:S02]  /*ba200*/  LOP3.LUT R3, R3, 0xfffff7ff, RZ, 0xc0, !PT ;  /* 0xfffff7ff03037812 */ /* 0x000fe400078ec0ff */
[----:B------:R-:W-:Y:S02]  /*ba210*/  PRMT R0, R51, 0x7773, RZ ;  /* 0x0000777333007816 */ /* 0x000fe400000000ff */
[----:B------:R-:W3:Y:S04]  /*ba220*/  LDL.LU.64 R50, [R1+0x1f48] ;  /* 0x001f480001327983 */ /* 0x000ee80000300a00 */
[----:B------:R0:W-:Y:S03]  /*ba230*/  @P6 STG.E.U8 desc[UR38][R48.64], R0 ;  /* 0x0000000030006986 */ /* 0x0001e6000c101126 */
[----:B------:R-:W-:-:S02]  /*ba240*/  @P1 LOP3.LUT R3, R3, 0x800, RZ, 0xfc, !PT ;  /* 0x0000080003031812 */ /* 0x000fc400078efcff */
[----:B------:R-:W-:Y:S02]  /*ba250*/  LOP3.LUT P1, RZ, R41, 0x1000, RZ, 0xc0, !PT ;  /* 0x0000100029ff7812 */ /* 0x000fe4000782c0ff */
[C---:B0-----:R-:W-:Y:S01]  /*ba260*/  PRMT R0, R43.reuse, 0x7770, RZ ;  /* 0x000077702b007816 */ /* 0x041fe200000000ff */
[----:B------:R-:W3:Y:S04]  /*ba270*/  LDL.LU.64 R48, [R1+0x1f70] ;  /* 0x001f700001307983 */ /* 0x000ee80000300a00 */
[----:B------:R0:W-:Y:S02]  /*ba280*/  @P0 STG.E.U8 desc[UR38][R54.64], R0 ;  /* 0x0000000036000986 */ /* 0x0001e4000c101126 */
[----:B0-----:R-:W-:Y:S02]  /*ba290*/  PRMT R0, R43, 0x7771, RZ ;  /* 0x000077712b007816 */ /* 0x001fe400000000ff */
[----:B------:R-:W3:Y:S04]  /*ba2a0*/  LDL.LU.64 R54, [R1+0x1fa0] ;  /* 0x001fa00001367983 */ /* 0x000ee80000300a00 */
[----:B------:R0:W-:Y:S01]  /*ba2b0*/  @P1 STG.E.U8 desc[UR38][R58.64], R0 ;  /* 0x000000003a001986 */ /* 0x0001e2000c101126 */
[----:B------:R-:W-:-:S02]  /*ba2c0*/  LOP3.LUT P1, RZ, R3, 0x800, RZ, 0xc0, !PT ;  /* 0x0000080003ff7812 */ /* 0x000fc4000782c0ff */
[----:B0-----:R-:W-:Y:S01]  /*ba2d0*/  PRMT R0, R43, 0x7772, RZ ;  /* 0x000077722b007816 */ /* 0x001fe200000000ff */
[----:B------:R-:W3:Y:S10]  /*ba2e0*/  LDL.LU.64 R58, [R1+0x1fc0] ;  /* 0x001fc000013a7983 */ /* 0x000ef40000300a00 */
[----:B------:R0:W-:Y:S01]  /*ba2f0*/  @P1 STG.E.U8 desc[UR38][R22.64], R0 ;  /* 0x0000000016001986 */ /* 0x0001e2000c101126 */
[----:B------:R-:W-:-:S02]  /*ba300*/  LOP3.LUT P1, RZ, R3, 0x400, RZ, 0xc0, !PT ;  /* 0x0000040003ff7812 */ /* 0x000fc4000782c0ff */
[----:B0-----:R-:W-:Y:S01]  /*ba310*/  PRMT R0, R43, 0x7773, RZ ;  /* 0x000077732b007816 */ /* 0x001fe200000000ff */
[----:B------:R-:W3:Y:S10]  /*ba320*/  LDL.LU.64 R22, [R1+0x1ff8] ;  /* 0x001ff80001167983 */ /* 0x000ef40000300a00 */
[----:B--2---:R0:W-:Y:S01]  /*ba330*/  @P1 STG.E.U8 desc[UR38][R18.64], R0 ;  /* 0x0000000012001986 */ /* 0x0041e2000c101126 */
[----:B------:R-:W-:-:S02]  /*ba340*/  LOP3.LUT P1, RZ, R3, 0x200, RZ, 0xc0, !PT ;  /* 0x0000020003ff7812 */ /* 0x000fc4000782c0ff */
[----:B0-----:R-:W-:Y:S01]  /*ba350*/  PRMT R0, R40, 0x7770, RZ ;  /* 0x0000777028007816 */ /* 0x001fe200000000ff */
[----:B------:R-:W2:Y:S10]  /*ba360*/  LDL.LU.64 R18, [R1+0x1ff0] ;  /* 0x001ff00001127983 */ /* 0x000eb40000300a00 */
[----:B----4-:R0:W-:Y:S04]  /*ba370*/  @P1 STG.E.U8 desc[UR38][R20.64], R0 ;  /* 0x0000000014001986 */ /* 0x0101e8000c101126 */
[----:B0-----:R-:W4:Y:S01]  /*ba380*/  LDL.LU.64 R20, [R1+0x3800] ;  /* 0x0038000001147983 */ /* 0x001f220000300a00 */
[----:B------:R-:W-:-:S02]  /*ba390*/  LOP3.LUT P1, RZ, R3, 0x100, RZ, 0xc0, !PT ;  /* 0x0000010003ff7812 */ /* 0x000fc4000782c0ff */
[----:B------:R-:W-:-:S11]  /*ba3a0*/  PRMT R0, R40, 0x7771, RZ ;  /* 0x0000777128007816 */ /* 0x000fd600000000ff */
[----:B------:R0:W-:Y:S01]  /*ba3b0*/  @P1 STG.E.U8 desc[UR38][R44.64], R0 ;  /* 0x000000002c001986 */ /* 0x0001e2000c101126 */
[----:B------:R-:W-:Y:S02]  /*ba3c0*/  LOP3.LUT P1, RZ, R3, 0x80, RZ, 0xc0, !PT ;  /* 0x0000008003ff7812 */ /* 0x000fe4000782c0ff */
[----:B0-----:R-:W-:-:S11]  /*ba3d0*/  PRMT R0, R40, 0x7772, RZ ;  /* 0x0000777228007816 */ /* 0x001fd600000000ff */
[----:B------:R0:W-:Y:S01]  /*ba3e0*/  @P1 STG.E.U8 desc[UR38][R46.64], R0 ;  /* 0x000000002e001986 */ /* 0x0001e2000c101126 */
[----:B------:R-:W-:Y:S02]  /*ba3f0*/  LOP3.LUT P1, RZ, R3, 0x40, RZ, 0xc0, !PT ;  /* 0x0000004003ff7812 */ /* 0x000fe4000782c0ff */
[----:B0-----:R-:W-:Y:S02]  /*ba400*/  PRMT R0, R40, 0x7773, RZ ;  /* 0x0000777328007816 */ /* 0x001fe400000000ff */
[----:B------:R-:W-:Y:S01]  /*ba410*/  LOP3.LUT P2, RZ, R41, 0x200000, RZ, 0xc0, !PT ;  /* 0x0020000029ff7812 */ /* 0x000fe2000784c0ff */
[----:B------:R-:W2:Y:S08]  /*ba420*/  LDL.LU R40, [R1+0x37f8] ;  /* 0x0037f80001287983 */ /* 0x000eb00000300800 */
[----:B------:R4:W-:Y:S01]  /*ba430*/  @P1 STG.E.U8 desc[UR38][R10.64], R0 ;  /* 0x000000000a001986 */ /* 0x0009e2000c101126 */
[----:B------:R-:W-:-:S02]  /*ba440*/  LOP3.LUT P1, RZ, R3, 0x20, RZ, 0xc0, !PT ;  /* 0x0000002003ff7812 */ /* 0x000fc4000782c0ff */
[C---:B------:R-:W-:Y:S02]  /*ba450*/  LOP3.LUT P3, RZ, R41.reuse, 0x400000, RZ, 0xc0, !PT ;  /* 0x0040000029ff7812 */ /* 0x040fe4000786c0ff */
[C---:B------:R-:W-:Y:S02]  /*ba460*/  LOP3.LUT P4, RZ, R41.reuse, 0x800000, RZ, 0xc0, !PT ;  /* 0x0080000029ff7812 */ /* 0x040fe4000788c0ff */
[C---:B------:R-:W-:Y:S02]  /*ba470*/  LOP3.LUT P5, RZ, R41.reuse, 0x1000000, RZ, 0xc0, !PT ;  /* 0x0100000029ff7812 */ /* 0x040fe400078ac0ff */
[C---:B------:R-:W-:Y:S02]  /*ba480*/  LOP3.LUT P6, RZ, R41.reuse, 0x2000000, RZ, 0xc0, !PT ;  /* 0x0200000029ff7812 */ /* 0x040fe400078cc0ff */
[----:B------:R-:W-:Y:S02]  /*ba490*/  LOP3.LUT P0, RZ, R41, 0x4000000, RZ, 0xc0, !PT ;  /* 0x0400000029ff7812 */ /* 0x000fe4000780c0ff */
[----:B----4-:R-:W-:-:S05]  /*ba4a0*/  PRMT R0, R21, 0x7770, RZ ;  /* 0x0000777015007816 */ /* 0x010fca00000000ff */
[----:B------:R0:W-:Y:S01]  /*ba4b0*/  @P1 STG.E.U8 desc[UR38][R6.64], R0 ;  /* 0x0000000006001986 */ /* 0x0001e2000c101126 */
[----:B------:R-:W-:Y:S02]  /*ba4c0*/  LOP3.LUT P1, RZ, R3, 0x10, RZ, 0xc0, !PT ;  /* 0x0000001003ff7812 */ /* 0x000fe4000782c0ff */
[----:B0-----:R-:W-:-:S11]  /*ba4d0*/  PRMT R0, R21, 0x7771, RZ ;  /* 0x0000777115007816 */ /* 0x001fd600000000ff */
[----:B---3--:R0:W-:Y:S02]  /*ba4e0*/  @P1 STG.E.U8 desc[UR38][R4.64], R0 ;  /* 0x0000000004001986 */ /* 0x0081e4000c101126 */
        /* <DEDUP_REMOVED lines=11> */
[----:B--2---:R0:W-:Y:S04]  /*ba5a0*/  @P0 STG.E.U8 desc[UR38][R18.64], R0 ;  /* 0x0000000012000986 */ /* 0x0041e8000c101126 */
[----:B0-----:R-:W2:Y:S04]  /*ba5b0*/  LDL.LU.64 R18, [R1+0x2040] ;  /* 0x0020400001127983 */ /* 0x001ea80000300a00 */
[----:B------:R-:W3:Y:S04]  /*ba5c0*/  LDL.LU.64 R22, [R1+0x2068] ;  /* 0x0020680001167983 */ /* 0x000ee80000300a00 */
[----:B------:R-:W4:Y:S04]  /*ba5d0*/  LDL.LU.64 R50, [R1+0x2060] ;  /* 0x0020600001327983 */ /* 0x000f280000300a00 */
[----:B------:R-:W3:Y:S04]  /*ba5e0*/  LDL.LU.64 R48, [R1+0x2098] ;  /* 0x0020980001307983 */ /* 0x000ee80000300a00 */
[----:B------:R-:W3:Y:S01]  /*ba5f0*/  LDL.LU.64 R58, [R1+0x20b8] ;  /* 0x0020b800013a7983 */ /* 0x000ee20000300a00 */
[----:B------:R-:W-:-:S03]  /*ba600*/  LOP3.LUT P4, RZ, R41, 0x8000000, RZ, 0xc0, !PT ;  /* 0x0800000029ff7812 */ /* 0x000fc6000788c0ff */
[----:B------:R-:W3:Y:S01]  /*ba610*/  LDL.LU.64 R20, [R1+0x20c0] ;  /* 0x0020c00001147983 */ /* 0x000ee20000300a00 */
[----:B------:R-:W-:Y:S02]  /*ba620*/  PRMT R0, R56, 0x7770, RZ ;  /* 0x0000777038007816 */ /* 0x000fe400000000ff */
[----:B------:R-:W-:Y:S02]  /*ba630*/  LOP3.LUT P5, RZ, R41, 0x10000000, RZ, 0xc0, !PT ;  /* 0x1000000029ff7812 */ /* 0x000fe400078ac0ff */
        /* <DEDUP_REMOVED lines=17> */
[----:B------:R-:W2:Y:S04]  /*ba750*/  LDL.LU R45, [R1+0x14] ;  /* 0x00001400012d7983 */ /* 0x000ea80000300800 */
[----:B------:R-:W2:Y:S01]  /*ba760*/  LDL.LU.64 R54, [R1+0x20e8] ;  /* 0x0020e80001367983 */ /* 0x000ea20000300a00 */
[----:B------:R-:W-:-:S05]  /*ba770*/  PRMT R0, R56, 0x7771, RZ ;  /* 0x0000777138007816 */ /* 0x000fca00000000ff */
[----:B---3--:R0:W-:Y:S04]  /*ba780*/  @P5 STG.E.U8 desc[UR38][R22.64], R0 ;  /* 0x0000000016005986 */ /* 0x0081e8000c101126 */
[----:B0-----:R-:W3:Y:S01]  /*ba790*/  LDL.LU.64 R22, [R1+0x2108] ;  /* 0x0021080001167983 */ /* 0x001ee20000300a00 */
[----:B------:R-:W-:Y:S02]  /*ba7a0*/  @P1 LOP3.LUT R3, R3, 0x1, RZ, 0xfc, !PT ;  /* 0x0000000103031812 */ /* 0x000fe400078efcff */
[----:B------:R-:W-:Y:S01]  /*ba7b0*/  LOP3.LUT P1, RZ, R40, 0x4, RZ, 0xc0, !PT ;  /* 0x0000000428ff7812 */ /* 0x000fe2000782c0ff */
[----:B------:R-:W3:Y:S01]  /*ba7c0*/  LDL.LU.64 R46, [R1+0x2140] ;  /* 0x00214000012e7983 */ /* 0x000ee20000300a00 */
[----:B------:R-:W-:Y:S02]  /*ba7d0*/  LOP3.LUT R3, R3, 0xfffffffd, RZ, 0xc0, !PT ;  /* 0xfffffffd03037812 */ /* 0x000fe400078ec0ff */
[C---:B------:R-:W-:Y:S01]  /*ba7e0*/  LOP3.LUT P6, RZ, R41.reuse, 0x20000000, RZ, 0xc0, !PT ;  /* 0x2000000029ff7812 */ /* 0x040fe200078cc0ff */
[----:B------:R-:W3:Y:S01]  /*ba7f0*/  LDL.LU.64 R6, [R1+0x2158] ;  /* 0x0021580001067983 */ /* 0x000ee20000300a00 */
[----:B------:R-:W-:-:S02]  /*ba800*/  LOP3.LUT P0, RZ, R41, 0x40000000, RZ, 0xc0, !PT ;  /* 0x4000000029ff7812 */ /* 0x000fc4000780c0ff */
[----:B------:R-:W-:Y:S01]  /*ba810*/  PRMT R0, R56, 0x7772, RZ ;  /* 0x0000777238007816 */ /* 0x000fe200000000ff */
[----:B------:R-:W3:Y:S04]  /*ba820*/  LDL.LU.64 R4, [R1+0x2160] ;  /* 0x0021600001047983 */ /* 0x000ee80000300a00 */
[----:B------:R-:W-:Y:S02]  /*ba830*/  @P1 LOP3.LUT R3, R3, 0x2, RZ, 0xfc, !PT ;  /* 0x0000000203031812 */ /* 0x000fe400078efcff */
[----:B------:R-:W-:Y:S02]  /*ba840*/  LOP3.LUT P1, RZ, R40, 0x2, RZ, 0xc0, !PT ;  /* 0x0000000228ff7812 */ /* 0x000fe4000782c0ff */
[----:B------:R-:W-:-:S11]  /*ba850*/  LOP3.LUT R3, R3, 0xfffffffb, RZ, 0xc0, !PT ;  /* 0xfffffffb03037812 */ /* 0x000fd600078ec0ff */
[----:B------:R-:W-:Y:S02]  /*ba860*/  @P1 LOP3.LUT R3, R3, 0x4, RZ, 0xfc, !PT ;  /* 0x0000000403031812 */ /* 0x000fe400078efcff */
[----:B------:R-:W-:Y:S02]  /*ba870*/  LOP3.LUT P1, RZ, R40, 0x1, RZ, 0xc0, !PT ;  /* 0x0000000128ff7812 */ /* 0x000fe4000782c0ff */
[----:B------:R-:W-:Y:S01]  /*ba880*/  LOP3.LUT R3, R3, 0xfffffff7, RZ, 0xc0, !PT ;  /* 0xfffffff703037812 */ /* 0x000fe200078ec0ff */
[----:B----4-:R0:W-:Y:S01]  /*ba890*/  @P6 STG.E.U8 desc[UR38][R50.64], R0 ;  /* 0x0000000032006986 */ /* 0x0101e2000c101126 */
[----:B------:R-:W-:-:S09]  /*ba8a0*/  PRMT R56, R56, 0x7773, RZ ;  /* 0x0000777338387816 */ /* 0x000fd200000000ff */
[----:B------:R-:W-:Y:S02]  /*ba8b0*/  @P1 LOP3.LUT R3, R3, 0x8, RZ, 0xfc, !PT ;  /* 0x0000000803031812 */ /* 0x000fe400078efcff */
[----:B------:R-:W-:Y:S02]  /*ba8c0*/  LOP3.LUT P1, RZ, R41, 0x80000000, RZ, 0xc0, !PT ;  /* 0x8000000029ff7812 */ /* 0x000fe4000782c0ff */
[----:B0-----:R-:W-:Y:S01]  /*ba8d0*/  PRMT R0, R52, 0x7770, RZ ;  /* 0x0000777034007816 */ /* 0x001fe200000000ff */
[----:B------:R0:W-:Y:S04]  /*ba8e0*/  @P0 STG.E.U8 desc[UR38][R48.64], R56 ;  /* 0x0000003830000986 */ /* 0x0001e8000c101126 */
[----:B------:R-:W4:Y:S06]  /*ba8f0*/  LDL.LU.64 R50, [R1+0x2180] ;  /* 0x0021800001327983 */ /* 0x000f2c0000300a00 */
[----:B------:R1:W-:Y:S01]  /*ba900*/  @P1 STG.E.U8 desc[UR38][R58.64], R0 ;  /* 0x000000003a001986 */ /* 0x0003e2000c101126 */
[----:B------:R-:W-:-:S03]  /*ba910*/  LOP3.LUT P1, RZ, R3, 0x8, RZ, 0xc0, !PT ;  /* 0x0000000803ff7812 */ /* 0x000fc6000782c0ff */
[----:B0-----:R-:W4:Y:S01]  /*ba920*/  LDL.LU.64 R48, [R1+0x2178] ;  /* 0x0021780001307983 */ /* 0x001f220000300a00 */
[----:B-1----:R-:W-:-:S03]  /*ba930*/  PRMT R0, R52, 0x7771, RZ ;  /* 0x0000777134007816 */ /* 0x002fc600000000ff */
[----:B------:R-:W4:Y:S06]  /*ba940*/  LDL.LU.64 R58, [R1+0x21b0] ;  /* 0x0021b000013a7983 */ /* 0x000f2c0000300a00 */
[----:B------:R0:W-:Y:S01]  /*ba950*/  @P1 STG.E.U8 desc[UR38][R20.64], R0 ;  /* 0x0000000014001986 */ /* 0x0001e2000c101126 */
[----:B------:R-:W-:Y:S02]  /*ba960*/  LOP3.LUT P1, RZ, R3, 0x4, RZ, 0xc0, !PT ;  /* 0x0000000403ff7812 */ /* 0x000fe4000782c0ff */
[C---:B0-----:R-:W-:Y:S01]  /*ba970*/  PRMT R0, R52.reuse, 0x7772, RZ ;  /* 0x0000777234007816 */ /* 0x041fe200000000ff */
[----:B------:R-:W4:Y:S01]  /*ba980*/  LDL.LU.64 R20, [R1+0x21c8] ;  /* 0x0021c80001147983 */ /* 0x000f220000300a00 */
[----:B------:R-:W-:-:S09]  /*ba990*/  PRMT R52, R52, 0x7773, RZ ;  /* 0x0000777334347816 */ /* 0x000fd200000000ff */
[----:B--2---:R0:W-:Y:S01]  /*ba9a0*/  @P1 STG.E.U8 desc[UR38][R18.64], R0 ;  /* 0x0000000012001986 */ /* 0x0041e2000c101126 */
[----:B------:R-:W-:-:S03]  /*ba9b0*/  LOP3.LUT P1, RZ, R3, 0x2, RZ, 0xc0, !PT ;  /* 0x0000000203ff7812 */ /* 0x000fc6000782c0ff */
[----:B0-----:R-:W2:Y:S10]  /*ba9c0*/  LDL.LU.64 R18, [R1+0x21c0] ;  /* 0x0021c00001127983 */ /* 0x001eb40000300a00 */
[----:B------:R0:W-:Y:S01]  /*ba9d0*/  @P1 STG.E.U8 desc[UR38][R10.64], R52 ;  /* 0x000000340a001986 */ /* 0x0001e2000c101126 */
[----:B------:R-:W-:-:S02]  /*ba9e0*/  LOP3.LUT P1, RZ, R3, 0x1, RZ, 0xc0, !PT ;  /* 0x0000000103ff7812 */ /* 0x000fc4000782c0ff */
[----:B------:R-:W-:Y:S01]  /*ba9f0*/  PRMT R0, R45, 0x7770, RZ ;  /* 0x000077702d007816 */ /* 0x000fe200000000ff */
[----:B0-----:R-:W2:Y:S04]  /*baa00*/  LDL.LU.64 R10, [R1+0x37f0] ;  /* 0x0037f000010a7983 */ /* 0x001ea80000300a00 */
[----:B------:R-:W2:Y:S06]  /*baa10*/  LDL.LU.64 R2, [R1+0x2100] ;  /* 0x0021000001027983 */ /* 0x000eac0000300a00 */
[----:B------:R0:W-:Y:S01]  /*baa20*/  @P1 STG.E.U8 desc[UR38][R54.64], R0 ;  /* 0x0000000036001986 */ /* 0x0001e2000c101126 */
[----:B------:R-:W-:-:S02]  /*baa30*/  LOP3.LUT P1, RZ, R42, 0x80000000, RZ, 0xc0, !PT ;  /* 0x800000002aff7812 */ /* 0x000fc4000782c0ff */
[----:B0-----:R-:W-:Y:S01]  /*baa40*/  PRMT R0, R45, 0x7771, RZ ;  /* 0x000077712d007816 */ /* 0x001fe200000000ff */
[----:B------:R-:W4:Y:S10]  /*baa50*/  LDL.LU.64 R54, [R1+0x37e8] ;  /* 0x0037e80001367983 */ /* 0x000f340000300a00 */
[----:B---3--:R0:W-:Y:S04]  /*baa60*/  @P1 STG.E.U8 desc[UR38][R22.64], R0 ;  /* 0x0000000016001986 */ /* 0x0081e8000c101126 */
[----:B0-----:R-:W3:Y:S01]  /*baa70*/  LDL.LU.64 R22, [R1+0x37e0] ;  /* 0x0037e00001167983 */ /* 0x001ee20000300a00 */
[----:B------:R-:W-:-:S02]  /*baa80*/  LOP3.LUT P1, RZ, R42, 0x40000000, RZ, 0xc0, !PT ;  /* 0x400000002aff7812 */ /* 0x000fc4000782c0ff */
[----:B------:R-:W-:Y:S02]  /*baa90*/  PRMT R0, R45, 0x7772, RZ ;  /* 0x000077722d007816 */ /* 0x000fe400000000ff */
[C---:B------:R-:W-:Y:S02]  /*baaa0*/  LOP3.LUT P2, RZ, R40.reuse, 0x100, RZ, 0xc0, !PT ;  /* 0x0000010028ff7812 */ /* 0x040fe4000784c0ff */
[C---:B------:R-:W-:Y:S02]  /*baab0*/  LOP3.LUT P3, RZ, R40.reuse, 0x200, RZ, 0xc0, !PT ;  /* 0x0000020028ff7812 */ /* 0x040fe4000786c0ff */
[C---:B------:R-:W-:Y:S02]  /*baac0*/  LOP3.LUT P4, RZ, R40.reuse, 0x400, RZ, 0xc0, !PT ;  /* 0x0000040028ff7812 */ /* 0x040fe4000788c0ff */
[C---:B------:R-:W-:Y:S02]  /*baad0*/  LOP3.LUT P5, RZ, R40.reuse, 0x800, RZ, 0xc0, !PT ;  /* 0x0000080028ff7812 */ /* 0x040fe400078ac0ff */
[----:B------:R-:W-:-:S02]  /*baae0*/  LOP3.LUT P6, RZ, R40, 0x1000, RZ, 0xc0, !PT ;  /* 0x0000100028ff7812 */ /* 0x000fc400078cc0ff */
[----:B------:R-:W-:Y:S01]  /*baaf0*/  LOP3.LUT P0, RZ, R40, 0x2000, RZ, 0xc0, !PT ;  /* 0x0000200028ff7812 */ /* 0x000fe2000780c0ff */
[----:B--2---:R0:W-:Y:S01]  /*bab00*/  @P1 STG.E.U8 desc[UR38][R2.64], R0 ;  /* 0x0000000002001986 */ /* 0x0041e2000c101126 */
[----:B------:R-:W-:Y:S02]  /*bab10*/  LOP3.LUT P1, RZ, R42, 0x20000000, RZ, 0xc0, !PT ;  /* 0x200000002aff7812 */ /* 0x000fe4000782c0ff */
[----:B0-----:R-:W-:-:S11]  /*bab20*/  PRMT R0, R45, 0x7773, RZ ;  /* 0x000077732d007816 */ /* 0x001fd600000000ff */
[----:B------:R3:W-:Y:S01]  /*bab30*/  @P1 STG.E.U8 desc[UR38][R46.64], R0 ;  /* 0x000000002e001986 */ /* 0x0007e2000c101126 */
[----:B------:R-:W-:Y:S02]  /*bab40*/  LOP3.LUT P1, RZ, R42, 0x10000000, RZ, 0xc0, !PT ;  /* 0x100000002aff7812 */ /* 0x000fe4000782c0ff */
[----:B---3--:R-:W-:-:S11]  /*bab50*/  PRMT R0, R23, 0x7770, RZ ;  /* 0x0000777017007816 */ /* 0x008fd600000000ff */
[----:B------:R0:W-:Y:S02]  /*bab60*/  @P1 STG.E.U8 desc[UR38][R6.64], R0 ;  /* 0x0000000006001986 */ /* 0x0001e4000c101126 */
[----:B0-----:R-:W-:-:S05]  /*bab70*/  PRMT R0, R23, 0x7771, RZ ;  /* 0x0000777117007816 */ /* 0x001fca00000000ff */
[----:B------:R0:W-:Y:S02]  /*bab80*/  @P2 STG.E.U8 desc[UR38][R4.64], R0 ;  /* 0x0000000004002986 */ /* 0x0001e4000c101126 */
[----:B0-----:R-:W-:-:S05]  /*bab90*/  PRMT R0, R23, 0x7772, RZ ;  /* 0x0000777217007816 */ /* 0x001fca00000000ff */
[----:B----4-:R0:W-:Y:S02]  /*baba0*/  @P3 STG.E.U8 desc[UR38][R50.64], R0 ;  /* 0x0000000032003986 */ /* 0x0101e4000c101126 */
[----:B0-----:R-:W-:Y:S02]  /*babb0*/  PRMT R0, R23, 0x7773, RZ ;  /* 0x0000777317007816 */ /* 0x001fe400000000ff */
[----:B------:R-:W2:Y:S04]  /*babc0*/  LDL.LU R23, [R1+0x37d8] ;  /* 0x0037d80001177983 */ /* 0x000ea80000300800 */
[----:B------:R0:W-:Y:S02]  /*babd0*/  @P4 STG.E.U8 desc[UR38][R48.64], R0 ;  /* 0x0000000030004986 */ /* 0x0001e4000c101126 */
[----:B0-----:R-:W-:-:S05]  /*babe0*/  PRMT R0, R57, 0x7770, RZ ;  /* 0x0000777039007816 */ /* 0x001fca00000000ff */
[----:B------:R0:W-:Y:S02]  /*babf0*/  @P5 STG.E.U8 desc[UR38][R58.64], R0 ;  /* 0x000000003a005986 */ /* 0x0001e4000c101126 */
[----:B0-----:R-:W-:-:S05]  /*bac00*/  PRMT R0, R57, 0x7771, RZ ;  /* 0x0000777139007816 */ /* 0x001fca00000000ff */
[----:B------:R0:W-:Y:S02]  /*bac10*/  @P6 STG.E.U8 desc[UR38][R20.64], R0 ;  /* 0x0000000014006986 */ /* 0x0001e4000c101126 */
[----:B0-----:R-:W-:-:S05]  /*bac20*/  PRMT R0, R57, 0x7772, RZ ;  /* 0x0000777239007816 */ /* 0x001fca00000000ff */
[----:B------:R0:W-:Y:S04]  /*bac30*/  @P0 STG.E.U8 desc[UR38][R18.64], R0 ;  /* 0x0000000012000986 */ /* 0x0001e8000c101126 */
[----:B0-----:R-:W3:Y:S04]  /*bac40*/  LDL.LU.64 R18, [R1+0x21d8] ;  /* 0x0021d80001127983 */ /* 0x001ee80000300a00 */
[----:B------:R-:W4:Y:S04]  /*bac50*/  LDL.LU.64 R58, [R1+0x21e8] ;  /* 0x0021e800013a7983 */ /* 0x000f280000300a00 */
[----:B------:R-:W2:Y:S04]  /*bac60*/  LDL.LU.64 R4, [R1+0x22f8] ;  /* 0x0022f80001047983 */ /* 0x000ea80000300a00 */
[----:B------:R-:W2:Y:S04]  /*bac70*/  LDL.LU.64 R50, [R1+0x2308] ;  /* 0x0023080001327983 */ /* 0x000ea80000300a00 */
[----:B------:R-:W2:Y:S04]  /*bac80*/  LDL.LU.64 R48, [R1+0x2300] ;  /* 0x0023000001307983 */ /* 0x000ea80000300a00 */
[----:B------:R-:W2:Y:S04]  /*bac90*/  LDL.LU.64 R20, [R1+0x2310] ;  /* 0x0023100001147983 */ /* 0x000ea80000300a00 */
[----:B------:R-:W2:Y:S01]  /*baca0*/  LDL.LU R44, [R1+0x18] ;  /* 0x00001800012c7983 */ /* 0x000ea20000300800 */
[----:B------:R-:W-:-:S02]  /*bacb0*/  LOP3.LUT P4, RZ, R40, 0x4000, RZ, 0xc0, !PT ;  /* 0x0000400028ff7812 */ /* 0x000fc4000788c0ff */
[----:B------:R-:W-:Y:S02]  /*bacc0*/  PRMT R57, R57, 0x7773, RZ ;  /* 0x0000777339397816 */ /* 0x000fe400000000ff */
[C---:B------:R-:W-:Y:S02]  /*bacd0*/  LOP3.LUT P5, RZ, R40.reuse, 0x8000, RZ, 0xc0, !PT ;  /* 0x0000800028ff7812 */ /* 0x040fe400078ac0ff */
        /* <DEDUP_REMOVED lines=16> */
[----:B0-----:R-:W3:Y:S04]  /*bade0*/  LDL.LU.64 R18, [R1+0x2320] ;  /* 0x0023200001127983 */ /* 0x001ee80000300a00 */
[----:B----4-:R0:W-:Y:S04]  /*badf0*/  @P5 STG.E.U8 desc[UR38][R58.64], R0 ;  /* 0x000000003a005986 */ /* 0x0101e8000c101126 */
[----:B0-----:R-:W4:Y:S01]  /*bae00*/  LDL.LU.64 R58, [R1+0x2318] ;  /* 0x00231800013a7983 */ /* 0x001f220000300a00 */
[----:B------:R-:W-:-:S02]  /*bae10*/  @P1 LOP3.LUT R42, R42, 0x1000000, RZ, 0xfc, !PT ;  /* 0x010000002a2a1812 */ /* 0x000fc400078efcff */
[----:B------:R-:W-:Y:S01]  /*bae20*/  LOP3.LUT P1, RZ, R40, 0x200000, RZ, 0xc0, !PT ;  /* 0x0020000028ff7812 */ /* 0x000fe2000782c0ff */
[----:B------:R-:W4:Y:S01]  /*bae30*/  LDL.LU R45, [R1+0x8] ;  /* 0x00000800012d7983 */ /* 0x000f220000300800 */
[----:B------:R-:W-:Y:S02]  /*bae40*/  LOP3.LUT R42, R42, 0xfdffffff, RZ, 0xc0, !PT ;  /* 0xfdffffff2a2a7812 */ /* 0x000fe400078ec0ff */
[----:B------:R-:W-:Y:S01]  /*bae50*/  LOP3.LUT P6, RZ, R40, 0x10000, RZ, 0xc0, !PT ;  /* 0x0001000028ff7812 */ /* 0x000fe200078cc0ff */
[----:B------:R-:W4:Y:S08]  /*bae60*/  LDL.LU.64 R56, [R1+0x2338] ;  /* 0x0023380001387983 */ /* 0x000f300000300a00 */
[----:B------:R-:W-:-:S02]  /*bae70*/  @P1 LOP3.LUT R42, R42, 0x2000000, RZ, 0xfc, !PT ;  /* 0x020000002a2a1812 */ /* 0x000fc400078efcff */
[----:B------:R-:W-:Y:S02]  /*bae80*/  LOP3.LUT P1, RZ, R40, 0x100000, RZ, 0xc0, !PT ;  /* 0x0010000028ff7812 */ /* 0x000fe4000782c0ff */
[----:B------:R-:W-:-:S11]  /*bae90*/  LOP3.LUT R42, R42, 0xfbffffff, RZ, 0xc0, !PT ;  /* 0xfbffffff2a2a7812 */ /* 0x000fd600078ec0ff */
[----:B------:R-:W-:Y:S02]  /*baea0*/  @P1 LOP3.LUT R42, R42, 0x4000000, RZ, 0xfc, !PT ;  /* 0x040000002a2a1812 */ /* 0x000fe400078efcff */
[----:B------:R-:W-:Y:S02]  /*baeb0*/  LOP3.LUT P1, RZ, R40, 0x80000, RZ, 0xc0, !PT ;  /* 0x0008000028ff7812 */ /* 0x000fe4000782c0ff */
[----:B------:R-:W-:Y:S02]  /*baec0*/  LOP3.LUT R42, R42, 0xf7ffffff, RZ, 0xc0, !PT ;  /* 0xf7ffffff2a2a7812 */ /* 0x000fe400078ec0ff */
[----:B------:R-:W-:Y:S02]  /*baed0*/  LOP3.LUT P0, RZ, R40, 0x20000, RZ, 0xc0, !PT ;  /* 0x0002000028ff7812 */ /* 0x000fe4000780c0ff */
[----:B------:R-:W-:-:S07]  /*baee0*/  PRMT R0, R53, 0x7771, RZ ;  /* 0x0000777135007816 */ /* 0x000fce00000000ff */
[----:B------:R-:W-:Y:S02]  /*baef0*/  @P1 LOP3.LUT R42, R42, 0x8000000, RZ, 0xfc, !PT ;  /* 0x080000002a2a1812 */ /* 0x000fe400078efcff */
[C---:B------:R-:W-:Y:S01]  /*baf00*/  LOP3.LUT P1, RZ, R40.reuse, 0x40000, RZ, 0xc0, !PT ;  /* 0x0004000028ff7812 */ /* 0x040fe2000782c0ff */
[----:B--2---:R0:W-:Y:S01]  /*baf10*/  @P6 STG.E.U8 desc[UR38][R4.64], R0 ;  /* 0x0000000004006986 */ /* 0x0041e2000c101126 */
[C---:B------:R-:W-:Y:S02]  /*baf20*/  LOP3.LUT P2, RZ, R40.reuse, 0x8000000, RZ, 0xc0, !PT ;  /* 0x0800000028ff7812 */ /* 0x040fe4000784c0ff */
[C---:B------:R-:W-:Y:S02]  /*baf30*/  LOP3.LUT P3, RZ, R40.reuse, 0x10000000, RZ, 0xc0, !PT ;  /* 0x1000000028ff7812 */ /* 0x040fe4000786c0ff */
[C---:B------:R-:W-:Y:S02]  /*baf40*/  LOP3.LUT P4, RZ, R40.reuse, 0x20000000, RZ, 0xc0, !PT ;  /* 0x2000000028ff7812 */ /* 0x040fe4000788c0ff */
[----:B------:R-:W-:-:S02]  /*baf50*/  LOP3.LUT P5, RZ, R40, 0x40000000, RZ, 0xc0, !PT ;  /* 0x4000000028ff7812 */ /* 0x000fc400078ac0ff */
[----:B------:R-:W-:Y:S02]  /*baf60*/  LOP3.LUT P6, RZ, R40, 0x80000000, RZ, 0xc0, !PT ;  /* 0x8000000028ff7812 */ /* 0x000fe400078cc0ff */
[----:B------:R-:W2:Y:S01]  /*baf70*/  LDL.LU.64 R40, [R1+0x2330] ;  /* 0x0023300001287983 */ /* 0x000ea20000300a00 */
[C---:B0-----:R-:W-:Y:S02]  /*baf80*/  PRMT R0, R53.reuse, 0x7772, RZ ;  /* 0x0000777235007816 */ /* 0x041fe400000000ff */
[----:B------:R-:W-:Y:S01]  /*baf90*/  PRMT R53, R53, 0x7773, RZ ;  /* 0x0000777335357816 */ /* 0x000fe200000000ff */
[----:B------:R-:W2:Y:S04]  /*bafa0*/  LDL.LU.64 R2, [R1+0x2348] ;  /* 0x0023480001027983 */ /* 0x000ea80000300a00 */
[----:B------:R-:W-:Y:S04]  /*bafb0*/  @P0 STG.E.U8 desc[UR38][R50.64], R0 ;  /* 0x0000000032000986 */ /* 0x000fe8000c101126 */
[----:B------:R-:W2:Y:S04]  /*bafc0*/  LDL.LU.64 R46, [R1+0x2340] ;  /* 0x00234000012e7983 */ /* 0x000ea80000300a00 */
[----:B------:R0:W-:Y:S04]  /*bafd0*/  @P1 STG.E.U8 desc[UR38][R48.64], R53 ;  /* 0x0000003530001986 */ /* 0x0001e8000c101126 */
[----:B0-----:R-:W2:Y:S01]  /*bafe0*/  LDL.LU.64 R52, [R1+0x2328] ;  /* 0x0023280001347983 */ /* 0x001ea20000300a00 */
[----:B------:R-:W-:-:S02]  /*baff0*/  LOP3.LUT P1, RZ, R42, 0x8000000, RZ, 0xc0, !PT ;  /* 0x080000002aff7812 */ /* 0x000fc4000782c0ff */
[----:B------:R-:W-:Y:S01]  /*bb000*/  PRMT R0, R44, 0x7770, RZ ;  /* 0x000077702c007816 */ /* 0x000fe200000000ff */
[----:B------:R-:W2:Y:S04]  /*bb010*/  LDL.LU.64 R6, [R1+0x2350] ;  /* 0x0023500001067983 */ /* 0x000ea80000300a00 */
[----:B------:R-:W2:Y:S04]  /*bb020*/  LDL.LU.64 R4, [R1+0x2360] ;  /* 0x0023600001047983 */ /* 0x000ea80000300a00 */
[----:B------:R-:W2:Y:S04]  /*bb030*/  LDL.LU.64 R50, [R1+0x2358] ;  /* 0x0023580001327983 */ /* 0x000ea80000300a00 */
[----:B------:R0:W-:Y:S01]  /*bb040*/  @P1 STG.E.U8 desc[UR38][R20.64], R0 ;  /* 0x0000000014001986 */ /* 0x0001e2000c101126 */
[----:B------:R-:W-:-:S03]  /*bb050*/  LOP3.LUT P1, RZ, R42, 0x4000000, RZ, 0xc0, !PT ;  /* 0x040000002aff7812 */ /* 0x000fc6000782c0ff */
[----:B------:R-:W2:Y:S01]  /*bb060*/  LDL.LU.64 R48, [R1+0x2368] ;  /* 0x0023680001307983 */ /* 0x000ea20000300a00 */
[----:B0-----:R-:W-:-:S03]  /*bb070*/  PRMT R0, R44, 0x7771, RZ ;  /* 0x000077712c007816 */ /* 0x001fc600000000ff */
[----:B------:R-:W2:Y:S06]  /*bb080*/  LDL.LU.64 R20, [R1+0x2370] ;  /* 0x0023700001147983 */ /* 0x000eac0000300a00 */
[----:B---3--:R0:W-:Y:S01]  /*bb090*/  @P1 STG.E.U8 desc[UR38][R18.64], R0 ;  /* 0x0000000012001986 */ /* 0x0081e2000c101126 */
[----:B------:R-:W-:Y:S02]  /*bb0a0*/  LOP3.LUT P1, RZ, R42, 0x2000000, RZ, 0xc0, !PT ;  /* 0x020000002aff7812 */ /* 0x000fe4000782c0ff */
[----:B0-----:R-:W-:Y:S01]  /*bb0b0*/  PRMT R0, R44, 0x7772, RZ ;  /* 0x000077722c007816 */ /* 0x001fe200000000ff */
[----:B------:R-:W3:Y:S10]  /*bb0c0*/  LDL.LU.64 R18, [R1+0x2378] ;  /* 0x0023780001127983 */ /* 0x000ef40000300a00 */
[----:B----4-:R0:W-:Y:S04]  /*bb0d0*/  @P1 STG.E.U8 desc[UR38][R58.64], R0 ;  /* 0x000000003a001986 */ /* 0x0101e8000c101126 */
[----:B0-----:R-:W4:Y:S01]  /*bb0e0*/  LDL.LU.64 R58, [R1+0x37d0] ;  /* 0x0037d000013a7983 */ /* 0x001f220000300a00 */
[----:B------:R-:W-:-:S02]  /*bb0f0*/  LOP3.LUT P1, RZ, R42, 0x1000000, RZ, 0xc0, !PT ;  /* 0x010000002aff7812 */ /* 0x000fc4000782c0ff */
[----:B------:R-:W-:-:S11]  /*bb100*/  PRMT R0, R44, 0x7773, RZ ;  /* 0x000077732c007816 */ /* 0x000fd600000000ff */
[----:B--2---:R0:W-:Y:S01]  /*bb110*/  @P1 STG.E.U8 desc[UR38][R52.64], R0 ;  /* 0x0000000034001986 */ /* 0x0041e2000c101126 */
        /* <DEDUP_REMOVED lines=13> */
[----:B----4-:R-:W-:-:S05]  /*bb1f0*/  PRMT R0, R58, 0x7770, RZ ;  /* 0x000077703a007816 */ /* 0x010fca00000000ff */
[----:B------:R0:W-:Y:S02]  /*bb200*/  @P2 STG.E.U8 desc[UR38][R6.64], R0 ;  /* 0x0000000006002986 */ /* 0x0001e4000c101126 */
[----:B0-----:R-:W-:-:S05]  /*bb210*/  PRMT R0, R58, 0x7771, RZ ;  /* 0x000077713a007816 */ /* 0x001fca00000000ff */
[----:B------:R0:W-:Y:S02]  /*bb220*/  @P3 STG.E.U8 desc[UR38][R4.64], R0 ;  /* 0x0000000004003986 */ /* 0x0001e4000c101126 */
[C---:B0-----:R-:W-:Y:S02]  /*bb230*/  PRMT R0, R58.reuse, 0x7772, RZ ;  /* 0x000077723a007816 */ /* 0x041fe400000000ff */
[----:B------:R-:W-:-:S03]  /*bb240*/  PRMT R58, R58, 0x7773, RZ ;  /* 0x000077733a3a7816 */ /* 0x000fc600000000ff */
[----:B------:R0:W-:Y:S04]  /*bb250*/  @P4 STG.E.U8 desc[UR38][R50.64], R0 ;  /* 0x0000000032004986 */ /* 0x0001e8000c101126 */
[----:B------:R-:W-:Y:S01]  /*bb260*/  @P5 STG.E.U8 desc[UR38][R48.64], R58 ;  /* 0x0000003a30005986 */ /* 0x000fe2000c101126 */
[----:B0-----:R-:W-:-:S05]  /*bb270*/  PRMT R0, R54, 0x7770, RZ ;  /* 0x0000777036007816 */ /* 0x001fca00000000ff */
[----:B------:R0:W-:Y:S02]  /*bb280*/  @P6 STG.E.U8 desc[UR38][R20.64], R0 ;  /* 0x0000000014006986 */ /* 0x0001e4000c101126 */
[----:B0-----:R-:W-:-:S05]  /*bb290*/  PRMT R0, R54, 0x7771, RZ ;  /* 0x0000777136007816 */ /* 0x001fca00000000ff */
[----:B---3--:R0:W-:Y:S04]  /*bb2a0*/  @P0 STG.E.U8 desc[UR38][R18.64], R0 ;  /* 0x0000000012000986 */ /* 0x0081e8000c101126 */
[----:B0-----:R-:W2:Y:S04]  /*bb2b0*/  LDL.LU.64 R18, [R1+0x2388] ;  /* 0x0023880001127983 */ /* 0x001ea80000300a00 */
[----:B------:R-:W3:Y:S04]  /*bb2c0*/  LDL.LU.64 R48, [R1+0x2380] ;  /* 0x0023800001307983 */ /* 0x000ee80000300a00 */
[----:B------:R-:W4:Y:S04]  /*bb2d0*/  LDL.LU.64 R44, [R1+0x2390] ;  /* 0x00239000012c7983 */ /* 0x000f280000300a00 */
[----:B------:R-:W3:Y:S04]  /*bb2e0*/  LDL.LU.64 R46, [R1+0x23a0] ;  /* 0x0023a000012e7983 */ /* 0x000ee80000300a00 */
[----:B------:R-:W3:Y:S04]  /*bb2f0*/  LDL.LU.64 R6, [R1+0x2398] ;  /* 0x0023980001067983 */ /* 0x000ee80000300a00 */
[----:B------:R-:W3:Y:S01]  /*bb300*/  LDL.LU R51, [R1+0x1c] ;  /* 0x00001c0001337983 */ /* 0x000ee20000300800 */
[----:B------:R-:W-:-:S03]  /*bb310*/  LOP3.LUT P4, RZ, R23, 0x2, RZ, 0xc0, !PT ;  /* 0x0000000217ff7812 */ /* 0x000fc6000788c0ff */
[----:B------:R-:W4:Y:S01]  /*bb320*/  LDL.LU.64 R20, [R1+0x23a8] ;  /* 0x0023a80001147983 */ /* 0x000f220000300a00 */
[C---:B------:R-:W-:Y:S02]  /*bb330*/  PRMT R0, R54.reuse, 0x7772, RZ ;  /* 0x0000777236007816 */ /* 0x040fe400000000ff */
        /* <DEDUP_REMOVED lines=18> */
[----:B---3--:R0:W-:Y:S04]  /*bb460*/  @P5 STG.E.U8 desc[UR38][R48.64], R54 ;  /* 0x0000003630005986 */ /* 0x0081e8000c101126 */
[----:B0-----:R-:W3:Y:S01]  /*bb470*/  LDL.LU.64 R48, [R1+0x23c8] ;  /* 0x0023c80001307983 */ /* 0x001ee20000300a00 */
[----:B------:R-:W-:-:S02]  /*bb480*/  LOP3.LUT R42, R42, 0xfffeffff, RZ, 0xc0, !PT ;  /* 0xfffeffff2a2a7812 */ /* 0x000fc400078ec0ff */
[C---:B------:R-:W-:Y:S01]  /*bb490*/  LOP3.LUT P6, RZ, R23.reuse, 0x8, RZ, 0xc0, !PT ;  /* 0x0000000817ff7812 */ /* 0x040fe200078cc0ff */
[----:B------:R-:W3:Y:S01]  /*bb4a0*/  LDL.LU.64 R52, [R1+0x23c0] ;  /* 0x0023c00001347983 */ /* 0x000ee20000300a00 */
[----:B------:R-:W-:Y:S02]  /*bb4b0*/  @P1 LOP3.LUT R42, R42, 0x10000, RZ, 0xfc, !PT ;  /* 0x000100002a2a1812 */ /* 0x000fe400078efcff */
[C---:B------:R-:W-:Y:S01]  /*bb4c0*/  LOP3.LUT P1, RZ, R23.reuse, 0x100, RZ, 0xc0, !PT ;  /* 0x0000010017ff7812 */ /* 0x040fe2000782c0ff */
[----:B------:R-:W3:Y:S01]  /*bb4d0*/  LDL.LU.64 R40, [R1+0x23d0] ;  /* 0x0023d00001287983 */ /* 0x000ee20000300a00 */
[----:B------:R-:W-:Y:S02]  /*bb4e0*/  LOP3.LUT R42, R42, 0xfffdffff, RZ, 0xc0, !PT ;  /* 0xfffdffff2a2a7812 */ /* 0x000fe400078ec0ff */
[----:B------:R-:W-:Y:S01]  /*bb4f0*/  LOP3.LUT P0, RZ, R23, 0x10, RZ, 0xc0, !PT ;  /* 0x0000001017ff7812 */ /* 0x000fe2000780c0ff */
[----:B------:R-:W3:Y:S01]  /*bb500*/  LDL.LU.64 R56, [R1+0x23e0] ;  /* 0x0023e00001387983 */ /* 0x000ee20000300a00 */
[----:B------:R-:W-:-:S03]  /*bb510*/  PRMT R0, R51, 0x7770, RZ ;  /* 0x0000777033007816 */ /* 0x000fc600000000ff */
[----:B------:R-:W3:Y:S04]  /*bb520*/  LDL.LU.64 R2, [R1+0x23d8] ;  /* 0x0023d80001027983 */ /* 0x000ee80000300a00 */
[----:B------:R-:W-:Y:S02]  /*bb530*/  @P1 LOP3.LUT R42, R42, 0x20000, RZ, 0xfc, !PT ;  /* 0x000200002a2a1812 */ /* 0x000fe400078efcff */
[----:B------:R-:W-:Y:S02]  /*bb540*/  LOP3.LUT P1, RZ, R23, 0x80, RZ, 0xc0, !PT ;  /* 0x0000008017ff7812 */ /* 0x000fe4000782c0ff */
[----:B------:R-:W-:-:S11]  /*bb550*/  LOP3.LUT R42, R42, 0xfffbffff, RZ, 0xc0, !PT ;  /* 0xfffbffff2a2a7812 */ /* 0x000fd600078ec0ff */
[----:B------:R-:W-:Y:S02]  /*bb560*/  @P1 LOP3.LUT R42, R42, 0x40000, RZ, 0xfc, !PT ;  /* 0x000400002a2a1812 */ /* 0x000fe400078efcff */
[----:B------:R-:W-:Y:S02]  /*bb570*/  LOP3.LUT P1, RZ, R23, 0x40, RZ, 0xc0, !PT ;  /* 0x0000004017ff7812 */ /* 0x000fe4000782c0ff */
[----:B------:R-:W-:Y:S01]  /*bb580*/  LOP3.LUT R42, R42, 0xfff7ffff, RZ, 0xc0, !PT ;  /* 0xfff7ffff2a2a7812 */ /* 0x000fe200078ec0ff */
[----:B----4-:R0:W-:Y:S10]  /*bb590*/  @P6 STG.E.U8 desc[UR38][R44.64], R0 ;  /* 0x000000002c006986 */ /* 0x0101f4000c101126 */
[----:B------:R-:W-:-:S02]  /*bb5a0*/  @P1 LOP3.LUT R42, R42, 0x80000, RZ, 0xfc, !PT ;  /* 0x000800002a2a1812 */ /* 0x000fc400078efcff */
[----:B------:R-:W-:Y:S01]  /*bb5b0*/  LOP3.LUT P1, RZ, R23, 0x20, RZ, 0xc0, !PT ;  /* 0x0000002017ff7812 */ /* 0x000fe2000782c0ff */
[----:B0-----:R-:W4:Y:S01]  /*bb5c0*/  LDL.LU.64 R44, [R1+0x23e8] ;  /* 0x0023e800012c7983 */ /* 0x001f220000300a00 */
[----:B------:R-:W-:-:S05]  /*bb5d0*/  PRMT R0, R51, 0x7771, RZ ;  /* 0x0000777133007816 */ /* 0x000fca00000000ff */
        /* <DEDUP_REMOVED lines=9> */
[----:B------:R-:W4:Y:S01]  /*bb670*/  LDL.LU.64 R50, [R1+0x2408] ;  /* 0x0024080001327983 */ /* 0x000f220000300a00 */
[----:B0-----:R-:W-:-:S03]  /*bb680*/  PRMT R0, R22, 0x7770, RZ ;  /* 0x0000777016007816 */ /* 0x001fc600000000ff */
[----:B------:R-:W4:Y:S06]  /*bb690*/  LDL.LU.64 R20, [R1+0x2400] ;  /* 0x0024000001147983 */ /* 0x000f2c0000300a00 */
[----:B--2---:R0:W-:Y:S01]  /*bb6a0*/  @P1 STG.E.U8 desc[UR38][R18.64], R0 ;  /* 0x0000000012001986 */ /* 0x0041e2000c101126 */
[----:B------:R-:W-:Y:S02]  /*bb6b0*/  LOP3.LUT P1, RZ, R42, 0x20000, RZ, 0xc0, !PT ;  /* 0x000200002aff7812 */ /* 0x000fe4000782c0ff */
[----:B0-----:R-:W-:Y:S01]  /*bb6c0*/  PRMT R0, R22, 0x7771, RZ ;  /* 0x0000777116007816 */ /* 0x001fe200000000ff */
[----:B------:R-:W2:Y:S10]  /*bb6d0*/  LDL.LU.64 R18, [R1+0x2410] ;  /* 0x0024100001127983 */ /* 0x000eb40000300a00 */
[----:B------:R0:W-:Y:S01]  /*bb6e0*/  @P1 STG.E.U8 desc[UR38][R4.64], R0 ;  /* 0x0000000004001986 */ /* 0x0001e2000c101126 */
[----:B------:R-:W-:-:S02]  /*bb6f0*/  LOP3.LUT P1, RZ, R42, 0x10000, RZ, 0xc0, !PT ;  /* 0x000100002aff7812 */ /* 0x000fc4000782c0ff */
[----:B0-----:R-:W-:Y:S01]  /*bb700*/  PRMT R0, R22, 0x7772, RZ ;  /* 0x0000777216007816 */ /* 0x001fe200000000ff */
[----:B------:R-:W2:Y:S10]  /*bb710*/  LDL.LU.64 R4, [R1+0x37c8] ;  /* 0x0037c80001047983 */ /* 0x000eb40000300a00 */
[----:B---3--:R0:W-:Y:S04]  /*bb720*/  @P1 STG.E.U8 desc[UR38][R48.64], R0 ;  /* 0x0000000030001986 */ /* 0x0081e8000c101126 */
[----:B0-----:R-:W3:Y:S01]  /*bb730*/  LDL.LU.64 R48, [R1+0x37c0] ;  /* 0x0037c00001307983 */ /* 0x001ee20000300a00 */
[----:B------:R-:W-:-:S02]  /*bb740*/  LOP3.LUT P1, RZ, R42, 0x8000, RZ, 0xc0, !PT ;  /* 0x000080002aff7812 */ /* 0x000fc4000782c0ff */
[----:B------:R-:W-:Y:S02]  /*bb750*/  PRMT R0, R22, 0x7773, RZ ;  /* 0x0000777316007816 */ /* 0x000fe400000000ff */
[----:B------:R-:W-:Y:S01]  /*bb760*/  LOP3.LUT P2, RZ, R23, 0x4000, RZ, 0xc0, !PT ;  /* 0x0000400017ff7812 */ /* 0x000fe2000784c0ff */
[----:B------:R-:W2:Y:S08]  /*bb770*/  LDL.LU R22, [R1+0x37b8] ;  /* 0x0037b80001167983 */ /* 0x000eb00000300800 */
        /* <DEDUP_REMOVED lines=10> */
[C---:B0-----:R-:W-:Y:S02]  /*bb820*/  PRMT R0, R59.reuse, 0x7772, RZ ;  /* 0x000077723b007816 */ /* 0x041fe400000000ff */
[----:B------:R-:W-:-:S05]  /*bb830*/  PRMT R59, R59, 0x7773, RZ ;  /* 0x000077733b3b7816 */ /* 0x000fca00000000ff */
[----:B------:R0:W-:Y:S01]  /*bb840*/  @P1 STG.E.U8 desc[UR38][R2.64], R0 ;  /* 0x0000000002001986 */ /* 0x0001e2000c101126 */
[----:B------:R-:W-:-:S03]  /*bb850*/  LOP3.LUT P5, RZ, R23, 0x20000, RZ, 0xc0, !PT ;  /* 0x0002000017ff7812 */ /* 0x000fc600078ac0ff */
[----:B----4-:R-:W-:Y:S01]  /*bb860*/  @P2 STG.E.U8 desc[UR38][R44.64], R59 ;  /* 0x0000003b2c002986 */ /* 0x010fe2000c101126 */
[----:B0-----:R-:W-:-:S05]  /*bb870*/  PRMT R0, R55, 0x7770, RZ ;  /* 0x0000777037007816 */ /* 0x001fca00000000ff */
[----:B------:R0:W-:Y:S01]  /*bb880*/  @P3 STG.E.U8 desc[UR38][R46.64], R0 ;  /* 0x000000002e003986 */ /* 0x0001e2000c101126 */
[C---:B------:R-:W-:Y:S02]  /*bb890*/  LOP3.LUT P6, RZ, R23.reuse, 0x40000, RZ, 0xc0, !PT ;  /* 0x0004000017ff7812 */ /* 0x040fe400078cc0ff */
[----:B------:R-:W-:Y:S02]  /*bb8a0*/  LOP3.LUT P0, RZ, R23, 0x80000, RZ, 0xc0, !PT ;  /* 0x0008000017ff7812 */ /* 0x000fe4000780c0ff */
[----:B0-----:R-:W-:-:S05]  /*bb8b0*/  PRMT R0, R55, 0x7771, RZ ;  /* 0x0000777137007816 */ /* 0x001fca00000000ff */
[----:B------:R0:W-:Y:S02]  /*bb8c0*/  @P4 STG.E.U8 desc[UR38][R6.64], R0 ;  /* 0x0000000006004986 */ /* 0x0001e4000c101126 */
[C---:B0-----:R-:W-:Y:S02]  /*bb8d0*/  PRMT R0, R55.reuse, 0x7772, RZ ;  /* 0x0000777237007816 */ /* 0x041fe400000000ff */
[----:B------:R-:W-:-:S03]  /*bb8e0*/  PRMT R55, R55, 0x7773, RZ ;  /* 0x0000777337377816 */ /* 0x000fc600000000ff */
[----:B------:R3:W-:Y:S04]  /*bb8f0*/  @P5 STG.E.U8 desc[UR38][R50.64], R0 ;  /* 0x0000000032005986 */ /* 0x0007e8000c101126 */
[----:B------:R-:W-:Y:S01]  /*bb900*/  @P6 STG.E.U8 desc[UR38][R20.64], R55 ;  /* 0x0000003714006986 */ /* 0x000fe2000c101126 */
[----:B---3--:R-:W-:-:S05]  /*bb910*/  PRMT R0, R48, 0x7770, RZ ;  /* 0x0000777030007816 */ /* 0x008fca00000000ff */
        /* <DEDUP_REMOVED lines=25> */
[----:B------:R-:W2:Y:S02]  /*bbab0*/  LDL.LU.64 R6, [R1+0x2450] ;  /* 0x0024500001067983 */ /* 0x000ea40000300a00 */
[----:B------:R-:W-:-:S02]  /*bbac0*/  @P1 LOP3.LUT R42, R42, 0x100, RZ, 0xfc, !PT ;  /* 0x000001002a2a1812 */ /* 0x000fc400078efcff */
[C---:B------:R-:W-:Y:S01]  /*bbad0*/  LOP3.LUT P1, RZ, R23.reuse, 0x8000000, RZ, 0xc0, !PT ;  /* 0x0800000017ff7812 */ /* 0x040fe2000782c0ff */
[----:B------:R-:W2:Y:S01]  /*bbae0*/  LDL.LU.64 R50, [R1+0x2460] ;  /* 0x0024600001327983 */ /* 0x000ea20000300a00 */
[----:B------:R-:W-:Y:S02]  /*bbaf0*/  LOP3.LUT P5, RZ, R23, 0x200000, RZ, 0xc0, !PT ;  /* 0x0020000017ff7812 */ /* 0x000fe400078ac0ff */
[----:B------:R-:W-:Y:S02]  /*bbb00*/  LOP3.LUT R42, R42, 0xfffffdff, RZ, 0xc0, !PT ;  /* 0xfffffdff2a2a7812 */ /* 0x000fe400078ec0ff */
[----:B------:R-:W-:-:S07]  /*bbb10*/  PRMT R0, R48, 0x7772, RZ ;  /* 0x0000777230007816 */ /* 0x000fce00000000ff */
[----:B------:R-:W-:Y:S02]  /*bbb20*/  @P1 LOP3.LUT R42, R42, 0x200, RZ, 0xfc, !PT ;  /* 0x000002002a2a1812 */ /* 0x000fe400078efcff */
[----:B------:R-:W-:Y:S01]  /*bbb30*/  LOP3.LUT P1, RZ, R23, 0x4000000, RZ, 0xc0, !PT ;  /* 0x0400000017ff7812 */ /* 0x000fe2000782c0ff */
[----:B---3--:R0:W-:Y:S01]  /*bbb40*/  @P5 STG.E.U8 desc[UR38][R20.64], R0 ;  /* 0x0000000014005986 */ /* 0x0081e2000c101126 */
[----:B------:R-:W-:-:S03]  /*bbb50*/  LOP3.LUT R42, R42, 0xfffffbff, RZ, 0xc0, !PT ;  /* 0xfffffbff2a2a7812 */ /* 0x000fc600078ec0ff */
[----:B0-----:R-:W3:Y:S08]  /*bbb60*/  LDL.LU.64 R20, [R1+0x2458] ;  /* 0x0024580001147983 */ /* 0x001ef00000300a00 */
[----:B------:R-:W-:Y:S02]  /*bbb70*/  @P1 LOP3.LUT R42, R42, 0x400, RZ, 0xfc, !PT ;  /* 0x000004002a2a1812 */ /* 0x000fe400078efcff */
[C---:B------:R-:W-:Y:S01]  /*bbb80*/  LOP3.LUT P1, RZ, R23.reuse, 0x2000000, RZ, 0xc0, !PT ;  /* 0x0200000017ff7812 */ /* 0x040fe2000782c0ff */
[----:B------:R-:W3:Y:S01]  /*bbb90*/  LDL.LU.64 R54, [R1+0x2468] ;  /* 0x0024680001367983 */ /* 0x000ee20000300a00 */
[----:B------:R-:W-:-:S02]  /*bbba0*/  LOP3.LUT P6, RZ, R23, 0x400000, RZ, 0xc0, !PT ;  /* 0x0040000017ff7812 */ /* 0x000fc400078cc0ff */
[----:B------:R-:W-:Y:S01]  /*bbbb0*/  LOP3.LUT P0, RZ, R23, 0x800000, RZ, 0xc0, !PT ;  /* 0x0080000017ff7812 */ /* 0x000fe2000780c0ff */
[----:B------:R-:W3:Y:S01]  /*bbbc0*/  LDL.LU.64 R58, [R1+0x2470] ;  /* 0x00247000013a7983 */ /* 0x000ee20000300a00 */
[----:B------:R-:W-:Y:S02]  /*bbbd0*/  LOP3.LUT R42, R42, 0xfffff7ff, RZ, 0xc0, !PT ;  /* 0xfffff7ff2a2a7812 */ /* 0x000fe400078ec0ff */
[----:B------:R-:W-:Y:S01]  /*bbbe0*/  PRMT R48, R48, 0x7773, RZ ;  /* 0x0000777330307816 */ /* 0x000fe200000000ff */
[----:B------:R-:W3:Y:S01]  /*bbbf0*/  LDL.LU.64 R52, [R1+0x2478] ;  /* 0x0024780001347983 */ /* 0x000ee20000300a00 */
[----:B------:R-:W-:-:S03]  /*bbc00*/  PRMT R0, R4, 0x7770, RZ ;  /* 0x0000777004007816 */ /* 0x000fc600000000ff */
[----:B------:R-:W-:Y:S01]  /*bbc10*/  @P1 LOP3.LUT R42, R42, 0x800, RZ, 0xfc, !PT ;  /* 0x000008002a2a1812 */ /* 0x000fe200078efcff */
[----:B------:R-:W3:Y:S01]  /*bbc20*/  LDL.LU.64 R40, [R1+0x2488] ;  /* 0x0024880001287983 */ /* 0x000ee20000300a00 */
[----:B------:R-:W-:-:S03]  /*bbc30*/  LOP3.LUT P1, RZ, R23, 0x1000000, RZ, 0xc0, !PT ;  /* 0x0100000017ff7812 */ /* 0x000fc6000782c0ff */
[----:B----4-:R0:W-:Y:S04]  /*bbc40*/  @P6 STG.E.U8 desc[UR38][R56.64], R48 ;  /* 0x0000003038006986 */ /* 0x0101e8000c101126 */
[----:B------:R1:W-:Y:S04]  /*bbc50*/  @P0 STG.E.U8 desc[UR38][R2.64], R0 ;  /* 0x0000000002000986 */ /* 0x0003e8000c101126 */
[----:B0-----:R-:W4:Y:S01]  /*bbc60*/  LDL.LU.64 R56, [R1+0x2480] ;  /* 0x0024800001387983 */ /* 0x001f220000300a00 */
[----:B-1----:R-:W-:-:S03]  /*bbc70*/  PRMT R0, R4, 0x7771, RZ ;  /* 0x0000777104007816 */ /* 0x002fc600000000ff */
[----:B------:R-:W4:Y:S04]  /*bbc80*/  LDL.LU.64 R2, [R1+0x2490] ;  /* 0x0024900001027983 */ /* 0x000f280000300a00 */
[----:B------:R0:W-:Y:S01]  /*bbc90*/  @P1 STG.E.U8 desc[UR38][R44.64], R0 ;  /* 0x000000002c001986 */ /* 0x0001e2000c101126 */
[----:B------:R-:W-:Y:S02]  /*bbca0*/  LOP3.LUT P1, RZ, R42, 0x800, RZ, 0xc0, !PT ;  /* 0x000008002aff7812 */ /* 0x000fe4000782c0ff */
[----:B0-----:R-:W-:Y:S01]  /*bbcb0*/  PRMT R0, R4, 0x7772, RZ ;  /* 0x0000777204007816 */ /* 0x001fe200000000ff */
[----:B------:R-:W4:Y:S10]  /*bbcc0*/  LDL.LU.64 R44, [R1+0x24a0] ;  /* 0x0024a000012c7983 */ /* 0x000f340000300a00 */
[----:B------:R0:W-:Y:S01]  /*bbcd0*/  @P1 STG.E.U8 desc[UR38][R46.64], R0 ;  /* 0x000000002e001986 */ /* 0x0001e2000c101126 */
[----:B------:R-:W-:-:S02]  /*bbce0*/  LOP3.LUT P1, RZ, R42, 0x400, RZ, 0xc0, !PT ;  /* 0x000004002aff7812 */ /* 0x000fc4000782c0ff */
[----:B------:R-:W-:Y:S01]  /*bbcf0*/  PRMT R4, R4, 0x7773, RZ ;  /* 0x0000777304047816 */ /* 0x000fe200000000ff */
[----:B0-----:R-:W4:Y:S10]  /*bbd00*/  LDL.LU.64 R46, [R1+0x2498] ;  /* 0x00249800012e7983 */ /* 0x001f340000300a00 */
[----:B--2---:R0:W-:Y:S04]  /*bbd10*/  @P1 STG.E.U8 desc[UR38][R18.64], R4 ;  /* 0x0000000412001986 */ /* 0x0041e8000c101126 */
[----:B0-----:R-:W2:Y:S01]  /*bbd20*/  LDL.LU.64 R18, [R1+0x24a8] ;  /* 0x0024a80001127983 */ /* 0x001ea20000300a00 */
[----:B------:R-:W-:-:S02]  /*bbd30*/  LOP3.LUT P1, RZ, R42, 0x200, RZ, 0xc0, !PT ;  /* 0x000002002aff7812 */ /* 0x000fc4000782c0ff */
[----:B------:R-:W-:-:S11]  /*bbd40*/  PRMT R0, R8, 0x7770, RZ ;  /* 0x0000777008007816 */ /* 0x000fd600000000ff */
[----:B------:R0:W-:Y:S01]  /*bbd50*/  @P1 STG.E.U8 desc[UR38][R6.64], R0 ;  /* 0x0000000006001986 */ /* 0x0001e2000c101126 */
[----:B------:R-:W-:Y:S02]  /*bbd60*/  LOP3.LUT P1, RZ, R42, 0x100, RZ, 0xc0, !PT ;  /* 0x000001002aff7812 */ /* 0x000fe4000782c0ff */
[----:B0-----:R-:W-:Y:S01]  /*bbd70*/  PRMT R0, R8, 0x7771, RZ ;  /* 0x0000777108007816 */ /* 0x001fe200000000ff */
[----:B------:R-:W2:Y:S10]  /*bbd80*/  LDL.LU.64 R6, [R1+0x37b0] ;  /* 0x0037b00001067983 */ /* 0x000eb40000300a00 */
[----:B------:R0:W-:Y:S01]  /*bbd90*/  @P1 STG.E.U8 desc[UR38][R50.64], R0 ;  /* 0x0000000032001986 */ /* 0x0001e2000c101126 */
[----:B------:R-:W-:-:S02]  /*bbda0*/  LOP3.LUT P1, RZ, R42, 0x80, RZ, 0xc0, !PT ;  /* 0x000000802aff7812 */ /* 0x000fc4000782c0ff */
[----:B0-----:R-:W-:Y:S01]  /*bbdb0*/  PRMT R0, R8, 0x7772, RZ ;  /* 0x0000777208007816 */ /* 0x001fe200000000ff */
[----:B------:R-:W2:Y:S10]  /*bbdc0*/  LDL.LU.64 R50, [R1+0x37a8] ;  /* 0x0037a80001327983 */ /* 0x000eb40000300a00 */
[----:B---3--:R0:W-:Y:S01]  /*bbdd0*/  @P1 STG.E.U8 desc[UR38][R20.64], R0 ;  /* 0x0000000014001986 */ /* 0x0081e2000c101126 */
[----:B------:R-:W-:-:S02]  /*bbde0*/  LOP3.LUT P1, RZ, R42, 0x40, RZ, 0xc0, !PT ;  /* 0x000000402aff7812 */ /* 0x000fc4000782c0ff */
[----:B------:R-:W-:Y:S02]  /*bbdf0*/  PRMT R8, R8, 0x7773, RZ ;  /* 0x0000777308087816 */ /* 0x000fe400000000ff */
[----:B0-----:R-:W-:Y:S01]  /*bbe00*/  PRMT R0, R12, 0x7770, RZ ;  /* 0x000077700c007816 */ /* 0x001fe200000000ff */
[----:B------:R-:W3:Y:S08]  /*bbe10*/  LDL.LU.64 R20, [R1+0x37a0] ;  /* 0x0037a00001147983 */ /* 0x000ef00000300a00 */
[----:B------:R-:W-:Y:S01]  /*bbe20*/  @P1 STG.E.U8 desc[UR38][R54.64], R8 ;  /* 0x0000000836001986 */ /* 0x000fe2000c101126 */
[----:B------:R-:W-:-:S02]  /*bbe30*/  LOP3.LUT P1, RZ, R42, 0x20, RZ, 0xc0, !PT ;  /* 0x000000202aff7812 */ /* 0x000fc4000782c0ff */
[----:B------:R-:W-:-:S11]  /*bbe40*/  LOP3.LUT P2, RZ, R22, 0x2, RZ, 0xc0, !PT ;  /* 0x0000000216ff7812 */ /* 0x000fd6000784c0ff */
[----:B------:R0:W-:Y:S01]  /*bbe50*/  @P1 STG.E.U8 desc[UR38][R58.64], R0 ;  /* 0x000000003a001986 */ /* 0x0001e2000c101126 */
[----:B------:R-:W-:Y:S02]  /*bbe60*/  LOP3.LUT P1, RZ, R42, 0x10, RZ, 0xc0, !PT ;  /* 0x000000102aff7812 */ /* 0x000fe4000782c0ff */
[C---:B------:R-:W-:Y:S02]  /*bbe70*/  LOP3.LUT P3, RZ, R22.reuse, 0x4, RZ, 0xc0, !PT ;  /* 0x0000000416ff7812 */ /* 0x040fe4000786c0ff */
[----:B------:R-:W-:Y:S02]  /*bbe80*/  LOP3.LUT P4, RZ, R22, 0x8, RZ, 0xc0, !PT ;  /* 0x0000000816ff7812 */ /* 0x000fe4000788c0ff */
[----:B0-----:R-:W-:-:S07]  /*bbe90*/  PRMT R0, R12, 0x7771, RZ ;  /* 0x000077710c007816 */ /* 0x001fce00000000ff */
[----:B------:R0:W-:Y:S01]  /*bbea0*/  @P1 STG.E.U8 desc[UR38][R52.64], R0 ;  /* 0x0000000034001986 */ /* 0x0001e2000c101126 */
[----:B------:R-:W-:Y:S02]  /*bbeb0*/  LOP3.LUT P5, RZ, R22, 0x10, RZ, 0xc0, !PT ;  /* 0x0000001016ff7812 */ /* 0x000fe400078ac0ff */
[C---:B0-----:R-:W-:Y:S02]  /*bbec0*/  PRMT R0, R12.reuse, 0x7772, RZ ;  /* 0x000077720c007816 */ /* 0x041fe400000000ff */
[----:B------:R-:W-:-:S03]  /*bbed0*/  PRMT R12, R12, 0x7773, RZ ;  /* 0x000077730c0c7816 */ /* 0x000fc600000000ff */
[----:B------:R0:W-:Y:S01]  /*bbee0*/  @P2 STG.E.U8 desc[UR38][R40.64], R0 ;  /* 0x0000000028002986 */ /* 0x0001e2000c101126 */
[C---:B------:R-:W-:Y:S02]  /*bbef0*/  LOP3.LUT P6, RZ, R22.reuse, 0x20, RZ, 0xc0, !PT ;  /* 0x0000002016ff7812 */ /* 0x040fe400078cc0ff */
[----:B------:R-:W-:Y:S01]  /*bbf00*/  LOP3.LUT P0, RZ, R22, 0x40, RZ, 0xc0, !PT ;  /* 0x0000004016ff7812 */ /* 0x000fe2000780c0ff */
[----:B----4-:R-:W-:Y:S01]  /*bbf10*/  @P3 STG.E.U8 desc[UR38][R56.64], R12 ;  /* 0x0000000c38003986 */ /* 0x010fe2000c101126 */
[----:B0-----:R-:W-:-:S05]  /*bbf20*/  PRMT R0, R49, 0x7770, RZ ;  /* 0x0000777031007816 */ /* 0x001fca00000000ff */
[----:B------:R0:W-:Y:S02]  /*bbf30*/  @P4 STG.E.U8 desc[UR38][R2.64], R0 ;  /* 0x0000000002004986 */ /* 0x0001e4000c101126 */
[----:B0-----:R-:W-:-:S05]  /*bbf40*/  PRMT R0, R49, 0x7771, RZ ;  /* 0x0000777131007816 */ /* 0x001fca00000000ff */
[----:B------:R0:W-:Y:S02]  /*bbf50*/  @P5 STG.E.U8 desc[UR38][R44.64], R0 ;  /* 0x000000002c005986 */ /* 0x0001e4000c101126 */
[C---:B0-----:R-:W-:Y:S02]  /*bbf60*/  PRMT R0, R49.reuse, 0x7772, RZ ;  /* 0x0000777231007816 */ /* 0x041fe400000000ff */
[----:B------:R-:W-:-:S03]  /*bbf70*/  PRMT R49, R49, 0x7773, RZ ;  /* 0x0000777331317816 */ /* 0x000fc600000000ff */
[----:B------:R-:W-:Y:S04]  /*bbf80*/  @P6 STG.E.U8 desc[UR38][R46.64], R0 ;  /* 0x000000002e006986 */ /* 0x000fe8000c101126 */
[----:B--2---:R0:W-:Y:S04]  /*bbf90*/  @P0 STG.E.U8 desc[UR38][R18.64], R49 ;  /* 0x0000003112000986 */ /* 0x0041e8000c101126 */
[----:B0-----:R-:W2:Y:S04]  /*bbfa0*/  LDL.LU.64 R18, [R1+0x24b0] ;  /* 0x0024b00001127983 */ /* 0x001ea80000300a00 */
[----:B------:R-:W4:Y:S04]  /*bbfb0*/  LDL.LU.64 R52, [R1+0x24b8] ;  /* 0x0024b80001347983 */ /* 0x000f280000300a00 */
[----:B------:R-:W3:Y:S04]  /*bbfc0*/  LDL.LU.64 R40, [R1+0x24c8] ;  /* 0x0024c80001287983 */ /* 0x000ee80000300a00 */
[----:B------:R-:W3:Y:S04]  /*bbfd0*/  LDL.LU.64 R56, [R1+0x24c0] ;  /* 0x0024c00001387983 */ /* 0x000ee80000300a00 */
        /* <DEDUP_REMOVED lines=20> */
[----:B0-----:R-:W2:Y:S06]  /*bc120*/  LDL.LU.64 R18, [R1+0x24e8] ;  /* 0x0024e80001127983 */ /* 0x001eac0000300a00 */
[----:B------:R-:W-:-:S02]  /*bc130*/  @P1 LOP3.LUT R42, R42, 0x1, RZ, 0xfc, !PT ;  /* 0x000000012a2a1812 */ /* 0x000fc400078efcff */
[----:B------:R-:W-:Y:S01]  /*bc140*/  LOP3.LUT P1, RZ, R22, 0x4000, RZ, 0xc0, !PT ;  /* 0x0000400016ff7812 */ /* 0x000fe2000782c0ff */
[----:B------:R-:W2:Y:S01]  /*bc150*/  LDL.LU.64 R48, [R1+0x2508] ;  /* 0x0025080001307983 */ /* 0x000ea20000300a00 */
[----:B------:R-:W-:-:S11]  /*bc160*/  LOP3.LUT R42, R42, 0xfffffffd, RZ, 0xc0, !PT ;  /* 0xfffffffd2a2a7812 */ /* 0x000fd600078ec0ff */
[----:B------:R-:W-:Y:S02]  /*bc170*/  @P1 LOP3.LUT R42, R42, 0x2, RZ, 0xfc, !PT ;  /* 0x000000022a2a1812 */ /* 0x000fe400078efcff */
[----:B------:R-:W-:Y:S02]  /*bc180*/  LOP3.LUT P1, RZ, R22, 0x2000, RZ, 0xc0, !PT ;  /* 0x0000200016ff7812 */ /* 0x000fe4000782c0ff */
[----:B------:R-:W-:Y:S02]  /*bc190*/  LOP3.LUT R42, R42, 0xfffffffb, RZ, 0xc0, !PT ;  /* 0xfffffffb2a2a7812 */ /* 0x000fe400078ec0ff */
[----:B------:R-:W-:-:S09]  /*bc1a0*/  LOP3.LUT P5, RZ, R22, 0x100, RZ, 0xc0, !PT ;  /* 0x0000010016ff7812 */ /* 0x000fd200078ac0ff */
[----:B------:R-:W-:Y:S02]  /*bc1b0*/  @P1 LOP3.LUT R42, R42, 0x4, RZ, 0xfc, !PT ;  /* 0x000000042a2a1812 */ /* 0x000fe400078efcff */
[C---:B------:R-:W-:Y:S02]  /*bc1c0*/  LOP3.LUT P1, RZ, R22.reuse, 0x1000, RZ, 0xc0, !PT ;  /* 0x0000100016ff7812 */ /* 0x040fe4000782c0ff */
[----:B------:R-:W-:Y:S02]  /*bc1d0*/  LOP3.LUT P6, RZ, R22, 0x200, RZ, 0xc0, !PT ;  /* 0x0000020016ff7812 */ /* 0x000fe400078cc0ff */
[----:B------:R-:W-:Y:S02]  /*bc1e0*/  LOP3.LUT R42, R42, 0xfffffff7, RZ, 0xc0, !PT ;  /* 0xfffffff72a2a7812 */ /* 0x000fe400078ec0ff */
[----:B------:R-:W-:Y:S02]  /*bc1f0*/  PRMT R0, R5, 0x7771, RZ ;  /* 0x0000777105007816 */ /* 0x000fe400000000ff */
[----:B------:R-:W-:-:S03]  /*bc200*/  LOP3.LUT P0, RZ, R22, 0x400, RZ, 0xc0, !PT ;  /* 0x0000040016ff7812 */ /* 0x000fc6000780c0ff */
[----:B----4-:R0:W-:Y:S02]  /*bc210*/  @P5 STG.E.U8 desc[UR38][R52.64], R0 ;  /* 0x0000000034005986 */ /* 0x0101e4000c101126 */
[----:B------:R-:W-:Y:S02]  /*bc220*/  @P1 LOP3.LUT R42, R42, 0x8, RZ, 0xfc, !PT ;  /* 0x000000082a2a1812 */ /* 0x000fe400078efcff */
[----:B------:R-:W-:Y:S02]  /*bc230*/  LOP3.LUT P1, RZ, R22, 0x800, RZ, 0xc0, !PT ;  /* 0x0000080016ff7812 */ /* 0x000fe4000782c0ff */
[C---:B0-----:R-:W-:Y:S02]  /*bc240*/  PRMT R0, R5.reuse, 0x7772, RZ ;  /* 0x0000777205007816 */ /* 0x041fe400000000ff */
[----:B------:R-:W-:-:S03]  /*bc250*/  PRMT R5, R5, 0x7773, RZ ;  /* 0x0000777305057816 */ /* 0x000fc600000000ff */
[----:B---3--:R0:W-:Y:S04]  /*bc260*/  @P6 STG.E.U8 desc[UR38][R40.64], R0 ;  /* 0x0000000028006986 */ /* 0x0081e8000c101126 */
[----:B------:R1:W-:Y:S01]  /*bc270*/  @P0 STG.E.U8 desc[UR38][R56.64], R5 ;  /* 0x0000000538000986 */ /* 0x0003e2000c101126 */
[----:B0-----:R-:W-:-:S03]  /*bc280*/  PRMT R0, R9, 0x7770, RZ ;  /* 0x0000777009007816 */ /* 0x001fc600000000ff */
[----:B-1----:R-:W3:Y:S04]  /*bc290*/  LDL.LU.64 R4, [R1+0x24f8] ;  /* 0x0024f80001047983 */ /* 0x002ee80000300a00 */
[----:B------:R0:W-:Y:S01]  /*bc2a0*/  @P1 STG.E.U8 desc[UR38][R2.64], R0 ;  /* 0x0000000002001986 */ /* 0x0001e2000c101126 */
[----:B------:R-:W-:-:S03]  /*bc2b0*/  LOP3.LUT P1, RZ, R42, 0x8, RZ, 0xc0, !PT ;  /* 0x000000082aff7812 */ /* 0x000fc6000782c0ff */
[----:B------:R-:W4:Y:S04]  /*bc2c0*/  LDL.LU.64 R54, [R1+0x2500] ;  /* 0x0025000001367983 */ /* 0x000f280000300a00 */
[----:B------:R-:W3:Y:S01]  /*bc2d0*/  LDL.LU.64 R58, [R1+0x2518] ;  /* 0x00251800013a7983 */ /* 0x000ee20000300a00 */
[----:B0-----:R-:W-:-:S03]  /*bc2e0*/  PRMT R0, R9, 0x7771, RZ ;  /* 0x0000777109007816 */ /* 0x001fc600000000ff */
[----:B------:R-:W3:Y:S04]  /*bc2f0*/  LDL.LU.64 R52, [R1+0x2510] ;  /* 0x0025100001347983 */ /* 0x000ee80000300a00 */
[----:B------:R0:W-:Y:S01]  /*bc300*/  @P1 STG.E.U8 desc[UR38][R44.64], R0 ;  /* 0x000000002c001986 */ /* 0x0001e2000c101126 */
[----:B------:R-:W-:-:S03]  /*bc310*/  LOP3.LUT P1, RZ, R42, 0x4, RZ, 0xc0, !PT ;  /* 0x000000042aff7812 */ /* 0x000fc6000782c0ff */
[----:B------:R-:W3:Y:S04]  /*bc320*/  LDL.LU.64 R40, [R1+0x2520] ;  /* 0x0025200001287983 */ /* 0x000ee80000300a00 */
[----:B------:R-:W3:Y:S01]  /*bc330*/  LDL.LU.64 R56, [R1+0x2528] ;  /* 0x0025280001387983 */ /* 0x000ee20000300a00 */
[----:B0-----:R-:W-:-:S03]  /*bc340*/  PRMT R0, R9, 0x7772, RZ ;  /* 0x0000777209007816 */ /* 0x001fc600000000ff */
[----:B------:R-:W3:Y:S04]  /*bc350*/  LDL.LU.64 R2, [R1+0x2530] ;  /* 0x0025300001027983 */ /* 0x000ee80000300a00 */
[----:B------:R0:W-:Y:S01]  /*bc360*/  @P1 STG.E.U8 desc[UR38][R46.64], R0 ;  /* 0x000000002e001986 */ /* 0x0001e2000c101126 */
[C---:B------:R-:W-:Y:S02]  /*bc370*/  LOP3.LUT P1, RZ, R42.reuse, 0x2, RZ, 0xc0, !PT ;  /* 0x000000022aff7812 */ /* 0x040fe4000782c0ff */
[----:B------:R-:W-:Y:S01]  /*bc380*/  PRMT R9, R9, 0x7773, RZ ;  /* 0x0000777309097816 */ /* 0x000fe200000000ff */
[----:B------:R-:W3:Y:S04]  /*bc390*/  LDL.LU.64 R44, [R1+0x2538] ;  /* 0x00253800012c7983 */ /* 0x000ee80000300a00 */
[----:B0-----:R-:W3:Y:S06]  /*bc3a0*/  LDL.LU.64 R46, [R1+0x2548] ;  /* 0x00254800012e7983 */ /* 0x001eec0000300a00 */
[----:B--2---:R0:W-:Y:S04]  /*bc3b0*/  @P1 STG.E.U8 desc[UR38][R18.64], R9 ;  /* 0x0000000912001986 */ /* 0x0041e8000c101126 */
[----:B0-----:R-:W2:Y:S04]  /*bc3c0*/  LDL.LU.64 R18, [R1+0x3798] ;  /* 0x0037980001127983 */ /* 0x001ea80000300a00 */
[----:B------:R-:W2:Y:S01]  /*bc3d0*/  LDL.LU.64 R8, [R1+0x24f0] ;  /* 0x0024f00001087983 */ /* 0x000ea20000300a00 */
        /* <DEDUP_REMOVED lines=11> */
[----:B---3--:R0:W-:Y:S01]  /*bc490*/  @P1 STG.E.U8 desc[UR38][R4.64], R0 ;  /* 0x0000000004001986 */ /* 0x0081e2000c101126 */
[----:B------:R-:W-:Y:S02]  /*bc4a0*/  LOP3.LUT P1, RZ, R23, 0x40000000, RZ, 0xc0, !PT ;  /* 0x4000000017ff7812 */ /* 0x000fe4000782c0ff */
[----:B0-----:R-:W-:-:S11]  /*bc4b0*/  PRMT R0, R13, 0x7772, RZ ;  /* 0x000077720d007816 */ /* 0x001fd600000000ff */
[----:B------:R0:W-:Y:S01]  /*bc4c0*/  @P1 STG.E.U8 desc[UR38][R48.64], R0 ;  /* 0x0000000030001986 */ /* 0x0001e2000c101126 */
[----:B------:R-:W-:Y:S02]  /*bc4d0*/  LOP3.LUT P1, RZ, R23, 0x20000000, RZ, 0xc0, !PT ;  /* 0x2000000017ff7812 */ /* 0x000fe4000782c0ff */
[----:B------:R-:W-:-:S11]  /*bc4e0*/  PRMT R13, R13, 0x7773, RZ ;  /* 0x000077730d0d7816 */ /* 0x000fd600000000ff */
[----:B----4-:R-:W-:Y:S01]  /*bc4f0*/  @P1 STG.E.U8 desc[UR38][R54.64], R13 ;  /* 0x0000000d36001986 */ /* 0x010fe2000c101126 */
[----:B------:R-:W-:Y:S02]  /*bc500*/  LOP3.LUT P1, RZ, R23, 0x10000000, RZ, 0xc0, !PT ;  /* 0x1000000017ff7812 */ /* 0x000fe4000782c0ff */
[----:B0-----:R-:W-:-:S11]  /*bc510*/  PRMT R0, R50, 0x7770, RZ ;  /* 0x0000777032007816 */ /* 0x001fd600000000ff */
        /* <DEDUP_REMOVED lines=39> */
[----:B------:R-:W-:Y:S01]  /*bc790*/  LOP3.LUT P1, RZ, R21, 0x2, RZ, 0xc0, !PT ;  /* 0x0000000215ff7812 */ /* 0x000fe2000782c0ff */
[----:B------:R-:W2:Y:S01]  /*bc7a0*/  LDL.LU.64 R8, [R1+0x2588] ;  /* 0x0025880001087983 */ /* 0x000ea20000300a00 */
[----:B------:R-:W-:-:S03]  /*bc7b0*/  LOP3.LUT R23, R23, 0xfdffffff, RZ, 0xc0, !PT ;  /* 0xfdffffff17177812 */ /* 0x000fc600078ec0ff */
[----:B------:R-:W2:Y:S01]  /*bc7c0*/  LDL.LU.64 R4, [R1+0x2580] ;  /* 0x0025800001047983 */ /* 0x000ea20000300a00 */
[----:B------:R-:W-:-:S03]  /*bc7d0*/  LOP3.LUT P5, RZ, R22, 0x8000000, RZ, 0xc0, !PT ;  /* 0x0800000016ff7812 */ /* 0x000fc600078ac0ff */
[----:B------:R-:W2:Y:S04]  /*bc7e0*/  LDL.LU.64 R48, [R1+0x2598] ;  /* 0x0025980001307983 */ /* 0x000ea80000300a00 */
[----:B------:R-:W-:Y:S01]  /*bc7f0*/  @P1 LOP3.LUT R23, R23, 0x2000000, RZ, 0xfc, !PT ;  /* 0x0200000017171812 */ /* 0x000fe200078efcff */
[----:B------:R-:W2:Y:S01]  /*bc800*/  LDL.LU.64 R54, [R1+0x25a0] ;  /* 0x0025a00001367983 */ /* 0x000ea20000300a00 */
[----:B------:R-:W-:Y:S02]  /*bc810*/  LOP3.LUT P1, RZ, R21, 0x1, RZ, 0xc0, !PT ;  /* 0x0000000115ff7812 */ /* 0x000fe4000782c0ff */
[----:B------:R-:W-:Y:S01]  /*bc820*/  LOP3.LUT R23, R23, 0xfbffffff, RZ, 0xc0, !PT ;  /* 0xfbffffff17177812 */ /* 0x000fe200078ec0ff */
[----:B------:R-:W2:Y:S01]  /*bc830*/  LDL.LU.64 R58, [R1+0x25a8] ;  /* 0x0025a800013a7983 */ /* 0x000ea20000300a00 */
[----:B------:R-:W-:-:S09]  /*bc840*/  LOP3.LUT P6, RZ, R22, 0x10000000, RZ, 0xc0, !PT ;  /* 0x1000000016ff7812 */ /* 0x000fd200078cc0ff */
[----:B------:R-:W-:Y:S02]  /*bc850*/  @P1 LOP3.LUT R23, R23, 0x4000000, RZ, 0xfc, !PT ;  /* 0x0400000017171812 */ /* 0x000fe400078efcff */
[----:B------:R-:W-:Y:S02]  /*bc860*/  LOP3.LUT P1, RZ, R22, 0x80000000, RZ, 0xc0, !PT ;  /* 0x8000000016ff7812 */ /* 0x000fe4000782c0ff */
[----:B------:R-:W-:Y:S02]  /*bc870*/  LOP3.LUT R23, R23, 0xf7ffffff, RZ, 0xc0, !PT ;  /* 0xf7ffffff17177812 */ /* 0x000fe400078ec0ff */
[----:B------:R-:W-:Y:S02]  /*bc880*/  PRMT R0, R10, 0x7770, RZ ;  /* 0x000077700a007816 */ /* 0x000fe400000000ff */
[----:B------:R-:W-:-:S03]  /*bc890*/  LOP3.LUT P0, RZ, R22, 0x20000000, RZ, 0xc0, !PT ;  /* 0x2000000016ff7812 */ /* 0x000fc6000780c0ff */
[----:B---3--:R0:W-:Y:S04]  /*bc8a0*/  @P5 STG.E.U8 desc[UR38][R52.64], R0 ;  /* 0x0000000034005986 */ /* 0x0081e8000c101126 */
[----:B------:R-:W-:Y:S02]  /*bc8b0*/  @P1 LOP3.LUT R23, R23, 0x8000000, RZ, 0xfc, !PT ;  /* 0x0800000017171812 */ /* 0x000fe400078efcff */
[----:B------:R-:W-:Y:S02]  /*bc8c0*/  LOP3.LUT P1, RZ, R22, 0x40000000, RZ, 0xc0, !PT ;  /* 0x4000000016ff7812 */ /* 0x000fe4000782c0ff */
[C---:B0-----:R-:W-:Y:S01]  /*bc8d0*/  PRMT R0, R10.reuse, 0x7771, RZ ;  /* 0x000077710a007816 */ /* 0x041fe200000000ff */
[----:B------:R-:W3:Y:S04]  /*bc8e0*/  LDL.LU.64 R52, [R1+0x25b0] ;  /* 0x0025b00001347983 */ /* 0x000ee80000300a00 */
[----:B----4-:R0:W-:Y:S02]  /*bc8f0*/  @P6 STG.E.U8 desc[UR38][R40.64], R0 ;  /* 0x0000000028006986 */ /* 0x0101e4000c101126 */
[----:B0-----:R-:W-:-:S02]  /*bc900*/  PRMT R0, R10, 0x7772, RZ ;  /* 0x000077720a007816 */ /* 0x001fc400000000ff */
[----:B------:R-:W4:Y:S01]  /*bc910*/  LDL.LU.64 R40, [R1+0x25b8] ;  /* 0x0025b80001287983 */ /* 0x000f220000300a00 */
[----:B------:R-:W-:-:S03]  /*bc920*/  PRMT R10, R10, 0x7773, RZ ;  /* 0x000077730a0a7816 */ /* 0x000fc600000000ff */
[----:B------:R0:W-:Y:S04]  /*bc930*/  @P0 STG.E.U8 desc[UR38][R56.64], R0 ;  /* 0x0000000038000986 */ /* 0x0001e8000c101126 */
[----:B------:R1:W-:Y:S01]  /*bc940*/  @P1 STG.E.U8 desc[UR38][R2.64], R10 ;  /* 0x0000000a02001986 */ /* 0x0003e2000c101126 */
[C---:B------:R-:W-:Y:S02]  /*bc950*/  LOP3.LUT P1, RZ, R23.reuse, 0x8000000, RZ, 0xc0, !PT ;  /* 0x0800000017ff7812 */ /* 0x040fe4000782c0ff */
[----:B0-----:R-:W-:Y:S01]  /*bc960*/  PRMT R0, R14, 0x7770, RZ ;  /* 0x000077700e007816 */ /* 0x001fe200000000ff */
[----:B------:R-:W3:Y:S04]  /*bc970*/  LDL.LU.64 R56, [R1+0x25d0] ;  /* 0x0025d00001387983 */ /* 0x000ee80000300a00 */
[----:B-1----:R-:W3:Y:S06]  /*bc980*/  LDL.LU.64 R2, [R1+0x25c8] ;  /* 0x0025c80001027983 */ /* 0x002eec0000300a00 */
[----:B------:R0:W-:Y:S01]  /*bc990*/  @P1 STG.E.U8 desc[UR38][R44.64], R0 ;  /* 0x000000002c001986 */ /* 0x0001e2000c101126 */
[----:B------:R-:W-:-:S03]  /*bc9a0*/  LOP3.LUT P1, RZ, R23, 0x4000000, RZ, 0xc0, !PT ;  /* 0x0400000017ff7812 */ /* 0x000fc6000782c0ff */
[----:B0-----:R-:W4:Y:S01]  /*bc9b0*/  LDL.LU.64 R44, [R1+0x25c0] ;  /* 0x0025c000012c7983 */ /* 0x001f220000300a00 */
[----:B------:R-:W-:-:S09]  /*bc9c0*/  PRMT R0, R14, 0x7771, RZ ;  /* 0x000077710e007816 */ /* 0x000fd200000000ff */
[----:B--2---:R0:W-:Y:S04]  /*bc9d0*/  @P1 STG.E.U8 desc[UR38][R46.64], R0 ;  /* 0x000000002e001986 */ /* 0x0041e8000c101126 */
[----:B0-----:R-:W2:Y:S01]  /*bc9e0*/  LDL.LU.64 R46, [R1+0x25d8] ;  /* 0x0025d800012e7983 */ /* 0x001ea20000300a00 */
[----:B------:R-:W-:Y:S02]  /*bc9f0*/  LOP3.LUT P1, RZ, R23, 0x2000000, RZ, 0xc0, !PT ;  /* 0x0200000017ff7812 */ /* 0x000fe4000782c0ff */
[C---:B------:R-:W-:Y:S02]  /*bca00*/  PRMT R0, R14.reuse, 0x7772, RZ ;  /* 0x000077720e007816 */ /* 0x040fe400000000ff */
[----:B------:R-:W-:-:S09]  /*bca10*/  PRMT R14, R14, 0x7773, RZ ;  /* 0x000077730e0e7816 */ /* 0x000fd200000000ff */
[----:B------:R0:W-:Y:S01]  /*bca20*/  @P1 STG.E.U8 desc[UR38][R42.64], R0 ;  /* 0x000000002a001986 */ /* 0x0001e2000c101126 */
[----:B------:R-:W-:-:S13]  /*bca30*/  LOP3.LUT P1, RZ, R23, 0x1000000, RZ, 0xc0, !PT ;  /* 0x0100000017ff7812 */ /* 0x000fda000782c0ff */
[----:B------:R-:W-:Y:S01]  /*bca40*/  @P1 STG.E.U8 desc[UR38][R8.64], R14 ;  /* 0x0000000e08001986 */ /* 0x000fe2000c101126 */
[----:B------:R-:W-:Y:S02]  /*bca50*/  LOP3.LUT P1, RZ, R23, 0x800000, RZ, 0xc0, !PT ;  /* 0x0080000017ff7812 */ /* 0x000fe4000782c0ff */
[----:B0-----:R-:W-:-:S11]  /*bca60*/  PRMT R0, R51, 0x7770, RZ ;  /* 0x0000777033007816 */ /* 0x001fd600000000ff */
[----:B------:R0:W-:Y:S01]  /*bca70*/  @P1 STG.E.U8 desc[UR38][R4.64], R0 ;  /* 0x0000000004001986 */ /* 0x0001e2000c101126 */
[----:B------:R-:W-:Y:S02]  /*bca80*/  LOP3.LUT P1, RZ, R23, 0x400000, RZ, 0xc0, !PT ;  /* 0x0040000017ff7812 */ /* 0x000fe4000782c0ff */
[----:B0-----:R-:W-:-:S11]  /*bca90*/  PRMT R0, R51, 0x7771, RZ ;  /* 0x0000777133007816 */ /* 0x001fd600000000ff */
[----:B------:R0:W-:Y:S01]  /*bcaa0*/  @P1 STG.E.U8 desc[UR38][R48.64], R0 ;  /* 0x0000000030001986 */ /* 0x0001e2000c101126 */
[----:B------:R-:W-:Y:S02]  /*bcab0*/  LOP3.LUT P1, RZ, R23, 0x200000, RZ, 0xc0, !PT ;  /* 0x0020000017ff7812 */ /* 0x000fe4000782c0ff */
[----:B------:R-:W-:Y:S02]  /*bcac0*/  LOP3.LUT P2, RZ, R21, 0x80, RZ, 0xc0, !PT ;  /* 0x0000008015ff7812 */ /* 0x000fe4000784c0ff */
[----:B0-----:R-:W-:-:S09]  /*bcad0*/  PRMT R0, R51, 0x7772, RZ ;  /* 0x0000777233007816 */ /* 0x001fd200000000ff */
[----:B------:R0:W-:Y:S01]  /*bcae0*/  @P1 STG.E.U8 desc[UR38][R54.64], R0 ;  /* 0x0000000036001986 */ /* 0x0001e2000c101126 */
[----:B------:R-:W-:Y:S02]  /*bcaf0*/  LOP3.LUT P1, RZ, R23, 0x100000, RZ, 0xc0, !PT ;  /* 0x0010000017ff7812 */ /* 0x000fe4000782c0ff */
[----:B------:R-:W-:Y:S02]  /*bcb00*/  LOP3.LUT P3, RZ, R21, 0x100, RZ, 0xc0, !PT ;  /* 0x0000010015ff7812 */ /* 0x000fe4000786c0ff */
[----:B------:R-:W-:Y:S02]  /*bcb10*/  PRMT R51, R51, 0x7773, RZ ;  /* 0x0000777333337816 */ /* 0x000fe400000000ff */
[----:B------:R-:W-:Y:S02]  /*bcb20*/  LOP3.LUT P4, RZ, R21, 0x200, RZ, 0xc0, !PT ;  /* 0x0000020015ff7812 */ /* 0x000fe4000788c0ff */
[----:B0-----:R-:W-:-:S05]  /*bcb30*/  PRMT R0, R7, 0x7770, RZ ;  /* 0x0000777007007816 */ /* 0x001fca00000000ff */
[----:B------:R-:W-:Y:S04]  /*bcb40*/  @P1 STG.E.U8 desc[UR38][R58.64], R51 ;  /* 0x000000333a001986 */ /* 0x000fe8000c101126 */
[----:B---3--:R0:W-:Y:S01]  /*bcb50*/  @P2 STG.E.U8 desc[UR38][R52.64], R0 ;  /* 0x0000000034002986 */ /* 0x0081e2000c101126 */
[C---:B------:R-:W-:Y:S02]  /*bcb60*/  LOP3.LUT P5, RZ, R21.reuse, 0x400, RZ, 0xc0, !PT ;  /* 0x0000040015ff7812 */ /* 0x040fe400078ac0ff */
[----:B------:R-:W-:Y:S02]  /*bcb70*/  LOP3.LUT P6, RZ, R21, 0x800, RZ, 0xc0, !PT ;  /* 0x0000080015ff7812 */ /* 0x000fe400078cc0ff */
[----:B0-----:R-:W-:-:S05]  /*bcb80*/  PRMT R0, R7, 0x7771, RZ ;  /* 0x0000777107007816 */ /* 0x001fca00000000ff */
[----:B----4-:R0:W-:Y:S01]  /*bcb90*/  @P3 STG.E.U8 desc[UR38][R40.64], R0 ;  /* 0x0000000028003986 */ /* 0x0101e2000c101126 */
[----:B------:R-:W-:Y:S02]  /*bcba0*/  LOP3.LUT P0, RZ, R21, 0x1000, RZ, 0xc0, !PT ;  /* 0x0000100015ff7812 */ /* 0x000fe4000780c0ff */
[C---:B0-----:R-:W-:Y:S02]  /*bcbb0*/  PRMT R0, R7.reuse, 0x7772, RZ ;  /* 0x0000777207007816 */ /* 0x041fe400000000ff */
[----:B------:R-:W-:-:S03]  /*bcbc0*/  PRMT R7, R7, 0x7773, RZ ;  /* 0x0000777307077816 */ /* 0x000fc600000000ff */
[----:B------:R0:W-:Y:S04]  /*bcbd0*/  @P4 STG.E.U8 desc[UR38][R56.64], R0 ;  /* 0x0000000038004986 */ /* 0x0001e8000c101126 */
[----:B------:R-:W-:Y:S01]  /*bcbe0*/  @P5 STG.E.U8 desc[UR38][R2.64], R7 ;  /* 0x0000000702005986 */ /* 0x000fe2000c101126 */
        /* <DEDUP_REMOVED lines=34> */
[C---:B------:R-:W-:Y:S02]  /*bce10*/  LOP3.LUT P5, RZ, R21.reuse, 0x4000, RZ, 0xc0, !PT ;  /* 0x0000400015ff7812 */ /* 0x040fe400078ac0ff */
[----:B------:R-:W-:Y:S01]  /*bce20*/  LOP3.LUT P6, RZ, R21, 0x8000, RZ, 0xc0, !PT ;  /* 0x0000800015ff7812 */ /* 0x000fe200078cc0ff */
[----:B------:R-:W2:Y:S04]  /*bce30*/  LDL.LU.64 R48, [R1+0x2630] ;  /* 0x0026300001307983 */ /* 0x000ea80000300a00 */
[----:B------:R-:W-:Y:S01]  /*bce40*/  @P1 LOP3.LUT R23, R23, 0x20000, RZ, 0xfc, !PT ;  /* 0x0002000017171812 */ /* 0x000fe200078efcff */
[----:B------:R-:W2:Y:S01]  /*bce50*/  LDL.LU.64 R54, [R1+0x2638] ;  /* 0x0026380001367983 */ /* 0x000ea20000300a00 */
[----:B------:R-:W-:-:S02]  /*bce60*/  LOP3.LUT P1, RZ, R21, 0x80000, RZ, 0xc0, !PT ;  /* 0x0008000015ff7812 */ /* 0x000fc4000782c0ff */
[----:B------:R-:W-:Y:S01]  /*bce70*/  LOP3.LUT R23, R23, 0xfffbffff, RZ, 0xc0, !PT ;  /* 0xfffbffff17177812 */ /* 0x000fe200078ec0ff */
[----:B------:R-:W2:Y:S01]  /*bce80*/  LDL.LU.64 R58, [R1+0x2650] ;  /* 0x00265000013a7983 */ /* 0x000ea20000300a00 */
[----:B------:R-:W-:-:S09]  /*bce90*/  LOP3.LUT P0, RZ, R21, 0x10000, RZ, 0xc0, !PT ;  /* 0x0001000015ff7812 */ /* 0x000fd2000780c0ff */
[----:B------:R-:W-:Y:S02]  /*bcea0*/  @P1 LOP3.LUT R23, R23, 0x40000, RZ, 0xfc, !PT ;  /* 0x0004000017171812 */ /* 0x000fe400078efcff */
[----:B------:R-:W-:Y:S02]  /*bceb0*/  LOP3.LUT P1, RZ, R21, 0x40000, RZ, 0xc0, !PT ;  /* 0x0004000015ff7812 */ /* 0x000fe4000782c0ff */
[----:B------:R-:W-:Y:S02]  /*bcec0*/  LOP3.LUT R23, R23, 0xfff7ffff, RZ, 0xc0, !PT ;  /* 0xfff7ffff17177812 */ /* 0x000fe400078ec0ff */
[----:B------:R-:W-:Y:S02]  /*bced0*/  PRMT R11, R11, 0x7773, RZ ;  /* 0x000077730b0b7816 */ /* 0x000fe400000000ff */
[----:B------:R-:W-:-:S03]  /*bcee0*/  PRMT R0, R15, 0x7770, RZ ;  /* 0x000077700f007816 */ /* 0x000fc600000000ff */
[----:B---3--:R0:W-:Y:S04]  /*bcef0*/  @P5 STG.E.U8 desc[UR38][R52.64], R11 ;  /* 0x0000000b34005986 */ /* 0x0081e8000c101126 */
[----:B------:R-:W-:Y:S01]  /*bcf00*/  @P1 LOP3.LUT R23, R23, 0x80000, RZ, 0xfc, !PT ;  /* 0x0008000017171812 */ /* 0x000fe200078efcff */
[----:B----4-:R1:W-:Y:S01]  /*bcf10*/  @P6 STG.E.U8 desc[UR38][R40.64], R0 ;  /* 0x0000000028006986 */ /* 0x0103e2000c101126 */
[----:B------:R-:W-:-:S03]  /*bcf20*/  LOP3.LUT P1, RZ, R21, 0x20000, RZ, 0xc0, !PT ;  /* 0x0002000015ff7812 */ /* 0x000fc6000782c0ff */
[----:B0-----:R-:W3:Y:S01]  /*bcf30*/  LDL.LU.64 R52, [R1+0x2648] ;  /* 0x0026480001347983 */ /* 0x001ee20000300a00 */
[----:B-1----:R-:W-:-:S03]  /*bcf40*/  PRMT R0, R15, 0x7771, RZ ;  /* 0x000077710f007816 */ /* 0x002fc600000000ff */
[----:B------:R-:W4:Y:S04]  /*bcf50*/  LDL.LU.64 R40, [R1+0x2640] ;  /* 0x0026400001287983 */ /* 0x000f280000300a00 */
[----:B------:R0:W-:Y:S02]  /*bcf60*/  @P0 STG.E.U8 desc[UR38][R56.64], R0 ;  /* 0x0000000038000986 */ /* 0x0001e4000c101126 */
[----:B0-----:R-:W-:Y:S02]  /*bcf70*/  PRMT R0, R15, 0x7772, RZ ;  /* 0x000077720f007816 */ /* 0x001fe400000000ff */
[----:B------:R-:W3:Y:S04]  /*bcf80*/  LDL.LU.64 R56, [R1+0x2658] ;  /* 0x0026580001387983 */ /* 0x000ee80000300a00 */
[----:B------:R0:W-:Y:S01]  /*bcf90*/  @P1 STG.E.U8 desc[UR38][R2.64], R0 ;  /* 0x0000000002001986 */ /* 0x0001e2000c101126 */
[----:B------:R-:W-:-:S02]  /*bcfa0*/  LOP3.LUT P1, RZ, R23, 0x80000, RZ, 0xc0, !PT ;  /* 0x0008000017ff7812 */ /* 0x000fc4000782c0ff */
[----:B------:R-:W-:Y:S01]  /*bcfb0*/  PRMT R15, R15, 0x7773, RZ ;  /* 0x000077730f0f7816 */ /* 0x000fe200000000ff */
[----:B0-----:R-:W3:Y:S10]  /*bcfc0*/  LDL.LU.64 R2, [R1+0x2660] ;  /* 0x0026600001027983 */ /* 0x001ef40000300a00 */
        /* <DEDUP_REMOVED lines=10> */
[----:B0-----:R-:W-:-:S11]  /*bd070*/  PRMT R0, R24, 0x7772, RZ ;  /* 0x0000777218007816 */ /* 0x001fd600000000ff */
[----:B------:R0:W-:Y:S01]  /*bd080*/  @P1 STG.E.U8 desc[UR38][R8.64], R0 ;  /* 0x0000000008001986 */ /* 0x0001e2000c101126 */
[----:B------:R-:W-:Y:S02]  /*bd090*/  LOP3.LUT P1, RZ, R23, 0x8000, RZ, 0xc0, !PT ;  /* 0x0000800017ff7812 */ /* 0x000fe4000782c0ff */
[----:B------:R-:W-:-:S11]  /*bd0a0*/  PRMT R24, R24, 0x7773, RZ ;  /* 0x0000777318187816 */ /* 0x000fd600000000ff */
        /* <DEDUP_REMOVED lines=10> */
[----:B------:R-:W-:Y:S02]  /*bd150*/  LOP3.LUT P4, RZ, R21, 0x10000000, RZ, 0xc0, !PT ;  /* 0x1000000015ff7812 */ /* 0x000fe4000788c0ff */
[C---:B0-----:R-:W-:Y:S02]  /*bd160*/  PRMT R0, R28.reuse, 0x7772, RZ ;  /* 0x000077721c007816 */ /* 0x041fe400000000ff */
[----:B------:R-:W-:-:S03]  /*bd170*/  PRMT R28, R28, 0x7773, RZ ;  /* 0x000077731c1c7816 */ /* 0x000fc600000000ff */
[----:B------:R0:W-:Y:S01]  /*bd180*/  @P1 STG.E.U8 desc[UR38][R58.64], R0 ;  /* 0x000000003a001986 */ /* 0x0001e2000c101126 */
[----:B------:R-:W-:-:S03]  /*bd190*/  LOP3.LUT P5, RZ, R21, 0x20000000, RZ, 0xc0, !PT ;  /* 0x2000000015ff7812 */ /* 0x000fc600078ac0ff */
[----:B---3--:R-:W-:Y:S01]  /*bd1a0*/  @P2 STG.E.U8 desc[UR38][R52.64], R28 ;  /* 0x0000001c34002986 */ /* 0x008fe2000c101126 */
[----:B0-----:R-:W-:-:S05]  /*bd1b0*/  PRMT R0, R32, 0x7770, RZ ;  /* 0x0000777020007816 */ /* 0x001fca00000000ff */
[----:B----4-:R0:W-:Y:S01]  /*bd1c0*/  @P3 STG.E.U8 desc[UR38][R40.64], R0 ;  /* 0x0000000028003986 */ /* 0x0101e2000c101126 */
        /* <DEDUP_REMOVED lines=49> */
[C---:B------:R-:W-:Y:S02]  /*bd4e0*/  LOP3.LUT P1, RZ, R19.reuse, 0x20, RZ, 0xc0, !PT ;  /* 0x0000002013ff7812 */ /* 0x040fe4000782c0ff */
[----:B------:R-:W-:Y:S02]  /*bd4f0*/  LOP3.LUT P0, RZ, R19, 0x8, RZ, 0xc0, !PT ;  /* 0x0000000813ff7812 */ /* 0x000fe4000780c0ff */
[----:B------:R-:W-:Y:S02]  /*bd500*/  LOP3.LUT R23, R23, 0xfffff7ff, RZ, 0xc0, !PT ;  /* 0xfffff7ff17177812 */ /* 0x000fe400078ec0ff */
[C---:B------:R-:W-:Y:S02]  /*bd510*/  PRMT R0, R36.reuse, 0x7772, RZ ;  /* 0x0000777224007816 */ /* 0x040fe400000000ff */
[----:B------:R-:W-:-:S03]  /*bd520*/  PRMT R36, R36, 0x7773, RZ ;  /* 0x0000777324247816 */ /* 0x000fc600000000ff */
[----:B---3--:R0:W-:Y:S02]  /*bd530*/  @P5 STG.E.U8 desc[UR38][R52.64], R0 ;  /* 0x0000000034005986 */ /* 0x0081e4000c101126 */
[----:B------:R-:W-:Y:S02]  /*bd540*/  @P1 LOP3.LUT R23, R23, 0x800, RZ, 0xfc, !PT ;  /* 0x0000080017171812 */ /* 0x000fe400078efcff */
[----:B------:R-:W-:Y:S01]  /*bd550*/  LOP3.LUT P1, RZ, R19, 0x10, RZ, 0xc0, !PT ;  /* 0x0000001013ff7812 */ /* 0x000fe2000782c0ff */
[----:B----4-:R1:W-:Y:S01]  /*bd560*/  @P6 STG.E.U8 desc[UR38][R40.64], R36 ;  /* 0x0000002428006986 */ /* 0x0103e2000c101126 */
[----:B0-----:R-:W-:-:S03]  /*bd570*/  PRMT R0, R25, 0x7770, RZ ;  /* 0x0000777019007816 */ /* 0x001fc600000000ff */
[----:B------:R-:W3:Y:S04]  /*bd580*/  LDL.LU.64 R52, [R1+0x26e0] ;  /* 0x0026e00001347983 */ /* 0x000ee80000300a00 */
[----:B------:R0:W-:Y:S04]  /*bd590*/  @P0 STG.E.U8 desc[UR38][R56.64], R0 ;  /* 0x0000000038000986 */ /* 0x0001e8000c101126 */
[----:B-1----:R-:W4:Y:S01]  /*bd5a0*/  LDL.LU.64 R40, [R1+0x26e8] ;  /* 0x0026e80001287983 */ /* 0x002f220000300a00 */
[----:B0-----:R-:W-:-:S03]  /*bd5b0*/  PRMT R0, R25, 0x7771, RZ ;  /* 0x0000777119007816 */ /* 0x001fc600000000ff */
[----:B------:R-:W3:Y:S04]  /*bd5c0*/  LDL.LU.64 R56, [R1+0x26f0] ;  /* 0x0026f00001387983 */ /* 0x000ee80000300a00 */
[----:B------:R0:W-:Y:S01]  /*bd5d0*/  @P1 STG.E.U8 desc[UR38][R2.64], R0 ;  /* 0x0000000002001986 */ /* 0x0001e2000c101126 */
[----:B------:R-:W-:Y:S02]  /*bd5e0*/  LOP3.LUT P1, RZ, R23, 0x800, RZ, 0xc0, !PT ;  /* 0x0000080017ff7812 */ /* 0x000fe4000782c0ff */
[----:B0-----:R-:W-:Y:S01]  /*bd5f0*/  PRMT R0, R25, 0x7772, RZ ;  /* 0x0000777219007816 */ /* 0x001fe200000000ff */
[----:B------:R-:W3:Y:S10]  /*bd600*/  LDL.LU.64 R2, [R1+0x26f8] ;  /* 0x0026f80001027983 */ /* 0x000ef40000300a00 */
[----:B------:R0:W-:Y:S01]  /*bd610*/  @P1 STG.E.U8 desc[UR38][R44.64], R0 ;  /* 0x000000002c001986 */ /* 0x0001e2000c101126 */
[----:B------:R-:W-:-:S02]  /*bd620*/  LOP3.LUT P1, RZ, R23, 0x400, RZ, 0xc0, !PT ;  /* 0x0000040017ff7812 */ /* 0x000fc4000782c0ff */
[----:B------:R-:W-:Y:S01]  /*bd630*/  PRMT R25, R25, 0x7773, RZ ;  /* 0x0000777319197816 */ /* 0x000fe200000000ff */
[----:B0-----:R-:W3:Y:S10]  /*bd640*/  LDL.LU.64 R44, [R1+0x2708] ;  /* 0x00270800012c7983 */ /* 0x001ef40000300a00 */
        /* <DEDUP_REMOVED lines=15> */
[----:B0-----:R-:W-:Y:S02]  /*bd740*/  PRMT R0, R33, 0x7770, RZ ;  /* 0x0000777021007816 */ /* 0x001fe400000000ff */
[----:B------:R-:W-:-:S09]  /*bd750*/  LOP3.LUT P2, RZ, R19, 0x2000, RZ, 0xc0, !PT ;  /* 0x0000200013ff7812 */ /* 0x000fd2000784c0ff */
        /* <DEDUP_REMOVED lines=9> */
[----:B---3--:R0:W-:Y:S01]  /*bd7f0*/  @P2 STG.E.U8 desc[UR38][R52.64], R0 ;  /* 0x0000000034002986 */ /* 0x0081e2000c101126 */
        /* <DEDUP_REMOVED lines=12> */
[----:B------:R-:W3:Y:S04]  /*bd8c0*/  LDL.LU.64 R52, [R1+0x2710] ;  /* 0x0027100001347983 */ /* 0x000ee80000300a00 */
[----:B------:R-:W4:Y:S04]  /*bd8d0*/  LDL.LU.64 R40, [R1+0x2720] ;  /* 0x0027200001287983 */ /* 0x000f280000300a00 */
[----:B------:R-:W3:Y:S04]  /*bd8e0*/  LDL.LU.64 R56, [R1+0x15f0] ;  /* 0x0015f00001387983 */ /* 0x000ee80000300a00 */
[----:B------:R-:W3:Y:S04]  /*bd8f0*/  LDL.LU.64 R2, [R1+0x15e0] ;  /* 0x0015e00001027983 */ /* 0x000ee80000300a00 */
[----:B------:R-:W3:Y:S01]  /*bd900*/  LDL.LU.64 R44, [R1+0x15d0] ;  /* 0x0015d000012c7983 */ /* 0x000ee20000300a00 */
[----:B------:R-:W-:-:S02]  /*bd910*/  LOP3.LUT P1, RZ, R19, 0x80000000, RZ, 0xc0, !PT ;  /* 0x8000000013ff7812 */ /* 0x000fc4000782c0ff */
[----:B------:R-:W-:Y:S02]  /*bd920*/  LOP3.LUT R20, R20, 0xefffffff, RZ, 0xc0, !PT ;  /* 0xefffffff14147812 */ /* 0x000fe400078ec0ff */
[----:B------:R-:W-:-:S09]  /*bd930*/  LOP3.LUT P4, RZ, R19, 0x80000, RZ, 0xc0, !PT ;  /* 0x0008000013ff7812 */ /* 0x000fd2000788c0ff */
[----:B------:R-:W-:Y:S02]  /*bd940*/  @P1 LOP3.LUT R20, R20, 0x10000000, RZ, 0xfc, !PT ;  /* 0x1000000014141812 */ /* 0x000fe400078efcff */
[----:B------:R-:W-:Y:S02]  /*bd950*/  LOP3.LUT P1, RZ, R19, 0x40000000, RZ, 0xc0, !PT ;  /* 0x4000000013ff7812 */ /* 0x000fe4000782c0ff */
[----:B------:R-:W-:Y:S02]  /*bd960*/  LOP3.LUT R20, R20, 0xdfffffff, RZ, 0xc0, !PT ;  /* 0xdfffffff14147812 */ /* 0x000fe400078ec0ff */
[----:B------:R-:W-:-:S09]  /*bd970*/  PRMT R0, R26, 0x7770, RZ ;  /* 0x000077701a007816 */ /* 0x000fd200000000ff */
        /* <DEDUP_REMOVED lines=20> */
[----:B------:R-:W-:-:S07]  /*bdac0*/  LOP3.LUT P0, RZ, R19, 0x400000, RZ, 0xc0, !PT ;  /* 0x0040000013ff7812 */ /* 0x000fce000780c0ff */
[----:B------:R-:W-:Y:S02]  /*bdad0*/  @P1 LOP3.LUT R23, R23, 0x8, RZ, 0xfc, !PT ;  /* 0x0000000817171812 */ /* 0x000fe400078efcff */
[----:B------:R-:W-:Y:S01]  /*bdae0*/  LOP3.LUT P1, RZ, R19, 0x800000, RZ, 0xc0, !PT ;  /* 0x0080000013ff7812 */ /* 0x000fe2000782c0ff */
[----:B--2---:R0:W-:Y:S04]  /*bdaf0*/  @P4 STG.E.U8 desc[UR38][R46.64], R0 ;  /* 0x000000002e004986 */ /* 0x0041e8000c101126 */
[----:B0-----:R-:W2:Y:S04]  /*bdb00*/  LDL.LU.64 R46, [R1+0x15c0] ;  /* 0x0015c000012e7983 */ /* 0x001ea80000300a00 */
[----:B------:R-:W2:Y:S04]  /*bdb10*/  LDL.LU.64 R42, [R1+0x15b0] ;  /* 0x0015b000012a7983 */ /* 0x000ea80000300a00 */
[----:B------:R-:W2:Y:S04]  /*bdb20*/  LDL.LU.64 R8, [R1+0x15a0] ;  /* 0x0015a00001087983 */ /* 0x000ea80000300a00 */
[----:B------:R-:W2:Y:S04]  /*bdb30*/  LDL.LU.64 R4, [R1+0x1590] ;  /* 0x0015900001047983 */ /* 0x000ea80000300a00 */
[----:B------:R-:W2:Y:S04]  /*bdb40*/  LDL.LU.64 R48, [R1+0x1580] ;  /* 0x0015800001307983 */ /* 0x000ea80000300a00 */
[----:B------:R-:W2:Y:S01]  /*bdb50*/  LDL.LU.64 R54, [R1+0x1570] ;  /* 0x0015700001367983 */ /* 0x000ea20000300a00 */
[----:B------:R-:W-:-:S03]  /*bdb60*/  PRMT R0, R26, 0x7771, RZ ;  /* 0x000077711a007816 */ /* 0x000fc600000000ff */
[----:B------:R-:W2:Y:S04]  /*bdb70*/  LDL.LU.64 R58, [R1+0x1568] ;  /* 0x00156800013a7983 */ /* 0x000ea80000300a00 */
[----:B---3--:R0:W-:Y:S02]  /*bdb80*/  @P5 STG.E.U8 desc[UR38][R52.64], R0 ;  /* 0x0000000034005986 */ /* 0x0081e4000c101126 */
[C---:B0-----:R-:W-:Y:S02]  /*bdb90*/  PRMT R0, R26.reuse, 0x7772, RZ ;  /* 0x000077721a007816 */ /* 0x041fe400000000ff */
[----:B------:R-:W3:Y:S01]  /*bdba0*/  LDL.LU.64 R52, [R1+0x1560] ;  /* 0x0015600001347983 */ /* 0x000ee20000300a00 */
[----:B------:R-:W-:-:S03]  /*bdbb0*/  PRMT R26, R26, 0x7773, RZ ;  /* 0x000077731a1a7816 */ /* 0x000fc600000000ff */
[----:B----4-:R0:W-:Y:S04]  /*bdbc0*/  @P6 STG.E.U8 desc[UR38][R40.64], R0 ;  /* 0x0000000028006986 */ /* 0x0101e8000c101126 */
[----:B------:R1:W-:Y:S01]  /*bdbd0*/  @P0 STG.E.U8 desc[UR38][R56.64], R26 ;  /* 0x0000001a38000986 */ /* 0x0003e2000c101126 */
[----:B0-----:R-:W-:-:S03]  /*bdbe0*/  PRMT R0, R30, 0x7770, RZ ;  /* 0x000077701e007816 */ /* 0x001fc600000000ff */
[----:B------:R-:W4:Y:S04]  /*bdbf0*/  LDL.LU.64 R40, [R1+0x1558] ;  /* 0x0015580001287983 */ /* 0x000f280000300a00 */
[----:B------:R0:W-:Y:S01]  /*bdc00*/  @P1 STG.E.U8 desc[UR38][R2.64], R0 ;  /* 0x0000000002001986 */ /* 0x0001e2000c101126 */
[----:B------:R-:W-:-:S03]  /*bdc10*/  LOP3.LUT P1, RZ, R23, 0x8, RZ, 0xc0, !PT ;  /* 0x0000000817ff7812 */ /* 0x000fc6000782c0ff */
[----:B-1----:R-:W3:Y:S01]  /*bdc20*/  LDL.LU.64 R56, [R1+0x1550] ;  /* 0x0015500001387983 */ /* 0x002ee20000300a00 */
[----:B0-----:R-:W-:-:S03]  /*bdc30*/  PRMT R0, R30, 0x7771, RZ ;  /* 0x000077711e007816 */ /* 0x001fc600000000ff */
[----:B------:R-:W3:Y:S06]  /*bdc40*/  LDL.LU.64 R2, [R1+0x1540] ;  /* 0x0015400001027983 */ /* 0x000eec0000300a00 */
[----:B------:R0:W-:Y:S04]  /*bdc50*/  @P1 STG.E.U8 desc[UR38][R44.64], R0 ;  /* 0x000000002c001986 */ /* 0x0001e8000c101126 */
[----:B0-----:R-:W3:Y:S01]  /*bdc60*/  LDL.LU.64 R44, [R1+0x1530] ;  /* 0x00153000012c7983 */ /* 0x001ee20000300a00 */
[----:B------:R-:W-:-:S02]  /*bdc70*/  LOP3.LUT P1, RZ, R23, 0x4, RZ, 0xc0, !PT ;  /* 0x0000000417ff7812 */ /* 0x000fc4000782c0ff */
[C---:B------:R-:W-:Y:S02]  /*bdc80*/  PRMT R0, R30.reuse, 0x7772, RZ ;  /* 0x000077721e007816 */ /* 0x040fe400000000ff */
[----:B------:R-:W-:Y:S02]  /*bdc90*/  PRMT R30, R30, 0x7773, RZ ;  /* 0x000077731e1e7816 */ /* 0x000fe400000000ff */
[C---:B------:R-:W-:Y:S02]  /*bdca0*/  LOP3.LUT P2, RZ, R18.reuse, 0x1, RZ, 0xc0, !PT ;  /* 0x0000000112ff7812 */ /* 0x040fe4000784c0ff */
[C---:B------:R-:W-:Y:S02]  /*bdcb0*/  LOP3.LUT P3, RZ, R18.reuse, 0x2, RZ, 0xc0, !PT ;  /* 0x0000000212ff7812 */ /* 0x040fe4000786c0ff */
[C---:B------:R-:W-:Y:S02]  /*bdcc0*/  LOP3.LUT P4, RZ, R18.reuse, 0x4, RZ, 0xc0, !PT ;  /* 0x0000000412ff7812 */ /* 0x040fe4000788c0ff */
[----:B------:R-:W-:-:S02]  /*bdcd0*/  LOP3.LUT P5, RZ, R18, 0x8, RZ, 0xc0, !PT ;  /* 0x0000000812ff7812 */ /* 0x000fc400078ac0ff */
[----:B------:R-:W-:Y:S01]  /*bdce0*/  LOP3.LUT P6, RZ, R18, 0x10, RZ, 0xc0, !PT ;  /* 0x0000001012ff7812 */ /* 0x000fe200078cc0ff */
[----:B--2---:R0:W-:Y:S01]  /*bdcf0*/  @P1 STG.E.U8 desc[UR38][R46.64], R0 ;  /* 0x000000002e001986 */ /* 0x0041e2000c101126 */
[C---:B------:R-:W-:Y:S02]  /*bdd00*/  LOP3.LUT P1, RZ, R23.reuse, 0x2, RZ, 0xc0, !PT ;  /* 0x0000000217ff7812 */ /* 0x040fe4000782c0ff */
[----:B0-----:R-:W-:Y:S01]  /*bdd10*/  PRMT R0, R34, 0x7770, RZ ;  /* 0x0000777022007816 */ /* 0x001fe200000000ff */
[----:B------:R-:W2:Y:S10]  /*bdd20*/  LDL.LU.64 R46, [R1+0x1520] ;  /* 0x00152000012e7983 */ /* 0x000eb40000300a00 */
[----:B------:R-:W-:Y:S01]  /*bdd30*/  @P1 STG.E.U8 desc[UR38][R42.64], R30 ;  /* 0x0000001e2a001986 */ /* 0x000fe2000c101126 */
[----:B------:R-:W-:-:S13]  /*bdd40*/  LOP3.LUT P1, RZ, R23, 0x1, RZ, 0xc0, !PT ;  /* 0x0000000117ff7812 */ /* 0x000fda000782c0ff */
        /* <DEDUP_REMOVED lines=12> */
[----:B------:R0:W-:Y:S02]  /*bde10*/  @P1 STG.E.U8 desc[UR38][R58.64], R0 ;  /* 0x000000003a001986 */ /* 0x0001e4000c101126 */
[----:B0-----:R-:W-:-:S05]  /*bde20*/  PRMT R0, R38, 0x7771, RZ ;  /* 0x0000777126007816 */ /* 0x001fca00000000ff */
[----:B---3--:R0:W-:Y:S02]  /*bde30*/  @P2 STG.E.U8 desc[UR38][R52.64], R0 ;  /* 0x0000000034002986 */ /* 0x0081e4000c101126 */
[C---:B0-----:R-:W-:Y:S02]  /*bde40*/  PRMT R0, R38.reuse, 0x7772, RZ ;  /* 0x0000777226007816 */ /* 0x041fe400000000ff */
[----:B------:R-:W-:-:S03]  /*bde50*/  PRMT R38, R38, 0x7773, RZ ;  /* 0x0000777326267816 */ /* 0x000fc600000000ff */
[----:B----4-:R0:W-:Y:S04]  /*bde60*/  @P3 STG.E.U8 desc[UR38][R40.64], R0 ;  /* 0x0000000028003986 */ /* 0x0101e8000c101126 */
[----:B------:R-:W-:Y:S01]  /*bde70*/  @P4 STG.E.U8 desc[UR38][R56.64], R38 ;  /* 0x0000002638004986 */ /* 0x000fe2000c101126 */
[----:B0-----:R-:W-:-:S05]  /*bde80*/  PRMT R0, R27, 0x7770, RZ ;  /* 0x000077701b007816 */ /* 0x001fca00000000ff */
[----:B------:R0:W-:Y:S02]  /*bde90*/  @P5 STG.E.U8 desc[UR38][R2.64], R0 ;  /* 0x0000000002005986 */ /* 0x0001e4000c101126 */
[----:B0-----:R-:W-:-:S05]  /*bdea0*/  PRMT R0, R27, 0x7771, RZ ;  /* 0x000077711b007816 */ /* 0x001fca00000000ff */
[----:B------:R0:W-:Y:S04]  /*bdeb0*/  @P6 STG.E.U8 desc[UR38][R44.64], R0 ;  /* 0x000000002c006986 */ /* 0x0001e8000c101126 */
[----:B0-----:R-:W3:Y:S04]  /*bdec0*/  LDL.LU.64 R44, [R1+0x1510] ;  /* 0x00151000012c7983 */ /* 0x001ee80000300a00 */
[----:B------:R-:W4:Y:S04]  /*bded0*/  LDL.LU.64 R52, [R1+0x1500] ;  /* 0x0015000001347983 */ /* 0x000f280000300a00 */
[----:B------:R-:W4:Y:S01]  /*bdee0*/  LDL.LU.64 R40, [R1+0x14f0] ;  /* 0x0014f00001287983 */ /* 0x000f220000300a00 */
[----:B------:R-:W-:-:S02]  /*bdef0*/  LOP3.LUT P0, RZ, R18, 0x20, RZ, 0xc0, !PT ;  /* 0x0000002012ff7812 */ /* 0x000fc4000780c0ff */
[C---:B------:R-:W-:Y:S01]  /*bdf00*/  PRMT R0, R27.reuse, 0x7772, RZ ;  /* 0x000077721b007816 */ /* 0x040fe200000000ff */
[----:B------:R-:W4:Y:S01]  /*bdf10*/  LDL.LU.64 R56, [R1+0x14e0] ;  /* 0x0014e00001387983 */ /* 0x000f220000300a00 */
[C---:B------:R-:W-:Y:S02]  /*bdf20*/  LOP3.LUT P4, RZ, R18.reuse, 0x40, RZ, 0xc0, !PT ;  /* 0x0000004012ff7812 */ /* 0x040fe4000788c0ff */
[----:B------:R-:W-:Y:S02]  /*bdf30*/  PRMT R27, R27, 0x7773, RZ ;  /* 0x000077731b1b7816 */ /* 0x000fe400000000ff */
[C---:B------:R-:W-:Y:S02]  /*bdf40*/  LOP3.LUT P5, RZ, R18.reuse, 0x80, RZ, 0xc0, !PT ;  /* 0x0000008012ff7812 */ /* 0x040fe400078ac0ff */
[----:B------:R-:W-:-:S03]  /*bdf50*/  LOP3.LUT P6, RZ, R18, 0x100, RZ, 0xc0, !PT ;  /* 0x0000010012ff7812 */ /* 0x000fc600078cc0ff */
[----:B--2---:R0:W-:Y:S04]  /*bdf60*/  @P0 STG.E.U8 desc[UR38][R46.64], R0 ;  /* 0x000000002e000986 */ /* 0x0041e8000c101126 */
[----:B0-----:R-:W2:Y:S04]  /*bdf70*/  LDL.LU.64 R46, [R1+0x14d0] ;  /* 0x0014d000012e7983 */ /* 0x001ea80000300a00 */
[----:B------:R-:W2:Y:S01]  /*bdf80*/  LDL.LU.64 R2, [R1+0x14c0] ;  /* 0x0014c00001027983 */ /* 0x000ea20000300a00 */
[----:B------:R-:W-:-:S03]  /*bdf90*/  PRMT R0, R31, 0x7770, RZ ;  /* 0x000077701f007816 */ /* 0x000fc600000000ff */
[----:B---3--:R0:W-:Y:S04]  /*bdfa0*/  @P4 STG.E.U8 desc[UR38][R44.64], R27 ;  /* 0x0000001b2c004986 */ /* 0x0081e8000c101126 */
[----:B0-----:R-:W3:Y:S04]  /*bdfb0*/  LDL.LU.64 R44, [R1+0x14b0] ;  /* 0x0014b000012c7983 */ /* 0x001ee80000300a00 */
[----:B------:R-:W3:Y:S04]  /*bdfc0*/  LDL.LU.64 R12, [R1+0x14a0] ;  /* 0x0014a000010c7983 */ /* 0x000ee80000300a00 */
[----:B------:R-:W3:Y:S04]  /*bdfd0*/  LDL.LU.64 R42, [R1+0x1490] ;  /* 0x00149000012a7983 */ /* 0x000ee80000300a00 */
[----:B------:R-:W3:Y:S04]  /*bdfe0*/  LDL.LU.64 R8, [R1+0x1488] ;  /* 0x0014880001087983 */ /* 0x000ee80000300a00 */
[----:B------:R-:W3:Y:S04]  /*bdff0*/  LDL.LU.64 R4, [R1+0x1480] ;  /* 0x0014800001047983 */ /* 0x000ee80000300a00 */
[----:B------:R-:W3:Y:S04]  /*be000*/  LDL.LU.64 R48, [R1+0x1478] ;  /* 0x0014780001307983 */ /* 0x000ee80000300a00 */
[----:B------:R-:W3:Y:S04]  /*be010*/  LDL.LU.64 R54, [R1+0x1470] ;  /* 0x0014700001367983 */ /* 0x000ee80000300a00 */
[----:B------:R-:W3:Y:S04]  /*be020*/  LDL.LU.64 R58, [R1+0x1460] ;  /* 0x00146000013a7983 */ /* 0x000ee80000300a00 */
[----:B----4-:R0:W-:Y:S02]  /*be030*/  @P5 STG.E.U8 desc[UR38][R52.64], R0 ;  /* 0x0000000034005986 */ /* 0x0101e4000c101126 */
[----:B0-----:R-:W-:-:S02]  /*be040*/  PRMT R0, R31, 0x7771, RZ ;  /* 0x000077711f007816 */ /* 0x001fc400000000ff */
[----:B------:R-:W4:Y:S04]  /*be050*/  LDL.LU.64 R52, [R1+0x1450] ;  /* 0x0014500001347983 */ /* 0x000f280000300a00 */
[----:B------:R0:W-:Y:S04]  /*be060*/  @P6 STG.E.U8 desc[UR38][R40.64], R0 ;  /* 0x0000000028006986 */ /* 0x0001e8000c101126 */
[----:B0-----:R-:W4:Y:S01]  /*be070*/  LDL.LU.64 R40, [R1+0x1440] ;  /* 0x0014400001287983 */ /* 0x001f220000300a00 */
        /* <DEDUP_REMOVED lines=25> */
[----:B------:R-:W-:Y:S02]  /*be210*/  LOP3.LUT P1, RZ, R18, 0x400, RZ, 0xc0, !PT ;  /* 0x0000040012ff7812 */ /* 0x000fe4000782c0ff */
[C---:B------:R-:W-:Y:S02]  /*be220*/  PRMT R0, R31.reuse, 0x7772, RZ ;  /* 0x000077721f007816 */ /* 0x040fe400000000ff */
[----:B------:R-:W-:-:S03]  /*be230*/  PRMT R31, R31, 0x7773, RZ ;  /* 0x000077731f1f7816 */ /* 0x000fc600000000ff */
[----:B------:R0:W-:Y:S06]  /*be240*/  @P0 STG.E.U8 desc[UR38][R56.64], R0 ;  /* 0x0000000038000986 */ /* 0x0001ec000c101126 */
[----:B--2---:R1:W-:Y:S01]  /*be250*/  @P1 STG.E.U8 desc[UR38][R46.64], R31 ;  /* 0x0000001f2e001986 */ /* 0x0043e2000c101126 */
[C---:B------:R-:W-:Y:S02]  /*be260*/  LOP3.LUT P1, RZ, R20.reuse, 0x8000000, RZ, 0xc0, !PT ;  /* 0x0800000014ff7812 */ /* 0x040fe4000782c0ff */
[----:B0-----:R-:W-:Y:S01]  /*be270*/  PRMT R0, R35, 0x7770, RZ ;  /* 0x0000777023007816 */ /* 0x001fe200000000ff */
[----:B-1----:R-:W2:Y:S10]  /*be280*/  LDL.LU R47, [R1+0x1e0] ;  /* 0x0001e000012f7983 */ /* 0x002eb40000300800 */
[----:B------:R0:W-:Y:S01]  /*be290*/  @P1 STG.E.U8 desc[UR38][R2.64], R0 ;  /* 0x0000000002001986 */ /* 0x0001e2000c101126 */
[----:B------:R-:W-:-:S03]  /*be2a0*/  LOP3.LUT P1, RZ, R20, 0x4000000, RZ, 0xc0, !PT ;  /* 0x0400000014ff7812 */ /* 0x000fc6000782c0ff */
[----:B------:R-:W2:Y:S01]  /*be2b0*/  LDL.LU.64 R56, [R1+0x1430] ;  /* 0x0014300001387983 */ /* 0x000ea20000300a00 */
[----:B0-----:R-:W-:-:S03]  /*be2c0*/  PRMT R0, R35, 0x7771, RZ ;  /* 0x0000777123007816 */ /* 0x001fc600000000ff */
[----:B------:R-:W2:Y:S01]  /*be2d0*/  LDL.LU.64 R2, [R1+0x1420] ;  /* 0x0014200001027983 */ /* 0x000ea20000300a00 */
[----:B------:R-:W-:-:S05]  /*be2e0*/  LOP3.LUT P2, RZ, R18, 0x80000, RZ, 0xc0, !PT ;  /* 0x0008000012ff7812 */ /* 0x000fca000784c0ff */
[----:B---3--:R0:W-:Y:S01]  /*be2f0*/  @P1 STG.E.U8 desc[UR38][R44.64], R0 ;  /* 0x000000002c001986 */ /* 0x0081e2000c101126 */
[C---:B------:R-:W-:Y:S02]  /*be300*/  LOP3.LUT P1, RZ, R20.reuse, 0x2000000, RZ, 0xc0, !PT ;  /* 0x0200000014ff7812 */ /* 0x040fe4000782c0ff */
[----:B0-----:R-:W-:Y:S01]  /*be310*/  PRMT R0, R35, 0x7772, RZ ;  /* 0x0000777223007816 */ /* 0x001fe200000000ff */
[----:B------:R-:W3:Y:S10]  /*be320*/  LDL.LU.64 R44, [R1+0x1410] ;  /* 0x00141000012c7983 */ /* 0x000ef40000300a00 */
[----:B------:R0:W-:Y:S01]  /*be330*/  @P1 STG.E.U8 desc[UR38][R12.64], R0 ;  /* 0x000000000c001986 */ /* 0x0001e2000c101126 */
[----:B------:R-:W-:-:S02]  /*be340*/  LOP3.LUT P1, RZ, R20, 0x1000000, RZ, 0xc0, !PT ;  /* 0x0100000014ff7812 */ /* 0x000fc4000782c0ff */
        /* <DEDUP_REMOVED lines=13> */
[----:B------:R-:W-:Y:S02]  /*be420*/  PRMT R39, R39, 0x7773, RZ ;  /* 0x0000777327277816 */ /* 0x000fe400000000ff */
[----:B------:R-:W-:Y:S02]  /*be430*/  LOP3.LUT P4, RZ, R18, 0x200000, RZ, 0xc0, !PT ;  /* 0x0020000012ff7812 */ /* 0x000fe4000788c0ff */
[----:B0-----:R-:W-:-:S05]  /*be440*/  PRMT R0, R17, 0x7770, RZ ;  /* 0x0000777011007816 */ /* 0x001fca00000000ff */
[----:B------:R-:W-:Y:S04]  /*be450*/  @P1 STG.E.U8 desc[UR38][R54.64], R39 ;  /* 0x0000002736001986 */ /* 0x000fe8000c101126 */
[----:B------:R0:W-:Y:S02]  /*be460*/  @P2 STG.E.U8 desc[UR38][R58.64], R0 ;  /* 0x000000003a002986 */ /* 0x0001e4000c101126 */
[----:B0-----:R-:W-:-:S05]  /*be470*/  PRMT R0, R17, 0x7771, RZ ;  /* 0x0000777111007816 */ /* 0x001fca00000000ff */
[----:B----4-:R0:W-:Y:S02]  /*be480*/  @P3 STG.E.U8 desc[UR38][R52.64], R0 ;  /* 0x0000000034003986 */ /* 0x0101e4000c101126 */
[----:B0-----:R-:W-:-:S05]  /*be490*/  PRMT R0, R17, 0x7772, RZ ;  /* 0x0000777211007816 */ /* 0x001fca00000000ff */
[----:B------:R0:W-:Y:S02]  /*be4a0*/  @P4 STG.E.U8 desc[UR38][R40.64], R0 ;  /* 0x0000000028004986 */ /* 0x0001e4000c101126 */
[----:B0-----:R-:W-:Y:S02]  /*be4b0*/  PRMT R0, R17, 0x7773, RZ ;  /* 0x0000777311007816 */ /* 0x001fe400000000ff */
[----:B------:R-:W4:Y:S04]  /*be4c0*/  LDL.LU R17, [R1+0x3790] ;  /* 0x0037900001117983 */ /* 0x000f280000300800 */
[----:B------:R-:W4:Y:S01]  /*be4d0*/  LDL.LU.64 R54, [R1+0x1400] ;  /* 0x0014000001367983 */ /* 0x000f220000300a00 */
[C---:B------:R-:W-:Y:S02]  /*be4e0*/  LOP3.LUT P5, RZ, R18.reuse, 0x400000, RZ, 0xc0, !PT ;  /* 0x0040000012ff7812 */ /* 0x040fe400078ac0ff */
[C---:B------:R-:W-:Y:S01]  /*be4f0*/  LOP3.LUT P6, RZ, R18.reuse, 0x800000, RZ, 0xc0, !PT ;  /* 0x0080000012ff7812 */ /* 0x040fe200078cc0ff */
[----:B------:R-:W4:Y:S01]  /*be500*/  LDL.LU.64 R58, [R1+0x13f0] ;  /* 0x0013f000013a7983 */ /* 0x000f220000300a00 */
[----:B------:R-:W-:-:S09]  /*be510*/  LOP3.LUT P0, RZ, R18, 0x1000000, RZ, 0xc0, !PT ;  /* 0x0100000012ff7812 */ /* 0x000fd2000780c0ff */
[----:B--2---:R0:W-:Y:S02]  /*be520*/  @P5 STG.E.U8 desc[UR38][R56.64], R0 ;  /* 0x0000000038005986 */ /* 0x0041e4000c101126 */
[C---:B0-----:R-:W-:Y:S02]  /*be530*/  PRMT R0, R47.reuse, 0x7770, RZ ;  /* 0x000077702f007816 */ /* 0x041fe400000000ff */
[----:B------:R-:W2:Y:S04]  /*be540*/  LDL.LU.64 R56, [R1+0x13e0] ;  /* 0x0013e00001387983 */ /* 0x000ea80000300a00 */
[----:B------:R-:W2:Y:S04]  /*be550*/  LDL.LU.64 R52, [R1+0x13d0] ;  /* 0x0013d00001347983 */ /* 0x000ea80000300a00 */
[----:B------:R0:W-:Y:S04]  /*be560*/  @P6 STG.E.U8 desc[UR38][R2.64], R0 ;  /* 0x0000000002006986 */ /* 0x0001e8000c101126 */
[----:B------:R-:W2:Y:S04]  /*be570*/  LDL.LU.64 R40, [R1+0x13c0] ;  /* 0x0013c00001287983 */ /* 0x000ea80000300a00 */
[----:B0-----:R-:W2:Y:S01]  /*be580*/  LDL.LU R2, [R1+0x240] ;  /* 0x0002400001027983 */ /* 0x001ea20000300800 */
[----:B------:R-:W-:-:S02]  /*be590*/  PRMT R0, R47, 0x7771, RZ ;  /* 0x000077712f007816 */ /* 0x000fc400000000ff */
[----:B------:R-:W-:-:S03]  /*be5a0*/  LOP3.LUT P4, RZ, R18, 0x2000000, RZ, 0xc0, !PT ;  /* 0x0200000012ff7812 */ /* 0x000fc6000788c0ff */
[----:B---3--:R0:W-:Y:S04]  /*be5b0*/  @P0 STG.E.U8 desc[UR38][R44.64], R0 ;  /* 0x000000002c000986 */ /* 0x0081e8000c101126 */
[----:B0-----:R-:W3:Y:S01]  /*be5c0*/  LDL.LU.64 R44, [R1+0x13b0] ;  /* 0x0013b000012c7983 */ /* 0x001ee20000300a00 */
[----:B------:R-:W-:-:S03]  /*be5d0*/  PRMT R0, R47, 0x7772, RZ ;  /* 0x000077722f007816 */ /* 0x000fc600000000ff */
[----:B------:R-:W3:Y:S04]  /*be5e0*/  LDL.LU R12, [R1+0x2b0] ;  /* 0x0002b000010c7983 */ /* 0x000ee80000300800 */
[----:B----4-:R0:W-:Y:S02]  /*be5f0*/  @P4 STG.E.U8 desc[UR38][R54.64], R0 ;  /* 0x0000000036004986 */ /* 0x0101e4000c101126 */
[----:B0-----:R-:W-:Y:S02]  /*be600*/  PRMT R0, R47, 0x7773, RZ ;  /* 0x000077732f007816 */ /* 0x001fe400000000ff */
[----:B------:R-:W4:Y:S01]  /*be610*/  LDL.LU.64 R46, [R1+0x13a8] ;  /* 0x0013a800012e7983 */ /* 0x000f220000300a00 */
[----:B------:R-:W-:Y:S02]  /*be620*/  LOP3.LUT P1, RZ, R17, 0x20, RZ, 0xc0, !PT ;  /* 0x0000002011ff7812 */ /* 0x000fe4000782c0ff */
[----:B------:R-:W-:Y:S01]  /*be630*/  LOP3.LUT R20, R20, 0xffffefff, RZ, 0xc0, !PT ;  /* 0xffffefff14147812 */ /* 0x000fe200078ec0ff */
[----:B------:R-:W4:Y:S01]  /*be640*/  LDL.LU.64 R6, [R1+0x13a0] ;  /* 0x0013a00001067983 */ /* 0x000f220000300a00 */
[----:B------:R-:W-:-:S03]  /*be650*/  LOP3.LUT P5, RZ, R18, 0x4000000, RZ, 0xc0, !PT ;  /* 0x0400000012ff7812 */ /* 0x000fc600078ac0ff */
[----:B------:R-:W4:Y:S01]  /*be660*/  LDL.LU.64 R50, [R1+0x1398] ;  /* 0x0013980001327983 */ /* 0x000f220000300a00 */
[----:B------:R-:W-:-:S03]  /*be670*/  LOP3.LUT P6, RZ, R18, 0x8000000, RZ, 0xc0, !PT ;  /* 0x0800000012ff7812 */ /* 0x000fc600078cc0ff */
[----:B------:R-:W4:Y:S02]  /*be680*/  LDL.LU.64 R8, [R1+0x1390] ;  /* 0x0013900001087983 */ /* 0x000f240000300a00 */
        /* <DEDUP_REMOVED lines=12> */
[----:B------:R2:W-:Y:S10]  /*be750*/  @P5 STG.E.U8 desc[UR38][R58.64], R0 ;  /* 0x000000003a005986 */ /* 0x0005f4000c101126 */
[----:B------:R-:W-:-:S02]  /*be760*/  @P1 LOP3.LUT R20, R20, 0x10000, RZ, 0xfc, !PT ;  /* 0x0001000014141812 */ /* 0x000fc400078efcff */
[----:B------:R-:W-:Y:S02]  /*be770*/  LOP3.LUT P1, RZ, R17, 0x1, RZ, 0xc0, !PT ;  /* 0x0000000111ff7812 */ /* 0x000fe4000782c0ff */
[----:B------:R-:W-:Y:S02]  /*be780*/  LOP3.LUT R20, R20, 0xfffdffff, RZ, 0xc0, !PT ;  /* 0xfffdffff14147812 */ /* 0x000fe400078ec0ff */
[----:B--2---:R-:W-:-:S09]  /*be790*/  PRMT R0, R2, 0x7770, RZ ;  /* 0x0000777002007816 */ /* 0x004fd200000000ff */
[----:B------:R-:W-:Y:S01]  /*be7a0*/  @P1 LOP3.LUT R20, R20, 0x20000, RZ, 0xfc, !PT ;  /* 0x0002000014141812 */ /* 0x000fe200078efcff */
[----:B------:R0:W-:Y:S01]  /*be7b0*/  @P6 STG.E.U8 desc[UR38][R56.64], R0 ;  /* 0x0000000038006986 */ /* 0x0001e2000c101126 */
[----:B------:R-:W-:-:S03]  /*be7c0*/  LOP3.LUT P1, RZ, R18, 0x80000000, RZ, 0xc0, !PT ;  /* 0x8000000012ff7812 */ /* 0x000fc6000782c0ff */
[----:B0-----:R-:W2:Y:S04]  /*be7d0*/  LDL.LU R56, [R1+0x2a4] ;  /* 0x0002a40001387983 */ /* 0x001ea80000300800 */
[----:B------:R-:W2:Y:S01]  /*be7e0*/  LDL.LU.64 R4, [R1+0x1380] ;  /* 0x0013800001047983 */ /* 0x000ea20000300a00 */
[----:B------:R-:W-:-:S03]  /*be7f0*/  LOP3.LUT R20, R20, 0xfffbffff, RZ, 0xc0, !PT ;  /* 0xfffbffff14147812 */ /* 0x000fc600078ec0ff */
[----:B------:R-:W2:Y:S02]  /*be800*/  LDL.LU.64 R48, [R1+0x1370] ;  /* 0x0013700001307983 */ /* 0x000ea40000300a00 */
[----:B------:R-:W-:Y:S02]  /*be810*/  @P1 LOP3.LUT R20, R20, 0x40000, RZ, 0xfc, !PT ;  /* 0x0004000014141812 */ /* 0x000fe400078efcff */
[C---:B------:R-:W-:Y:S01]  /*be820*/  LOP3.LUT P1, RZ, R18.reuse, 0x40000000, RZ, 0xc0, !PT ;  /* 0x4000000012ff7812 */ /* 0x040fe2000782c0ff */
[----:B------:R-:W2:Y:S01]  /*be830*/  LDL.LU R43, [R1+0x1e4] ;  /* 0x0001e400012b7983 */ /* 0x000ea20000300800 */
[----:B------:R-:W-:Y:S02]  /*be840*/  LOP3.LUT P0, RZ, R18, 0x10000000, RZ, 0xc0, !PT ;  /* 0x1000000012ff7812 */ /* 0x000fe4000780c0ff */
[----:B------:R-:W-:Y:S01]  /*be850*/  LOP3.LUT R20, R20, 0xfff7ffff, RZ, 0xc0, !PT ;  /* 0xfff7ffff14147812 */ /* 0x000fe200078ec0ff */
[----:B------:R-:W2:Y:S01]  /*be860*/  LDL.LU.64 R54, [R1+0x1360] ;  /* 0x0013600001367983 */ /* 0x000ea20000300a00 */
[----:B------:R-:W-:-:S03]  /*be870*/  PRMT R0, R2, 0x7771, RZ ;  /* 0x0000777102007816 */ /* 0x000fc600000000ff */
[----:B------:R-:W2:Y:S04]  /*be880*/  LDL.LU.64 R58, [R1+0x1350] ;  /* 0x00135000013a7983 */ /* 0x000ea80000300a00 */
        /* <DEDUP_REMOVED lines=9> */
[----:B---3--:R0:W-:Y:S01]  /*be920*/  @P1 STG.E.U8 desc[UR38][R44.64], R0 ;  /* 0x000000002c001986 */ /* 0x0081e2000c101126 */
[----:B------:R-:W-:-:S03]  /*be930*/  LOP3.LUT P1, RZ, R20, 0x40000, RZ, 0xc0, !PT ;  /* 0x0004000014ff7812 */ /* 0x000fc6000782c0ff */
[----:B------:R-:W3:Y:S04]  /*be940*/  LDL.LU.64 R2, [R1+0x1320] ;  /* 0x0013200001027983 */ /* 0x000ee80000300a00 */
[----:B0-----:R-:W3:Y:S01]  /*be950*/  LDL.LU.64 R44, [R1+0x1310] ;  /* 0x00131000012c7983 */ /* 0x001ee20000300a00 */
[----:B------:R-:W-:-:S03]  /*be960*/  PRMT R0, R12, 0x7770, RZ ;  /* 0x000077700c007816 */ /* 0x000fc600000000ff */
[----:B------:R-:W3:Y:S04]  /*be970*/  LDL.LU R57, [R1+0x244] ;  /* 0x0002440001397983 */ /* 0x000ee80000300800 */
[----:B----4-:R0:W-:Y:S04]  /*be980*/  @P1 STG.E.U8 desc[UR38][R46.64], R0 ;  /* 0x000000002e001986 */ /* 0x0101e8000c101126 */
[----:B0-----:R-:W4:Y:S01]  /*be990*/  LDL.LU.64 R46, [R1+0x1300] ;  /* 0x00130000012e7983 */ /* 0x001f220000300a00 */
        /* <DEDUP_REMOVED lines=12> */
[----:B--2---:R-:W-:-:S07]  /*bea60*/  PRMT R0, R56, 0x7770, RZ ;  /* 0x0000777038007816 */ /* 0x004fce00000000ff */
        /* <DEDUP_REMOVED lines=18> */
[----:B---3--:R0:W-:Y:S04]  /*beb90*/  @P5 STG.E.U8 desc[UR38][R2.64], R0 ;  /* 0x0000000002005986 */ /* 0x0081e8000c101126 */
[----:B0-----:R-:W2:Y:S01]  /*beba0*/  LDL.LU.64 R2, [R1+0x12f0] ;  /* 0x0012f00001027983 */ /* 0x001ea20000300a00 */
[----:B------:R-:W-:-:S05]  /*bebb0*/  PRMT R0, R43, 0x7773, RZ ;  /* 0x000077732b007816 */ /* 0x000fca00000000ff */
[----:B------:R0:W-:Y:S02]  /*bebc0*/  @P6 STG.E.U8 desc[UR38][R44.64], R0 ;  /* 0x000000002c006986 */ /* 0x0001e4000c101126 */
[----:B0-----:R-:W-:-:S05]  /*bebd0*/  PRMT R0, R57, 0x7770, RZ ;  /* 0x0000777039007816 */ /* 0x001fca00000000ff */
[----:B----4-:R0:W-:Y:S04]  /*bebe0*/  @P0 STG.E.U8 desc[UR38][R46.64], R0 ;  /* 0x000000002e000986 */ /* 0x0101e8000c101126 */
[----:B0-----:R-:W3:Y:S04]  /*bebf0*/  LDL.LU.64 R46, [R1+0x12e0] ;  /* 0x0012e000012e7983 */ /* 0x001ee80000300a00 */
[----:B------:R-:W4:Y:S04]  /*bec00*/  LDL.LU.64 R44, [R1+0x12d0] ;  /* 0x0012d000012c7983 */ /* 0x000f280000300a00 */
[----:B------:R-:W4:Y:S04]  /*bec10*/  LDL.LU.64 R58, [R1+0x12c8] ;  /* 0x0012c800013a7983 */ /* 0x000f280000300a00 */
[----:B------:R-:W4:Y:S04]  /*bec20*/  LDL.LU.64 R52, [R1+0x12c0] ;  /* 0x0012c00001347983 */ /* 0x000f280000300a00 */
[----:B------:R-:W4:Y:S04]  /*bec30*/  LDL.LU.64 R40, [R1+0x12b8] ;  /* 0x0012b80001287983 */ /* 0x000f280000300a00 */
[----:B------:R-:W4:Y:S01]  /*bec40*/  LDL.LU R56, [R1+0x2b4] ;  /* 0x0002b40001387983 */ /* 0x000f220000300800 */
[----:B------:R-:W-:-:S02]  /*bec50*/  LOP3.LUT P3, RZ, R17, 0x1000, RZ, 0xc0, !PT ;  /* 0x0000100011ff7812 */ /* 0x000fc4000786c0ff */
[----:B------:R-:W-:Y:S02]  /*bec60*/  PRMT R0, R57, 0x7771, RZ ;  /* 0x0000777139007816 */ /* 0x000fe400000000ff */
[C---:B------:R-:W-:Y:S02]  /*bec70*/  LOP3.LUT P4, RZ, R17.reuse, 0x2000, RZ, 0xc0, !PT ;  /* 0x0000200011ff7812 */ /* 0x040fe4000788c0ff */
[----:B------:R-:W-:Y:S02]  /*bec80*/  LOP3.LUT P0, RZ, R17, 0x1000000, RZ, 0xc0, !PT ;  /* 0x0100000011ff7812 */ /* 0x000fe4000780c0ff */
[----:B------:R-:W-:-:S05]  /*bec90*/  LOP3.LUT R20, R20, 0xffffffef, RZ, 0xc0, !PT ;  /* 0xffffffef14147812 */ /* 0x000fca00078ec0ff */
[----:B--2---:R0:W-:Y:S04]  /*beca0*/  @P3 STG.E.U8 desc[UR38][R2.64], R0 ;  /* 0x0000000002003986 */ /* 0x0041e8000c101126 */
[----:B0-----:R-:W2:Y:S01]  /*becb0*/  LDL.LU.64 R2, [R1+0x12b0] ;  /* 0x0012b00001027983 */ /* 0x001ea20000300a00 */
[----:B------:R-:W-:-:S03]  /*becc0*/  PRMT R0, R57, 0x7772, RZ ;  /* 0x0000777239007816 */ /* 0x000fc600000000ff */
[----:B------:R-:W2:Y:S04]  /*becd0*/  LDL.LU R43, [R1+0x2a8] ;  /* 0x0002a800012b7983 */ /* 0x000ea80000300800 */
[----:B---3--:R0:W-:Y:S04]  /*bece0*/  @P4 STG.E.U8 desc[UR38][R46.64], R0 ;  /* 0x000000002e004986 */ /* 0x0081e8000c101126 */
[----:B0-----:R-:W3:Y:S01]  /*becf0*/  LDL.LU.64 R46, [R1+0x12a8] ;  /* 0x0012a800012e7983 */ /* 0x001ee20000300a00 */
[----:B------:R-:W-:Y:S02]  /*bed00*/  @P0 LOP3.LUT R20, R20, 0x10, RZ, 0xfc, !PT ;  /* 0x0000001014140812 */ /* 0x000fe400078efcff */
[----:B------:R-:W-:Y:S01]  /*bed10*/  LOP3.LUT P0, RZ, R17, 0x800000, RZ, 0xc0, !PT ;  /* 0x0080000011ff7812 */ /* 0x000fe2000780c0ff */
[----:B------:R-:W3:Y:S01]  /*bed20*/  LDL.LU.64 R12, [R1+0x12a0] ;  /* 0x0012a000010c7983 */ /* 0x000ee20000300a00 */
[----:B------:R-:W-:-:S03]  /*bed30*/  LOP3.LUT R20, R20, 0xffffffdf, RZ, 0xc0, !PT ;  /* 0xffffffdf14147812 */ /* 0x000fc600078ec0ff */
[----:B------:R-:W3:Y:S01]  /*bed40*/  LDL.LU.64 R8, [R1+0x1298] ;  /* 0x0012980001087983 */ /* 0x000ee20000300a00 */
[----:B------:R-:W-:-:S03]  /*bed50*/  LOP3.LUT P5, RZ, R17, 0x4000, RZ, 0xc0, !PT ;  /* 0x0000400011ff7812 */ /* 0x000fc600078ac0ff */
[----:B------:R-:W3:Y:S04]  /*bed60*/  LDL.LU.64 R4, [R1+0x1290] ;  /* 0x0012900001047983 */ /* 0x000ee80000300a00 */
        /* <DEDUP_REMOVED lines=18> */
[----:B------:R-:W-:Y:S02]  /*bee90*/  LOP3.LUT R20, R20, 0xfffff7ff, RZ, 0xc0, !PT ;  /* 0xfffff7ff14147812 */ /* 0x000fe400078ec0ff */
[----:B------:R-:W-:-:S05]  /*beea0*/  PRMT R0, R57, 0x7773, RZ ;  /* 0x0000777339007816 */ /* 0x000fca00000000ff */
[----:B----4-:R0:W-:Y:S04]  /*beeb0*/  @P5 STG.E.U8 desc[UR38][R44.64], R0 ;  /* 0x000000002c005986 */ /* 0x0101e8000c101126 */
[----:B------:R-:W-:Y:S02]  /*beec0*/  @P0 LOP3.LUT R20, R20, 0x800, RZ, 0xfc, !PT ;  /* 0x0000080014140812 */ /* 0x000fe400078efcff */
[----:B------:R-:W-:Y:S01]  /*beed0*/  LOP3.LUT P0, RZ, R17, 0x10000, RZ, 0xc0, !PT ;  /* 0x0001000011ff7812 */ /* 0x000fe2000780c0ff */
[----:B0-----:R-:W4:Y:S01]  /*beee0*/  LDL.LU R44, [R1+0x1e8] ;  /* 0x0001e800012c7983 */ /* 0x001f220000300800 */
[----:B------:R-:W-:-:S03]  /*beef0*/  PRMT R0, R56, 0x7770, RZ ;  /* 0x0000777038007816 */ /* 0x000fc600000000ff */
[----:B------:R-:W4:Y:S04]  /*bef00*/  LDL.LU.64 R48, [R1+0x1288] ;  /* 0x0012880001307983 */ /* 0x000f280000300a00 */
[----:B------:R0:W-:Y:S04]  /*bef10*/  @P6 STG.E.U8 desc[UR38][R58.64], R0 ;  /* 0x000000003a006986 */ /* 0x0001e8000c101126 */
[----:B------:R-:W4:Y:S01]  /*bef20*/  LDL.LU.64 R54, [R1+0x1280] ;  /* 0x0012800001367983 */ /* 0x000f220000300a00 */
[----:B0-----:R-:W-:-:S03]  /*bef30*/  PRMT R0, R56, 0x7771, RZ ;  /* 0x0000777138007816 */ /* 0x001fc600000000ff */
[----:B------:R-:W4:Y:S04]  /*bef40*/  LDL.LU.64 R58, [R1+0x1278] ;  /* 0x00127800013a7983 */ /* 0x000f280000300a00 */
[----:B------:R0:W-:Y:S01]  /*bef50*/  @P0 STG.E.U8 desc[UR38][R52.64], R0 ;  /* 0x0000000034000986 */ /* 0x0001e2000c101126 */
[----:B------:R-:W-:Y:S02]  /*bef60*/  LOP3.LUT P0, RZ, R20, 0x800, RZ, 0xc0, !PT ;  /* 0x0000080014ff7812 */ /* 0x000fe4000780c0ff */
[----:B0-----:R-:W-:Y:S01]  /*bef70*/  PRMT R0, R56, 0x7772, RZ ;  /* 0x0000777238007816 */ /* 0x001fe200000000ff */
[----:B------:R-:W4:Y:S10]  /*bef80*/  LDL.LU.64 R52, [R1+0x1270] ;  /* 0x0012700001347983 */ /* 0x000f340000300a00 */
[----:B------:R0:W-:Y:S01]  /*bef90*/  @P0 STG.E.U8 desc[UR38][R40.64], R0 ;  /* 0x0000000028000986 */ /* 0x0001e2000c101126 */
[----:B------:R-:W-:-:S03]  /*befa0*/  LOP3.LUT P0, RZ, R20, 0x400, RZ, 0xc0, !PT ;  /* 0x0000040014ff7812 */ /* 0x000fc6000780c0ff */
[----:B------:R-:W4:Y:S01]  /*befb0*/  LDL.LU R45, [R1+0x248] ;  /* 0x00024800012d7983 */ /* 0x000f220000300800 */
[----:B0-----:R-:W-:-:S03]  /*befc0*/  PRMT R0, R56, 0x7773, RZ ;  /* 0x0000777338007816 */ /* 0x001fc600000000ff */
[----:B------:R-:W4:Y:S04]  /*befd0*/  LDL.LU.64 R40, [R1+0x1260] ;  /* 0x0012600001287983 */ /* 0x000f280000300a00 */
[----:B------:R-:W4:Y:S04]  /*befe0*/  LDL.LU.64 R56, [R1+0x1250] ;  /* 0x0012500001387983 */ /* 0x000f280000300a00 */
[----:B--2---:R0:W-:Y:S01]  /*beff0*/  @P0 STG.E.U8 desc[UR38][R2.64], R0 ;  /* 0x0000000002000986 */ /* 0x0041e2000c101126 */
[----:B------:R-:W-:-:S03]  /*bf000*/  LOP3.LUT P0, RZ, R20, 0x200, RZ, 0xc0, !PT ;  /* 0x0000020014ff7812 */ /* 0x000fc6000780c0ff */
[----:B0-----:R-:W2:Y:S01]  /*bf010*/  LDL.LU.64 R2, [R1+0x1248] ;  /* 0x0012480001027983 */ /* 0x001ea20000300a00 */
        /* <DEDUP_REMOVED lines=23> */
[C---:B0-----:R-:W-:Y:S02]  /*bf190*/  PRMT R0, R44.reuse, 0x7772, RZ ;  /* 0x000077722c007816 */ /* 0x041fe400000000ff */
[----:B------:R-:W4:Y:S04]  /*bf1a0*/  LDL.LU R55, [R1+0x2b8] ;  /* 0x0002b80001377983 */ /* 0x000f280000300800 */
[----:B------:R0:W-:Y:S02]  /*bf1b0*/  @P1 STG.E.U8 desc[UR38][R58.64], R0 ;  /* 0x000000003a001986 */ /* 0x0001e4000c101126 */
[----:B0-----:R-:W-:-:S05]  /*bf1c0*/  PRMT R0, R44, 0x7773, RZ ;  /* 0x000077732c007816 */ /* 0x001fca00000000ff */
[----:B------:R0:W-:Y:S01]  /*bf1d0*/  @P2 STG.E.U8 desc[UR38][R52.64], R0 ;  /* 0x0000000034002986 */ /* 0x0001e2000c101126 */
[----:B------:R-:W-:Y:S02]  /*bf1e0*/  LOP3.LUT P6, RZ, R17, 0x40000000, RZ, 0xc0, !PT ;  /* 0x4000000011ff7812 */ /* 0x000fe400078cc0ff */
[----:B0-----:R-:W-:-:S05]  /*bf1f0*/  PRMT R0, R45, 0x7770, RZ ;  /* 0x000077702d007816 */ /* 0x001fca00000000ff */
[----:B------:R0:W-:Y:S02]  /*bf200*/  @P3 STG.E.U8 desc[UR38][R40.64], R0 ;  /* 0x0000000028003986 */ /* 0x0001e4000c101126 */
[----:B0-----:R-:W-:-:S05]  /*bf210*/  PRMT R0, R45, 0x7771, RZ ;  /* 0x000077712d007816 */ /* 0x001fca00000000ff */
[----:B------:R0:W-:Y:S02]  /*bf220*/  @P4 STG.E.U8 desc[UR38][R56.64], R0 ;  /* 0x0000000038004986 */ /* 0x0001e4000c101126 */
[C---:B0-----:R-:W-:Y:S02]  /*bf230*/  PRMT R0, R45.reuse, 0x7772, RZ ;  /* 0x000077722d007816 */ /* 0x041fe400000000ff */
[----:B------:R-:W4:Y:S04]  /*bf240*/  LDL.LU R57, [R1+0x1884] ;  /* 0x0018840001397983 */ /* 0x000f280000300800 */
[----:B--2---:R0:W-:Y:S02]  /*bf250*/  @P5 STG.E.U8 desc[UR38][R2.64], R0 ;  /* 0x0000000002005986 */ /* 0x0041e4000c101126 */
[----:B0-----:R-:W-:-:S05]  /*bf260*/  PRMT R0, R45, 0x7773, RZ ;  /* 0x000077732d007816 */ /* 0x001fca00000000ff */
[----:B---3--:R0:W-:Y:S04]  /*bf270*/  @P6 STG.E.U8 desc[UR38][R46.64], R0 ;  /* 0x000000002e006986 */ /* 0x0081e8000c101126 */
[----:B0-----:R-:W2:Y:S04]  /*bf280*/  LDL.LU.64 R46, [R1+0x1238] ;  /* 0x00123800012e7983 */ /* 0x001ea80000300a00 */
[----:B------:R-:W3:Y:S04]  /*bf290*/  LDL.LU.64 R58, [R1+0x1230] ;  /* 0x00123000013a7983 */ /* 0x000ee80000300a00 */
[----:B------:R-:W3:Y:S04]  /*bf2a0*/  LDL.LU R45, [R1+0x2ac] ;  /* 0x0002ac00012d7983 */ /* 0x000ee80000300800 */
[----:B------:R-:W3:Y:S04]  /*bf2b0*/  LDL.LU.64 R10, [R1+0x1268] ;  /* 0x00126800010a7983 */ /* 0x000ee80000300a00 */
[----:B------:R-:W3:Y:S04]  /*bf2c0*/  LDL.LU.64 R50, [R1+0x1258] ;  /* 0x0012580001327983 */ /* 0x000ee80000300a00 */
[----:B------:R-:W3:Y:S04]  /*bf2d0*/  LDL.LU R54, [R1+0x18b0] ;  /* 0x0018b00001367983 */ /* 0x000ee80000300800 */
[----:B------:R-:W3:Y:S04]  /*bf2e0*/  LDL.LU R40, [R1+0x18ac] ;  /* 0x0018ac0001287983 */ /* 0x000ee80000300800 */
[----:B------:R-:W3:Y:S04]  /*bf2f0*/  LDL.LU R56, [R1+0x18a8] ;  /* 0x0018a80001387983 */ /* 0x000ee80000300800 */
[----:B------:R-:W3:Y:S04]  /*bf300*/  LDL.LU.64 R12, [R1+0x1228] ;  /* 0x00122800010c7983 */ /* 0x000ee80000300a00 */
[----:B------:R-:W3:Y:S04]  /*bf310*/  LDL.LU.64 R52, [R1+0x1220] ;  /* 0x0012200001347983 */ /* 0x000ee80000300a00 */
[----:B------:R-:W3:Y:S01]  /*bf320*/  LDL.LU.64 R48, [R1+0x1218] ;  /* 0x0012180001307983 */ /* 0x000ee20000300a00 */
[----:B------:R-:W-:-:S02]  /*bf330*/  LOP3.LUT P1, RZ, R17, 0x80000000, RZ, 0xc0, !PT ;  /* 0x8000000011ff7812 */ /* 0x000fc4000782c0ff */
[C---:B------:R-:W-:Y:S01]  /*bf340*/  LOP3.LUT P2, RZ, R20.reuse, 0x1, RZ, 0xc0, !PT ;  /* 0x0000000114ff7812 */ /* 0x040fe2000784c0ff */
[----:B------:R-:W3:Y:S01]  /*bf350*/  LDL.LU R41, [R1+0x18a4] ;  /* 0x0018a40001297983 */ /* 0x000ee20000300800 */
[C---:B------:R-:W-:Y:S02]  /*bf360*/  LOP3.LUT P3, RZ, R20.reuse, 0x2, RZ, 0xc0, !PT ;  /* 0x0000000214ff7812 */ /* 0x040fe4000786c0ff */
[----:B------:R-:W-:Y:S02]  /*bf370*/  LOP3.LUT P4, RZ, R20, 0x4, RZ, 0xc0, !PT ;  /* 0x0000000414ff7812 */ /* 0x000fe4000788c0ff */
[C---:B------:R-:W-:Y:S02]  /*bf380*/  LOP3.LUT P5, RZ, R16.reuse, 0x40, RZ, 0xc0, !PT ;  /* 0x0000004010ff7812 */ /* 0x040fe400078ac0ff */
[----:B------:R-:W-:Y:S02]  /*bf390*/  LOP3.LUT P6, RZ, R16, 0x80, RZ, 0xc0, !PT ;  /* 0x0000008010ff7812 */ /* 0x000fe400078cc0ff */
[----:B------:R-:W-:-:S02]  /*bf3a0*/  LOP3.LUT P0, RZ, R20, 0x8, RZ, 0xc0, !PT ;  /* 0x0000000814ff7812 */ /* 0x000fc4000780c0ff */
[C---:B----4-:R-:W-:Y:S02]  /*bf3b0*/  PRMT R2, R55.reuse, 0x7770, RZ ;  /* 0x0000777037027816 */ /* 0x050fe400000000ff */
[----:B------:R-:W-:Y:S01]  /*bf3c0*/  PRMT R5, R55, 0x7772, RZ ;  /* 0x0000777237057816 */ /* 0x000fe200000000ff */
[----:B------:R-:W-:Y:S02]  /*bf3d0*/  VIADD R0, R57, 0x5c ;  /* 0x0000005c39007836 */ /* 0x000fe40000000000 */
[----:B--2---:R0:W-:Y:S02]  /*bf3e0*/  @P1 STG.E.U8 desc[UR38][R46.64], R2 ;  /* 0x000000022e001986 */ /* 0x0041e4000c101126 */
[----:B0-----:R-:W-:Y:S02]  /*bf3f0*/  PRMT R2, R55, 0x7771, RZ ;  /* 0x0000777137027816 */ /* 0x001fe400000000ff */
[----:B------:R-:W2:Y:S04]  /*bf400*/  LDL.LU R46, [R1+0x18a0] ;  /* 0x0018a000012e7983 */ /* 0x000ea80000300800 */
[----:B---3--:R0:W-:Y:S04]  /*bf410*/  @P2 STG.E.U8 desc[UR38][R58.64], R2 ;  /* 0x000000023a002986 */ /* 0x0081e8000c101126 */
[----:B------:R-:W3:Y:S04]  /*bf420*/  LDL.LU.64 R8, [R1+0x1210] ;  /* 0x0012100001087983 */ /* 0x000ee80000300a00 */
[----:B0-----:R-:W4:Y:S04]  /*bf430*/  LDL.LU.64 R58, [R1+0x1208] ;  /* 0x00120800013a7983 */ /* 0x001f280000300a00 */
[----:B------:R-:W2:Y:S01]  /*bf440*/  LDL.LU R47, [R1+0x1ec] ;  /* 0x0001ec00012f7983 */ /* 0x000ea20000300800 */
[----:B------:R-:W-:-:S02]  /*bf450*/  PRMT R4, R45, 0x7770, RZ ;  /* 0x000077702d047816 */ /* 0x000fc400000000ff */
[C---:B------:R-:W-:Y:S01]  /*bf460*/  PRMT R3, R45.reuse, 0x7771, RZ ;  /* 0x000077712d037816 */ /* 0x040fe200000000ff */
[----:B------:R-:W4:Y:S01]  /*bf470*/  LDL R43, [R1+0x189c] ;  /* 0x00189c00012b7983 */ /* 0x000f220000100800 */
[C---:B------:R-:W-:Y:S02]  /*bf480*/  PRMT R6, R45.reuse, 0x7772, RZ ;  /* 0x000077722d067816 */ /* 0x040fe400000000ff */
[----:B------:R-:W-:Y:S02]  /*bf490*/  PRMT R2, R45, 0x7773, RZ ;  /* 0x000077732d027816 */ /* 0x000fe400000000ff */
[----:B------:R-:W4:Y:S01]  /*bf4a0*/  LDL.LU.64 R44, [R1+0x11f0] ;  /* 0x0011f000012c7983 */ /* 0x000f220000300a00 */
[----:B------:R-:W-:Y:S01]  /*bf4b0*/  ISETP.GE.AND P1, PT, R0, UR25, PT ;  /* 0x0000001900007c0c */ /* 0x000fe2000bf26270 */
[----:B------:R-:W-:Y:S01]  /*bf4c0*/  VIADD R0, R57, 0x5d ;  /* 0x0000005d39007836 */ /* 0x000fe20000000000 */
[----:B------:R-:W0:Y:S01]  /*bf4d0*/  LDCU.64 UR24, c[0x0][0x398] ;  /* 0x00007300ff1877ac */ /* 0x000e220008000a00 */
[----:B------:R-:W-:Y:S01]  /*bf4e0*/  @P3 STG.E.U8 desc[UR38][R10.64], R5 ;  /* 0x000000050a003986 */ /* 0x000fe2000c101126 */
[----:B------:R-:W-:-:S02]  /*bf4f0*/  ISETP.LT.AND P3, PT, R54, UR22, !P0 ;  /* 0x0000001636007c0c */ /* 0x000fc4000c761270 */
[----:B------:R-:W-:Y:S01]  /*bf500*/  ISETP.GE.AND P2, PT, R0, UR29, PT ;  /* 0x0000001d00007c0c */ /* 0x000fe2000bf46270 */
[----:B------:R-:W1:Y:S01]  /*bf510*/  LDCU.64 UR28, c[0x0][0x398] ;  /* 0x00007300ff1c77ac */ /* 0x000e620008000a00 */
[----:B------:R-:W-:Y:S01]  /*bf520*/  PRMT R0, R55, 0x7773, RZ ;  /* 0x0000777337007816 */ /* 0x000fe200000000ff */
[----:B------:R-:W0:Y:S04]  /*bf530*/  LDCU UR22, c[0x0][0x398] ;  /* 0x00007300ff1677ac */ /* 0x000e280008000800 */
[----:B------:R1:W-:Y:S04]  /*bf540*/  @P4 STG.E.U8 desc[UR38][R50.64], R0 ;  /* 0x0000000032004986 */ /* 0x0003e8000c101126 */
[----:B------:R0:W-:Y:S04]  /*bf550*/  @P5 STG.E.U8 desc[UR38][R12.64], R4 ;  /* 0x000000040c005986 */ /* 0x0001e8000c101126 */
[----:B------:R0:W-:Y:S04]  /*bf560*/  @P6 STG.E.U8 desc[UR38][R52.64], R3 ;  /* 0x0000000334006986 */ /* 0x0001e8000c101126 */
[----:B-1----:R-:W4:Y:S04]  /*bf570*/  LDL.LU.64 R50, [R1+0x1200] ;  /* 0x0012000001327983 */ /* 0x002f280000300a00 */
[----:B0-----:R-:W4:Y:S04]  /*bf580*/  LDL.LU.64 R12, [R1+0x11f8] ;  /* 0x0011f800010c7983 */ /* 0x001f280000300a00 */
[----:B------:R-:W4:Y:S04]  /*bf590*/  LDL.LU R52, [R1+0x24c] ;  /* 0x00024c0001347983 */ /* 0x000f280000300800 */
[----:B------:R0:W-:Y:S04]  /*bf5a0*/  @P3 STG.E.U8 desc[UR38][R48.64], R6 ;  /* 0x0000000630003986 */ /* 0x0001e8000c101126 */
[----:B0-----:R-:W4:Y:S01]  /*bf5b0*/  LDL.LU.64 R48, [R1+0x11e0] ;  /* 0x0011e00001307983 */ /* 0x001f220000300a00 */
[----:B------:R-:W-:Y:S01]  /*bf5c0*/  ISETP.LT.AND P4, PT, R40, UR24, !P0 ;  /* 0x0000001828007c0c */ /* 0x000fe2000c781270 */
[----:B------:R-:W-:Y:S01]  /*bf5d0*/  VIADD R0, R57, 0x57 ;  /* 0x0000005739007836 */ /* 0x000fe20000000000 */
[----:B------:R-:W-:Y:S01]  /*bf5e0*/  ISETP.LT.AND P5, PT, R56, UR28, !P0 ;  /* 0x0000001c38007c0c */ /* 0x000fe2000c7a1270 */
[----:B------:R-:W0:Y:S01]  /*bf5f0*/  LDCU UR24, c[0x0][0x398] ;  /* 0x00007300ff1877ac */ /* 0x000e220008000800 */
[----:B------:R-:W-:-:S02]  /*bf600*/  ISETP.LT.AND P6, PT, R41, UR30, !P0 ;  /* 0x0000001e29007c0c */ /* 0x000fc4000c7c1270 */
[----:B------:R-:W-:Y:S01]  /*bf610*/  ISETP.GE.AND P3, PT, R0, UR27, PT ;  /* 0x0000001b00007c0c */ /* 0x000fe2000bf66270 */
[----:B------:R-:W1:Y:S01]  /*bf620*/  LDCU.64 UR26, c[0x0][0x398] ;  /* 0x00007300ff1a77ac */ /* 0x000e620008000a00 */
[----:B------:R-:W0:Y:S01]  /*bf630*/  LDCU UR28, c[0x0][0x398] ;  /* 0x00007300ff1c77ac */ /* 0x000e220008000800 */
[----:B------:R-:W0:Y:S04]  /*bf640*/  LDCU UR30, c[0x0][0x398] ;  /* 0x00007300ff1e77ac */ /* 0x000e280008000800 */
[----:B---3--:R2:W-:Y:S02]  /*bf650*/  @P4 STG.E.U8 desc[UR38][R8.64], R2 ;  /* 0x0000000208004986 */ /* 0x0085e4000c101126 */
[C---:B--2---:R-:W-:Y:S02]  /*bf660*/  PRMT R2, R47.reuse, 0x7770, RZ ;  /* 0x000077702f027816 */ /* 0x044fe400000000ff */
[----:B------:R-:W2:Y:S04]  /*bf670*/  LDL.LU.64 R8, [R1+0x11e8] ;  /* 0x0011e80001087983 */ /* 0x000ea80000300a00 */
[----:B----4-:R3:W-:Y:S01]  /*bf680*/  @P5 STG.E.U8 desc[UR38][R58.64], R2 ;  /* 0x000000023a005986 */ /* 0x0107e2000c101126 */
[----:B------:R-:W-:-:S03]  /*bf690*/  PRMT R0, R47, 0x7771, RZ ;  /* 0x000077712f007816 */ /* 0x000fc600000000ff */
[----:B---3--:R-:W3:Y:S04]  /*bf6a0*/  LDL.LU.64 R58, [R1+0x11d8] ;  /* 0x0011d800013a7983 */ /* 0x008ee80000300a00 */
[----:B------:R4:W-:Y:S01]  /*bf6b0*/  @P6 STG.E.U8 desc[UR38][R44.64], R0 ;  /* 0x000000002c006986 */ /* 0x0009e2000c101126 */
[----:B------:R-:W-:-:S03]  /*bf6c0*/  ISETP.LT.AND P4, PT, R46, UR32, !P0 ;  /* 0x000000202e007c0c */ /* 0x000fc6000c781270 */
[----:B----4-:R-:W4:Y:S01]  /*bf6d0*/  LDL.LU.64 R44, [R1+0x11c8] ;  /* 0x0011c800012c7983 */ /* 0x010f220000300a00 */
[----:B------:R-:W-:Y:S02]  /*bf6e0*/  ISETP.LT.AND P0, PT, R43, UR34, !P0 ;  /* 0x000000222b007c0c */ /* 0x000fe4000c701270 */
[----:B------:R-:W-:Y:S01]  /*bf6f0*/  ISETP.LT.AND P6, PT, R60, UR36, !P3 ;  /* 0x000000243c007c0c */ /* 0x000fe2000dfc1270 */
[----:B------:R-:W-:Y:S01]  /*bf700*/  VIADD R0, R57, 0x58 ;  /* 0x0000005839007836 */ /* 0x000fe20000000000 */
[C---:B------:R-:W-:Y:S02]  /*bf710*/  PRMT R3, R47.reuse, 0x7772, RZ ;  /* 0x000077722f037816 */ /* 0x040fe400000000ff */
[----:B------:R-:W-:Y:S02]  /*bf720*/  PRMT R2, R47, 0x7773, RZ ;  /* 0x000077732f027816 */ /* 0x000fe400000000ff */
[----:B------:R-:W4:Y:S01]  /*bf730*/  LDL.LU R47, [R1+0x2bc] ;  /* 0x0002bc00012f7983 */ /* 0x000f220000300800 */
[----:B------:R-:W-:Y:S01]  /*bf740*/  ISETP.GE.AND P5, PT, R0, UR21, PT ;  /* 0x0000001500007c0c */ /* 0x000fe2000bfa6270 */
[----:B------:R-:W0:Y:S01]  /*bf750*/  LDCU.64 UR20, c[0x0][0x398] ;  /* 0x00007300ff1477ac */ /* 0x000e220008000a00 */
[----:B------:R-:W-:Y:S01]  /*bf760*/  PRMT R0, R52, 0x7770, RZ ;  /* 0x0000777034007816 */ /* 0x000fe200000000ff */
[----:B------:R-:W4:Y:S04]  /*bf770*/  LDL.LU.64 R14, [R1+0x11d0] ;  /* 0x0011d000010e7983 */ /* 0x000f280000300a00 */
[----:B------:R-:W4:Y:S04]  /*bf780*/  LDL.LU.64 R10, [R1+0x11c0] ;  /* 0x0011c000010a7983 */ /* 0x000f280000300a00 */
[----:B------:R0:W-:Y:S04]  /*bf790*/  @P4 STG.E.U8 desc[UR38][R50.64], R3 ;  /* 0x0000000332004986 */ /* 0x0001e8000c101126 */
[----:B------:R-:W-:Y:S04]  /*bf7a0*/  @P0 STG.E.U8 desc[UR38][R12.64], R2 ;  /* 0x000000020c000986 */ /* 0x000fe8000c101126 */
[----:B------:R1:W-:Y:S04]  /*bf7b0*/  @P6 STG.E.U8 desc[UR38][R48.64], R0 ;  /* 0x0000000030006986 */ /* 0x0003e8000c101126 */
[----:B0-----:R-:W4:Y:S04]  /*bf7c0*/  LDL.LU.64 R50, [R1+0x11b8] ;  /* 0x0011b80001327983 */ /* 0x001f280000300a00 */
[----:B-1----:R-:W4:Y:S01]  /*bf7d0*/  LDL.LU.64 R48, [R1+0x11b0] ;  /* 0x0011b00001307983 */ /* 0x002f220000300a00 */
[----:B------:R-:W-:Y:S01]  /*bf7e0*/  ISETP.LT.AND P4, PT, R61, UR26, !P3 ;  /* 0x0000001a3d007c0c */ /* 0x000fe2000df81270 */
[----:B------:R-:W0:Y:S01]  /*bf7f0*/  LDCU UR26, c[0x0][0x398] ;  /* 0x00007300ff1a77ac */ /* 0x000e220008000800 */
[----:B------:R-:W-:Y:S01]  /*bf800*/  ISETP.LT.AND P0, PT, R54, UR40, !P3 ;  /* 0x0000002836007c0c */ /* 0x000fe2000df01270 */
[----:B------:R-:W4:Y:S01]  /*bf810*/  LDL.LU R53, [R1+0x340] ;  /* 0x0003400001357983 */ /* 0x000f220000300800 */
[----:B------:R-:W-:-:S02]  /*bf820*/  PRMT R3, R52, 0x7771, RZ ;  /* 0x0000777134037816 */ /* 0x000fc400000000ff */
[----:B------:R-:W-:Y:S01]  /*bf830*/  PRMT R2, R52, 0x7772, RZ ;  /* 0x0000777234027816 */ /* 0x000fe200000000ff */
[----:B------:R-:W4:Y:S01]  /*bf840*/  LDL.LU.64 R12, [R1+0x11a8] ;  /* 0x0011a800010c7983 */ /* 0x000f220000300a00 */
[----:B------:R-:W-:Y:S02]  /*bf850*/  ISETP.LT.AND P6, PT, R40, UR42, !P3 ;  /* 0x0000002a28007c0c */ /* 0x000fe4000dfc1270 */
[----:B------:R-:W-:-:S03]  /*bf860*/  PRMT R0, R52, 0x7773, RZ ;  /* 0x0000777334007816 */ /* 0x000fc600000000ff */
[----:B--2---:R1:W-:Y:S04]  /*bf870*/  @P4 STG.E.U8 desc[UR38][R8.64], R3 ;  /* 0x0000000308004986 */ /* 0x0043e8000c101126 */
[----:B-1----:R-:W2:Y:S04]  /*bf880*/  LDL.LU.64 R8, [R1+0x11a0] ;  /* 0x0011a00001087983 */ /* 0x002ea80000300a00 */
[----:B---3--:R1:W-:Y:S04]  /*bf890*/  @P0 STG.E.U8 desc[UR38][R58.64], R2 ;  /* 0x000000023a000986 */ /* 0x0083e8000c101126 */
[----:B-1----:R-:W3:Y:S04]  /*bf8a0*/  LDL.LU.64 R58, [R1+0x1198] ;  /* 0x00119800013a7983 */ /* 0x002ee80000300a00 */
[----:B----4-:R1:W-:Y:S01]  /*bf8b0*/  @P6 STG.E.U8 desc[UR38][R44.64], R0 ;  /* 0x000000002c006986 */ /* 0x0103e2000c101126 */
[----:B------:R-:W-:Y:S01]  /*bf8c0*/  ISETP.LT.AND P4, PT, R56, UR20, !P3 ;  /* 0x0000001438007c0c */ /* 0x000fe2000df81270 */
[----:B------:R-:W4:Y:S01]  /*bf8d0*/  LDCU UR20, c[0x0][0x398] ;  /* 0x00007300ff1477ac */ /* 0x000f220008000800 */
[----:B------:R-:W-:Y:S01]  /*bf8e0*/  ISETP.LT.AND P0, PT, R41, UR4, !P3 ;  /* 0x0000000429007c0c */ /* 0x000fe2000df01270 */
[----:B-1----:R-:W3:Y:S01]  /*bf8f0*/  LDL.LU.64 R44, [R1+0x1190] ;  /* 0x00119000012c7983 */ /* 0x002ee20000300a00 */
[----:B------:R-:W-:Y:S01]  /*bf900*/  ISETP.LT.AND P6, PT, R46, UR22, !P3 ;  /* 0x000000162e007c0c */ /* 0x000fe2000dfc1270 */
[----:B------:R-:W1:Y:S01]  /*bf910*/  LDCU UR4, c[0x0][0x398] ;  /* 0x00007300ff0477ac */ /* 0x000e620008000800 */
[----:B------:R-:W-:Y:S01]  /*bf920*/  ISETP.LT.AND P3, PT, R43, UR24, !P3 ;  /* 0x000000182b007c0c */ /* 0x000fe2000df61270 */
[----:B------:R-:W3:Y:S01]  /*bf930*/  LDL.LU R52, [R1+0x230] ;  /* 0x0002300001347983 */ /* 0x000ee20000300800 */
[C---:B------:R-:W-:Y:S01]  /*bf940*/  PRMT R4, R47.reuse, 0x7770, RZ ;  /* 0x000077702f047816 */ /* 0x040fe200000000ff */
[----:B------:R-:W0:Y:S01]  /*bf950*/  LDCU UR22, c[0x0][0x398] ;  /* 0x00007300ff1677ac */ /* 0x000e220008000800 */
[----:B------:R-:W-:-:S02]  /*bf960*/  PRMT R3, R47, 0x7771, RZ ;  /* 0x000077712f037816 */ /* 0x000fc400000000ff */
[C---:B------:R-:W-:Y:S01]  /*bf970*/  PRMT R2, R47.reuse, 0x7772, RZ ;  /* 0x000077722f027816 */ /* 0x040fe200000000ff */
[----:B------:R-:W-:Y:S01]  /*bf980*/  @P4 STG.E.U8 desc[UR38][R14.64], R4 ;  /* 0x000000040e004986 */ /* 0x000fe2000c101126 */
[----:B------:R-:W-:Y:S01]  /*bf990*/  PRMT R0, R47, 0x7773, RZ ;  /* 0x000077732f007816 */ /* 0x000fe200000000ff */
[----:B------:R-:W0:Y:S02]  /*bf9a0*/  LDCU UR24, c[0x0][0x398] ;  /* 0x00007300ff1877ac */ /* 0x000e240008000800 */
[----:B------:R1:W-:Y:S04]  /*bf9b0*/  @P0 STG.E.U8 desc[UR38][R10.64], R3 ;  /* 0x000000030a000986 */ /* 0x0003e8000c101126 */
[----:B------:R-:W-:Y:S04]  /*bf9c0*/  @P6 STG.E.U8 desc[UR38][R50.64], R2 ;  /* 0x0000000232006986 */ /* 0x000fe8000c101126 */
[----:B-1----:R-:W3:Y:S04]  /*bf9d0*/  LDL.LU.64 R10, [R1+0x1188] ;  /* 0x00118800010a7983 */ /* 0x002ee80000300a00 */
[----:B------:R1:W-:Y:S04]  /*bf9e0*/  @P3 STG.E.U8 desc[UR38][R48.64], R0 ;  /* 0x0000000030003986 */ /* 0x0003e8000c101126 */
[----:B-1----:R-:W3:Y:S01]  /*bf9f0*/  LDL.LU.64 R48, [R1+0x1180] ;  /* 0x0011800001307983 */ /* 0x002ee20000300a00 */
[----:B0-----:R-:W-:Y:S01]  /*bfa00*/  ISETP.LT.AND P4, PT, R60, UR26, !P5 ;  /* 0x0000001a3c007c0c */ /* 0x001fe2000ef81270 */
[----:B------:R-:W0:Y:S01]  /*bfa10*/  LDCU UR26, c[0x0][0x398] ;  /* 0x00007300ff1a77ac */ /* 0x000e220008000800 */
[----:B------:R-:W-:Y:S01]  /*bfa20*/  ISETP.LT.AND P0, PT, R61, UR28, !P5 ;  /* 0x0000001c3d007c0c */ /* 0x000fe2000ef01270 */
[----:B------:R-:W3:Y:S01]  /*bfa30*/  LDL.LU.64 R50, [R1+0x1170] ;  /* 0x0011700001327983 */ /* 0x000ee20000300a00 */
[----:B------:R-:W-:Y:S01]  /*bfa40*/  ISETP.LT.AND P6, PT, R54, UR30, !P5 ;  /* 0x0000001e36007c0c */ /* 0x000fe2000efc1270 */
[----:B------:R-:W1:Y:S01]  /*bfa50*/  LDCU UR28, c[0x0][0x398] ;  /* 0x00007300ff1c77ac */ /* 0x000e620008000800 */
[C---:B------:R-:W-:Y:S01]  /*bfa60*/  PRMT R2, R53.reuse, 0x7770, RZ ;  /* 0x0000777035027816 */ /* 0x040fe200000000ff */
[----:B------:R-:W3:Y:S01]  /*bfa70*/  LDL.LU R47, [R1+0x290] ;  /* 0x00029000012f7983 */ /* 0x000ee20000300800 */
[C---:B------:R-:W-:Y:S01]  /*bfa80*/  PRMT R0, R53.reuse, 0x7771, RZ ;  /* 0x0000777135007816 */ /* 0x040fe200000000ff */
[----:B------:R-:W0:Y:S04]  /*bfa90*/  LDCU UR30, c[0x0][0x398] ;  /* 0x00007300ff1e77ac */ /* 0x000e280008000800 */
[----:B------:R1:W-:Y:S01]  /*bfaa0*/  @P4 STG.E.U8 desc[UR38][R12.64], R2 ;  /* 0x000000020c004986 */ /* 0x0003e2000c101126 */
[----:B----4-:R-:W-:Y:S01]  /*bfab0*/  ISETP.LT.AND P3, PT, R40, UR20, !P5 ;  /* 0x0000001428007c0c */ /* 0x010fe2000ef61270 */
[----:B------:R-:W4:Y:S01]  /*bfac0*/  LDCU UR20, c[0x0][0x398] ;  /* 0x00007300ff1477ac */ /* 0x000f220008000800 */
[----:B-1----:R-:W-:-:S02]  /*bfad0*/  PRMT R2, R53, 0x7772, RZ ;  /* 0x0000777235027816 */ /* 0x002fc400000000ff */
[----:B------:R-:W-:Y:S01]  /*bfae0*/  ISETP.LT.AND P4, PT, R56, UR4, !P5 ;  /* 0x0000000438007c0c */ /* 0x000fe2000ef81270 */
[----:B------:R-:W1:Y:S01]  /*bfaf0*/  LDCU UR4, c[0x0][0x398] ;  /* 0x00007300ff0477ac */ /* 0x000e620008000800 */
[----:B--2---:R2:W-:Y:S04]  /*bfb00*/  @P0 STG.E.U8 desc[UR38][R8.64], R0 ;  /* 0x0000000008000986 */ /* 0x0045e8000c101126 */
[----:B--2---:R-:W2:Y:S04]  /*bfb10*/  LDL.LU.64 R8, [R1+0x1178] ;  /* 0x0011780001087983 */ /* 0x004ea80000300a00 */
[----:B---3--:R3:W-:Y:S01]  /*bfb20*/  @P6 STG.E.U8 desc[UR38][R58.64], R2 ;  /* 0x000000023a006986 */ /* 0x0087e2000c101126 */
[----:B------:R-:W-:-:S03]  /*bfb30*/  PRMT R0, R53, 0x7773, RZ ;  /* 0x0000777335007816 */ /* 0x000fc600000000ff */
[----:B---3--:R-:W3:Y:S04]  /*bfb40*/  LDL.LU.64 R58, [R1+0x1168] ;  /* 0x00116800013a7983 */ /* 0x008ee80000300a00 */
[----:B------:R0:W-:Y:S04]  /*bfb50*/  @P3 STG.E.U8 desc[UR38][R44.64], R0 ;  /* 0x000000002c003986 */ /* 0x0001e8000c101126 */
[----:B------:R-:W3:Y:S04]  /*bfb60*/  LDL.LU.64 R12, [R1+0x1160] ;  /* 0x00116000010c7983 */ /* 0x000ee80000300a00 */
[----:B0-----:R-:W3:Y:S01]  /*bfb70*/  LDL.LU.64 R44, [R1+0x1150] ;  /* 0x00115000012c7983 */ /* 0x001ee20000300a00 */
[----:B------:R-:W-:-:S02]  /*bfb80*/  ISETP.LT.AND P3, PT, R41, UR22, !P5 ;  /* 0x0000001629007c0c */ /* 0x000fc4000ef61270 */
[----:B------:R-:W-:Y:S01]  /*bfb90*/  PRMT R2, R52, 0x7770, RZ ;  /* 0x0000777034027816 */ /* 0x000fe200000000ff */
[----:B------:R-:W3:Y:S01]  /*bfba0*/  LDL.LU R53, [R1+0x330] ;  /* 0x0003300001357983 */ /* 0x000ee20000300800 */
[----:B------:R-:W-:Y:S01]  /*bfbb0*/  VIADD R0, R57, 0x59 ;  /* 0x0000005939007836 */ /* 0x000fe20000000000 */
[----:B------:R-:W-:Y:S01]  /*bfbc0*/  ISETP.LT.AND P6, PT, R46, UR24, !P5 ;  /* 0x000000182e007c0c */ /* 0x000fe2000efc1270 */
[----:B------:R-:W0:Y:S01]  /*bfbd0*/  LDCU UR22, c[0x0][0x398] ;  /* 0x00007300ff1677ac */ /* 0x000e220008000800 */
[----:B------:R0:W-:Y:S02]  /*bfbe0*/  @P4 STG.E.U8 desc[UR38][R10.64], R2 ;  /* 0x000000020a004986 */ /* 0x0001e4000c101126 */
[----:B------:R-:W-:Y:S01]  /*bfbf0*/  ISETP.GE.AND P0, PT, R0, UR19, PT ;  /* 0x0000001300007c0c */ /* 0x000fe2000bf06270 */
[----:B------:R-:W1:Y:S01]  /*bfc00*/  LDCU UR19, c[0x0][0x398] ;  /* 0x00007300ff1377ac */ /* 0x000e620008000800 */
[----:B------:R-:W1:Y:S01]  /*bfc10*/  LDCU UR24, c[0x0][0x398] ;  /* 0x00007300ff1877ac */ /* 0x000e620008000800 */
[----:B0-----:R-:W-:-:S05]  /*bfc20*/  PRMT R2, R52, 0x7771, RZ ;  /* 0x0000777134027816 */ /* 0x001fca00000000ff */
[----:B------:R0:W-:Y:S04]  /*bfc30*/  @P3 STG.E.U8 desc[UR38][R48.64], R2 ;  /* 0x0000000230003986 */ /* 0x0001e8000c101126 */
[----:B0-----:R-:W3:Y:S01]  /*bfc40*/  LDL.LU.64 R48, [R1+0x1158] ;  /* 0x0011580001307983 */ /* 0x001ee20000300a00 */
[----:B------:R-:W-:Y:S01]  /*bfc50*/  ISETP.LT.AND P5, PT, R43, UR26, !P5 ;  /* 0x0000001a2b007c0c */ /* 0x000fe2000efa1270 */
[----:B------:R-:W0:Y:S01]  /*bfc60*/  LDCU UR26, c[0x0][0x398] ;  /* 0x00007300ff1a77ac */ /* 0x000e220008000800 */
[----:B----4-:R-:W-:Y:S01]  /*bfc70*/  ISETP.LT.AND P4, PT, R60, UR20, !P0 ;  /* 0x000000143c007c0c */ /* 0x010fe2000c781270 */
[----:B------:R-:W4:Y:S01]  /*bfc80*/  LDL.LU.64 R10, [R1+0x1148] ;  /* 0x00114800010a7983 */ /* 0x000f220000300a00 */
[C---:B------:R-:W-:Y:S01]  /*bfc90*/  PRMT R0, R52.reuse, 0x7772, RZ ;  /* 0x0000777234007816 */ /* 0x040fe200000000ff */
[----:B------:R-:W0:Y:S01]  /*bfca0*/  LDCU UR20, c[0x0][0x398] ;  /* 0x00007300ff1477ac */ /* 0x000e220008000800 */
[----:B------:R-:W-:-:S03]  /*bfcb0*/  PRMT R2, R52, 0x7773, RZ ;  /* 0x0000777334027816 */ /* 0x000fc600000000ff */
[----:B------:R0:W-:Y:S01]  /*bfcc0*/  @P6 STG.E.U8 desc[UR38][R50.64], R0 ;  /* 0x0000000032006986 */ /* 0x0001e2000c101126 */
[----:B------:R-:W-:Y:S01]  /*bfcd0*/  ISETP.LT.AND P6, PT, R61, UR28, !P0 ;  /* 0x0000001c3d007c0c */ /* 0x000fe2000c7c1270 */
[----:B------:R-:W-:Y:S01]  /*bfce0*/  VIADD R3, R57, 0x5a ;  /* 0x0000005a39037836 */ /* 0x000fe20000000000 */
[----:B-1----:R-:W-:Y:S01]  /*bfcf0*/  ISETP.LT.AND P3, PT, R54, UR4, !P0 ;  /* 0x0000000436007c0c */ /* 0x002fe2000c761270 */
[----:B------:R-:W1:Y:S01]  /*bfd00*/  LDCU UR4, c[0x0][0x398] ;  /* 0x00007300ff0477ac */ /* 0x000e620008000800 */
[----:B------:R-:W1:Y:S01]  /*bfd10*/  LDCU UR28, c[0x0][0x398] ;  /* 0x00007300ff1c77ac */ /* 0x000e620008000800 */
[C---:B0-----:R-:W-:Y:S01]  /*bfd20*/  PRMT R0, R47.reuse, 0x7770, RZ ;  /* 0x000077702f007816 */ /* 0x041fe200000000ff */
[----:B--2---:R0:W-:Y:S04]  /*bfd30*/  @P5 STG.E.U8 desc[UR38][R8.64], R2 ;  /* 0x0000000208005986 */ /* 0x0041e8000c101126 */
[----:B0-----:R-:W2:Y:S04]  /*bfd40*/  LDL.LU.64 R8, [R1+0x1140] ;  /* 0x0011400001087983 */ /* 0x001ea80000300a00 */
[----:B---3--:R0:W-:Y:S01]  /*bfd50*/  @P4 STG.E.U8 desc[UR38][R58.64], R0 ;  /* 0x000000003a004986 */ /* 0x0081e2000c101126 */
[----:B------:R-:W-:-:S03]  /*bfd60*/  PRMT R2, R47, 0x7771, RZ ;  /* 0x000077712f027816 */ /* 0x000fc600000000ff */
[----:B0-----:R-:W3:Y:S01]  /*bfd70*/  LDL.LU.64 R58, [R1+0x1130] ;  /* 0x00113000013a7983 */ /* 0x001ee20000300a00 */
[----:B------:R-:W-:-:S03]  /*bfd80*/  PRMT R0, R47, 0x7772, RZ ;  /* 0x000077722f007816 */ /* 0x000fc600000000ff */
[----:B------:R-:W3:Y:S04]  /*bfd90*/  LDL.LU R52, [R1+0x344] ;  /* 0x0003440001347983 */ /* 0x000ee80000300800 */
[----:B------:R-:W3:Y:S04]  /*bfda0*/  LDL.LU.64 R50, [R1+0x1138] ;  /* 0x0011380001327983 */ /* 0x000ee80000300a00 */
[----:B------:R0:W-:Y:S04]  /*bfdb0*/  @P6 STG.E.U8 desc[UR38][R12.64], R2 ;  /* 0x000000020c006986 */ /* 0x0001e8000c101126 */
[----:B------:R1:W-:Y:S04]  /*bfdc0*/  @P3 STG.E.U8 desc[UR38][R44.64], R0 ;  /* 0x000000002c003986 */ /* 0x0003e8000c101126 */
[----:B0-----:R-:W3:Y:S04]  /*bfdd0*/  LDL.LU.64 R12, [R1+0x1128] ;  /* 0x00112800010c7983 */ /* 0x001ee80000300a00 */
[----:B-1----:R-:W3:Y:S01]  /*bfde0*/  LDL.LU.64 R44, [R1+0x1120] ;  /* 0x00112000012c7983 */ /* 0x002ee20000300a00 */
[----:B------:R-:W-:-:S02]  /*bfdf0*/  ISETP.LT.AND P4, PT, R40, UR30, !P0 ;  /* 0x0000001e28007c0c */ /* 0x000fc4000c781270 */
[----:B------:R-:W-:-:S11]  /*bfe00*/  PRMT R2, R47, 0x7773, RZ ;  /* 0x000077732f027816 */ /* 0x000fd600000000ff */
[----:B------:R0:W-:Y:S04]  /*bfe10*/  @P4 STG.E.U8 desc[UR38][R48.64], R2 ;  /* 0x0000000230004986 */ /* 0x0001e8000c101126 */
[----:B0-----:R-:W3:Y:S01]  /*bfe20*/  LDL.LU.64 R48, [R1+0x1118] ;  /* 0x0011180001307983 */ /* 0x001ee20000300a00 */
[----:B------:R-:W-:Y:S01]  /*bfe30*/  ISETP.LT.AND P5, PT, R56, UR22, !P0 ;  /* 0x0000001638007c0c */ /* 0x000fe2000c7a1270 */
[----:B------:R-:W0:Y:S01]  /*bfe40*/  LDCU UR22, c[0x0][0x398] ;  /* 0x00007300ff1677ac */ /* 0x000e220008000800 */
[----:B------:R-:W-:Y:S02]  /*bfe50*/  ISETP.LT.AND P3, PT, R41, UR19, !P0 ;  /* 0x0000001329007c0c */ /* 0x000fe4000c761270 */
[----:B------:R-:W-:Y:S01]  /*bfe60*/  ISETP.LT.AND P6, PT, R46, UR20, !P0 ;  /* 0x000000142e007c0c */ /* 0x000fe2000c7c1270 */
[----:B------:R-:W1:Y:S01]  /*bfe70*/  LDCU UR19, c[0x0][0x398] ;  /* 0x00007300ff1377ac */ /* 0x000e620008000800 */
[----:B------:R-:W-:-:S02]  /*bfe80*/  PRMT R0, R53, 0x7770, RZ ;  /* 0x0000777035007816 */ /* 0x000fc400000000ff */
[----:B------:R-:W-:Y:S01]  /*bfe90*/  PRMT R2, R53, 0x7771, RZ ;  /* 0x0000777135027816 */ /* 0x000fe200000000ff */
[----:B------:R-:W0:Y:S01]  /*bfea0*/  LDCU UR20, c[0x0][0x398] ;  /* 0x00007300ff1477ac */ /* 0x000e220008000800 */
[----:B------:R-:W-:-:S03]  /*bfeb0*/  ISETP.LT.AND P0, PT, R43, UR24, !P0 ;  /* 0x000000182b007c0c */ /* 0x000fc6000c701270 */
[----:B----4-:R4:W-:Y:S01]  /*bfec0*/  @P5 STG.E.U8 desc[UR38][R10.64], R0 ;  /* 0x000000000a005986 */ /* 0x0109e2000c101126 */
[----:B------:R-:W-:Y:S01]  /*bfed0*/  ISETP.GE.AND P4, PT, R3, UR17, PT ;  /* 0x0000001103007c0c */ /* 0x000fe2000bf86270 */
[----:B------:R-:W0:Y:S03]  /*bfee0*/  LDCU UR17, c[0x0][0x398] ;  /* 0x00007300ff1177ac */ /* 0x000e260008000800 */
[----:B------:R-:W-:Y:S01]  /*bfef0*/  ISETP.LT.AND P5, PT, R60, UR4, !P4 ;  /* 0x000000043c007c0c */ /* 0x000fe2000e7a1270 */
[----:B------:R-:W0:Y:S01]  /*bff00*/  LDCU UR4, c[0x0][0x398] ;  /* 0x00007300ff0477ac */ /* 0x000e220008000800 */
[----:B------:R-:W0:Y:S01]  /*bff10*/  LDCU UR24, c[0x0][0x398] ;  /* 0x00007300ff1877ac */ /* 0x000e220008000800 */
[----:B----4-:R-:W4:Y:S01]  /*bff20*/  LDL.LU.64 R10, [R1+0x1110] ;  /* 0x00111000010a7983 */ /* 0x010f220000300a00 */
[----:B------:R-:W-:-:S03]  /*bff30*/  PRMT R0, R53, 0x7772, RZ ;  /* 0x0000777235007816 */ /* 0x000fc600000000ff */
[----:B------:R-:W4:Y:S04]  /*bff40*/  LDL.LU R47, [R1+0x234] ;  /* 0x00023400012f7983 */ /* 0x000f280000300800 */
[----:B--2---:R2:W-:Y:S04]  /*bff50*/  @P3 STG.E.U8 desc[UR38][R8.64], R2 ;  /* 0x0000000208003986 */ /* 0x0045e8000c101126 */
[----:B--2---:R-:W2:Y:S01]  /*bff60*/  LDL.LU.64 R8, [R1+0x1108] ;  /* 0x0011080001087983 */ /* 0x004ea20000300a00 */
[----:B------:R-:W-:-:S03]  /*bff70*/  PRMT R2, R53, 0x7773, RZ ;  /* 0x0000777335027816 */ /* 0x000fc600000000ff */
[----:B---3--:R3:W-:Y:S01]  /*bff80*/  @P6 STG.E.U8 desc[UR38][R58.64], R0 ;  /* 0x000000003a006986 */ /* 0x0087e2000c101126 */
[----:B------:R-:W-:Y:S01]  /*bff90*/  ISETP.LT.AND P6, PT, R61, UR26, !P4 ;  /* 0x0000001a3d007c0c */ /* 0x000fe2000e7c1270 */
[----:B------:R-:W0:Y:S02]  /*bffa0*/  LDCU UR26, c[0x0][0x398] ;  /* 0x00007300ff1a77ac */ /* 0x000e240008000800 */
[----:B---3--:R-:W3:Y:S01]  /*bffb0*/  LDL.LU.64 R58, [R1+0x1100] ;  /* 0x00110000013a7983 */ /* 0x008ee20000300a00 */
[----:B------:R-:W-:-:S03]  /*bffc0*/  PRMT R0, R52, 0x7770, RZ ;  /* 0x0000777034007816 */ /* 0x000fc600000000ff */
[----:B------:R0:W-:Y:S04]  /*bffd0*/  @P0 STG.E.U8 desc[UR38][R50.64], R2 ;  /* 0x0000000232000986 */ /* 0x0001e8000c101126 */
[----:B------:R-:W-:Y:S01]  /*bffe0*/  @P5 STG.E.U8 desc[UR38][R12.64], R0 ;  /* 0x000000000c005986 */ /* 0x000fe2000c101126 */
[----:B0-----:R-:W-:-:S03]  /*bfff0*/  PRMT R2, R52, 0x7771, RZ ;  /* 0x0000777134027816 */ /* 0x001fc600000000ff */
[----:B------:R-:W3:Y:S04]  /*c0000*/  LDL.LU.64 R50, [R1+0x10f8] ;  /* 0x0010f80001327983 */ /* 0x000ee80000300a00 */
[----:B------:R0:W-:Y:S04]  /*c0010*/  @P6 STG.E.U8 desc[UR38][R44.64], R2 ;  /* 0x000000022c006986 */ /* 0x0001e8000c101126 */
[----:B0-----:R-:W3:Y:S01]  /*c0020*/  LDL.LU.64 R44, [R1+0x10f0] ;  /* 0x0010f000012c7983 */ /* 0x001ee20000300a00 */
[----:B------:R-:W-:-:S03]  /*c0030*/  ISETP.LT.AND P3, PT, R54, UR28, !P4 ;  /* 0x0000001c36007c0c */ /* 0x000fc6000e761270 */
[----:B------:R-:W3:Y:S01]  /*c0040*/  LDL.LU R53, [R1+0x294] ;  /* 0x0002940001357983 */ /* 0x000ee20000300800 */
[----:B------:R-:W-:-:S03]  /*c0050*/  PRMT R0, R52, 0x7772, RZ ;  /* 0x0000777234007816 */ /* 0x000fc600000000ff */
[----:B------:R-:W3:Y:S06]  /*c0060*/  LDL.LU.64 R12, [R1+0x10e8] ;  /* 0x0010e800010c7983 */ /* 0x000eec0000300a00 */
[----:B------:R0:W-:Y:S04]  /*c0070*/  @P3 STG.E.U8 desc[UR38][R48.64], R0 ;  /* 0x0000000030003986 */ /* 0x0001e8000c101126 */
[----:B0-----:R-:W3:Y:S01]  /*c0080*/  LDL.LU.64 R48, [R1+0x10d8] ;  /* 0x0010d80001307983 */ /* 0x001ee20000300a00 */
[----:B------:R-:W-:Y:S01]  /*c0090*/  ISETP.LT.AND P5, PT, R40, UR22, !P4 ;  /* 0x0000001628007c0c */ /* 0x000fe2000e7a1270 */
[----:B------:R-:W-:Y:S01]  /*c00a0*/  VIADD R2, R57, 0x5b ;  /* 0x0000005b39027836 */ /* 0x000fe20000000000 */
[----:B-1----:R-:W-:Y:S01]  /*c00b0*/  ISETP.LT.AND P3, PT, R56, UR19, !P4 ;  /* 0x0000001338007c0c */ /* 0x002fe2000e761270 */
[----:B------:R-:W0:Y:S01]  /*c00c0*/  LDCU UR22, c[0x0][0x398] ;  /* 0x00007300ff1677ac */ /* 0x000e220008000800 */
[----:B------:R-:W-:-:S02]  /*c00d0*/  ISETP.LT.AND P6, PT, R41, UR17, !P4 ;  /* 0x0000001129007c0c */ /* 0x000fc4000e7c1270 */
[----:B------:R-:W-:Y:S01]  /*c00e0*/  PRMT R0, R52, 0x7773, RZ ;  /* 0x0000777334007816 */ /* 0x000fe200000000ff */
[----:B------:R-:W1:Y:S01]  /*c00f0*/  LDCU UR17, c[0x0][0x398] ;  /* 0x00007300ff1177ac */ /* 0x000e620008000800 */
[----:B------:R-:W-:Y:S01]  /*c0100*/  ISETP.GE.AND P0, PT, R2, UR13, PT ;  /* 0x0000000d02007c0c */ /* 0x000fe2000bf06270 */
[----:B------:R-:W0:Y:S04]  /*c0110*/  LDCU UR13, c[0x0][0x398] ;  /* 0x00007300ff0d77ac */ /* 0x000e280008000800 */
[----:B----4-:R4:W-:Y:S01]  /*c0120*/  @P5 STG.E.U8 desc[UR38][R10.64], R0 ;  /* 0x000000000a005986 */ /* 0x0109e2000c101126 */
[----:B------:R-:W0:Y:S01]  /*c0130*/  LDCU UR19, c[0x0][0x398] ;  /* 0x00007300ff1377ac */ /* 0x000e220008000800 */
[C---:B------:R-:W-:Y:S02]  /*c0140*/  PRMT R2, R47.reuse, 0x7770, RZ ;  /* 0x000077702f027816 */ /* 0x040fe400000000ff */
[----:B------:R-:W-:Y:S01]  /*c0150*/  ISETP.LT.AND P5, PT, R46, UR4, !P4 ;  /* 0x000000042e007c0c */ /* 0x000fe2000e7a1270 */
[----:B------:R-:W0:Y:S01]  /*c0160*/  LDCU UR4, c[0x0][0x398] ;  /* 0x00007300ff0477ac */ /* 0x000e220008000800 */
[----:B----4-:R-:W-:-:S02]  /*c0170*/  PRMT R0, R47, 0x7771, RZ ;  /* 0x000077712f007816 */ /* 0x010fc400000000ff */
[----:B------:R-:W-:Y:S01]  /*c0180*/  ISETP.LT.AND P4, PT, R43, UR20, !P4 ;  /* 0x000000142b007c0c */ /* 0x000fe2000e781270 */
[----:B------:R-:W4:Y:S01]  /*c0190*/  LDCU UR20, c[0x0][0x398] ;  /* 0x00007300ff1477ac */ /* 0x000f220008000800 */
[----:B--2---:R2:W-:Y:S04]  /*c01a0*/  @P3 STG.E.U8 desc[UR38][R8.64], R2 ;  /* 0x0000000208003986 */ /* 0x0045e8000c101126 */
[----:B--2---:R-:W2:Y:S04]  /*c01b0*/  LDL.LU.64 R8, [R1+0x10e0] ;  /* 0x0010e00001087983 */ /* 0x004ea80000300a00 */
[----:B---3--:R3:W-:Y:S01]  /*c01c0*/  @P6 STG.E.U8 desc[UR38][R58.64], R0 ;  /* 0x000000003a006986 */ /* 0x0087e2000c101126 */
[----:B------:R-:W-:-:S03]  /*c01d0*/  PRMT R2, R47, 0x7772, RZ ;  /* 0x000077722f027816 */ /* 0x000fc600000000ff */
[----:B---3--:R-:W3:Y:S01]  /*c01e0*/  LDL.LU.64 R58, [R1+0x10d0] ;  /* 0x0010d000013a7983 */ /* 0x008ee20000300a00 */
[----:B------:R-:W-:-:S03]  /*c01f0*/  PRMT R0, R47, 0x7773, RZ ;  /* 0x000077732f007816 */ /* 0x000fc600000000ff */
[----:B------:R-:W4:Y:S04]  /*c0200*/  LDL.LU R52, [R1+0x334] ;  /* 0x0003340001347983 */ /* 0x000f280000300800 */
[----:B------:R-:W-:Y:S01]  /*c0210*/  @P5 STG.E.U8 desc[UR38][R50.64], R2 ;  /* 0x0000000232005986 */ /* 0x000fe2000c101126 */
[----:B------:R-:W-:Y:S01]  /*c0220*/  ISETP.LT.AND P6, PT, R60, UR24, !P0 ;  /* 0x000000183c007c0c */ /* 0x000fe2000c7c1270 */
[----:B------:R-:W0:Y:S02]  /*c0230*/  LDCU UR24, c[0x0][0x398] ;  /* 0x00007300ff1877ac */ /* 0x000e240008000800 */
[----:B------:R0:W-:Y:S04]  /*c0240*/  @P4 STG.E.U8 desc[UR38][R44.64], R0 ;  /* 0x000000002c004986 */ /* 0x0001e8000c101126 */
[----:B0-----:R-:W4:Y:S01]  /*c0250*/  LDL.LU.64 R44, [R1+0x10c8] ;  /* 0x0010c800012c7983 */ /* 0x001f220000300a00 */
[----:B------:R-:W-:Y:S01]  /*c0260*/  ISETP.LT.AND P3, PT, R61, UR22, !P0 ;  /* 0x000000163d007c0c */ /* 0x000fe2000c761270 */
[----:B------:R-:W0:Y:S02]  /*c0270*/  LDCU UR22, c[0x0][0x398] ;  /* 0x00007300ff1677ac */ /* 0x000e240008000800 */
[----:B------:R-:W4:Y:S01]  /*c0280*/  LDL.LU.64 R10, [R1+0x10c0] ;  /* 0x0010c000010a7983 */ /* 0x000f220000300a00 */
[----:B------:R-:W-:-:S02]  /*c0290*/  PRMT R2, R53, 0x7770, RZ ;  /* 0x0000777035027816 */ /* 0x000fc400000000ff */
[----:B------:R-:W-:Y:S01]  /*c02a0*/  PRMT R0, R53, 0x7771, RZ ;  /* 0x0000777135007816 */ /* 0x000fe200000000ff */
[----:B------:R-:W4:Y:S04]  /*c02b0*/  LDL.LU.64 R50, [R1+0x10b8] ;  /* 0x0010b80001327983 */ /* 0x000f280000300a00 */
[----:B------:R0:W-:Y:S04]  /*c02c0*/  @P6 STG.E.U8 desc[UR38][R12.64], R2 ;  /* 0x000000020c006986 */ /* 0x0001e8000c101126 */
[----:B------:R1:W-:Y:S04]  /*c02d0*/  @P3 STG.E.U8 desc[UR38][R48.64], R0 ;  /* 0x0000000030003986 */ /* 0x0003e8000c101126 */
[----:B0-----:R-:W4:Y:S04]  /*c02e0*/  LDL.LU.64 R12, [R1+0x10b0] ;  /* 0x0010b000010c7983 */ /* 0x001f280000300a00 */
[----:B------:R-:W4:Y:S04]  /*c02f0*/  LDL.LU R47, [R1+0x348] ;  /* 0x00034800012f7983 */ /* 0x000f280000300800 */
[----:B-1----:R-:W4:Y:S01]  /*c0300*/  LDL.LU.64 R48, [R1+0x10a8] ;  /* 0x0010a80001307983 */ /* 0x002f220000300a00 */
[----:B------:R-:W-:-:S02]  /*c0310*/  ISETP.LT.AND P4, PT, R54, UR26, !P0 ;  /* 0x0000001a36007c0c */ /* 0x000fc4000c781270 */
[----:B------:R-:W-:Y:S02]  /*c0320*/  ISETP.LT.AND P5, PT, R40, UR17, !P0 ;  /* 0x0000001128007c0c */ /* 0x000fe4000c7a1270 */
[----:B------:R-:W-:Y:S01]  /*c0330*/  PRMT R3, R53, 0x7772, RZ ;  /* 0x0000777235037816 */ /* 0x000fe200000000ff */
[----:B------:R-:W-:Y:S01]  /*c0340*/  VIADD R2, R57, 0x5e ;  /* 0x0000005e39027836 */ /* 0x000fe20000000000 */
[----:B------:R-:W-:Y:S01]  /*c0350*/  PRMT R0, R53, 0x7773, RZ ;  /* 0x0000777335007816 */ /* 0x000fe200000000ff */
[----:B------:R-:W0:Y:S01]  /*c0360*/  LDCU UR17, c[0x0][0x398] ;  /* 0x00007300ff1177ac */ /* 0x000e220008000800 */
[----:B------:R-:W-:Y:S02]  /*c0370*/  ISETP.LT.AND P3, PT, R56, UR13, !P0 ;  /* 0x0000000d38007c0c */ /* 0x000fe4000c761270 */
[----:B------:R-:W-:Y:S01]  /*c0380*/  ISETP.LT.AND P6, PT, R41, UR4, !P0 ;  /* 0x0000000429007c0c */ /* 0x000fe2000c7c1270 */
[----:B------:R-:W1:Y:S01]  /*c0390*/  LDCU UR4, c[0x0][0x398] ;  /* 0x00007300ff0477ac */ /* 0x000e620008000800 */
[----:B------:R-:W0:Y:S01]  /*c03a0*/  LDCU UR13, c[0x0][0x398] ;  /* 0x00007300ff0d77ac */ /* 0x000e220008000800 */
[----:B--2---:R2:W-:Y:S01]  /*c03b0*/  @P4 STG.E.U8 desc[UR38][R8.64], R3 ;  /* 0x0000000308004986 */ /* 0x0045e2000c101126 */
[----:B------:R-:W-:Y:S01]  /*c03c0*/  ISETP.GE.AND P4, PT, R2, UR11, PT ;  /* 0x0000000b02007c0c */ /* 0x000fe2000bf86270 */
[----:B------:R-:W0:Y:S02]  /*c03d0*/  LDCU UR11, c[0x0][0x398] ;  /* 0x00007300ff0b77ac */ /* 0x000e240008000800 */
[----:B--2---:R-:W2:Y:S04]  /*c03e0*/  LDL.LU.64 R8, [R1+0x10a0] ;  /* 0x0010a00001087983 */ /* 0x004ea80000300a00 */
[----:B---3--:R3:W-:Y:S01]  /*c03f0*/  @P5 STG.E.U8 desc[UR38][R58.64], R0 ;  /* 0x000000003a005986 */ /* 0x0087e2000c101126 */
[----:B----4-:R-:W-:-:S03]  /*c0400*/  PRMT R2, R52, 0x7770, RZ ;  /* 0x0000777034027816 */ /* 0x010fc600000000ff */
[----:B---3--:R-:W3:Y:S01]  /*c0410*/  LDL.LU.64 R58, [R1+0x1098] ;  /* 0x00109800013a7983 */ /* 0x008ee20000300a00 */
[----:B------:R-:W-:Y:S01]  /*c0420*/  ISETP.LT.AND P5, PT, R46, UR19, !P0 ;  /* 0x000000132e007c0c */ /* 0x000fe2000c7a1270 */
[----:B------:R-:W4:Y:S01]  /*c0430*/  LDCU UR19, c[0x0][0x398] ;  /* 0x00007300ff1377ac */ /* 0x000f220008000800 */
[C---:B------:R-:W-:Y:S02]  /*c0440*/  PRMT R0, R52.reuse, 0x7771, RZ ;  /* 0x0000777134007816 */ /* 0x040fe400000000ff */
[----:B------:R-:W-:Y:S01]  /*c0450*/  ISETP.LT.AND P0, PT, R43, UR20, !P0 ;  /* 0x000000142b007c0c */ /* 0x000fe2000c701270 */
[----:B------:R-:W0:Y:S01]  /*c0460*/  LDCU UR20, c[0x0][0x398] ;  /* 0x00007300ff1477ac */ /* 0x000e220008000800 */
[----:B------:R0:W-:Y:S04]  /*c0470*/  @P3 STG.E.U8 desc[UR38][R44.64], R2 ;  /* 0x000000022c003986 */ /* 0x0001e8000c101126 */
[----:B0-----:R-:W3:Y:S01]  /*c0480*/  LDL.LU.64 R44, [R1+0x1090] ;  /* 0x00109000012c7983 */ /* 0x001ee20000300a00 */
[----:B------:R-:W-:-:S03]  /*c0490*/  PRMT R2, R52, 0x7772, RZ ;  /* 0x0000777234027816 */ /* 0x000fc600000000ff */
[----:B------:R0:W-:Y:S01]  /*c04a0*/  @P6 STG.E.U8 desc[UR38][R10.64], R0 ;  /* 0x000000000a006986 */ /* 0x0001e2000c101126 */
[----:B------:R-:W-:-:S03]  /*c04b0*/  ISETP.LT.AND P6, PT, R60, UR22, !P1 ;  /* 0x000000163c007c0c */ /* 0x000fc6000cfc1270 */
[----:B------:R-:W3:Y:S04]  /*c04c0*/  LDL.LU R53, [R1+0x238] ;  /* 0x0002380001357983 */ /* 0x000ee80000300800 */
[----:B------:R1:W-:Y:S01]  /*c04d0*/  @P5 STG.E.U8 desc[UR38][R50.64], R2 ;  /* 0x0000000232005986 */ /* 0x0003e2000c101126 */
[----:B0-----:R-:W-:-:S03]  /*c04e0*/  PRMT R0, R52, 0x7773, RZ ;  /* 0x0000777334007816 */ /* 0x001fc600000000ff */
[----:B------:R-:W3:Y:S01]  /*c04f0*/  LDL.LU.64 R10, [R1+0x1088] ;  /* 0x00108800010a7983 */ /* 0x000ee20000300a00 */
[----:B-1----:R-:W-:-:S03]  /*c0500*/  PRMT R2, R47, 0x7770, RZ ;  /* 0x000077702f027816 */ /* 0x002fc600000000ff */
[----:B------:R-:W-:Y:S04]  /*c0510*/  @P0 STG.E.U8 desc[UR38][R12.64], R0 ;  /* 0x000000000c000986 */ /* 0x000fe8000c101126 */
[----:B------:R-:W3:Y:S04]  /*c0520*/  LDL.LU.64 R50, [R1+0x1080] ;  /* 0x0010800001327983 */ /* 0x000ee80000300a00 */
[----:B------:R0:W-:Y:S04]  /*c0530*/  @P6 STG.E.U8 desc[UR38][R48.64], R2 ;  /* 0x0000000230006986 */ /* 0x0001e8000c101126 */
[----:B0-----:R-:W3:Y:S01]  /*c0540*/  LDL.LU.64 R48, [R1+0x1070] ;  /* 0x0010700001307983 */ /* 0x001ee20000300a00 */
[----:B------:R-:W-:-:S02]  /*c0550*/  ISETP.LT.AND P3, PT, R61, UR24, !P1 ;  /* 0x000000183d007c0c */ /* 0x000fc4000cf61270 */
[----:B------:R-:W-:Y:S01]  /*c0560*/  ISETP.LT.AND P5, PT, R54, UR17, !P1 ;  /* 0x0000001136007c0c */ /* 0x000fe2000cfa1270 */
[----:B------:R-:W3:Y:S01]  /*c0570*/  LDL.LU R52, [R1+0x298] ;  /* 0x0002980001347983 */ /* 0x000ee20000300800 */
[C---:B------:R-:W-:Y:S01]  /*c0580*/  PRMT R0, R47.reuse, 0x7771, RZ ;  /* 0x000077712f007816 */ /* 0x040fe200000000ff */
[----:B------:R-:W0:Y:S01]  /*c0590*/  LDCU UR17, c[0x0][0x398] ;  /* 0x00007300ff1177ac */ /* 0x000e220008000800 */
[C---:B------:R-:W-:Y:S02]  /*c05a0*/  PRMT R2, R47.reuse, 0x7772, RZ ;  /* 0x000077722f027816 */ /* 0x040fe400000000ff */
[----:B------:R-:W-:Y:S01]  /*c05b0*/  ISETP.LT.AND P0, PT, R40, UR4, !P1 ;  /* 0x0000000428007c0c */ /* 0x000fe2000cf01270 */
[----:B------:R-:W1:Y:S01]  /*c05c0*/  LDCU UR4, c[0x0][0x398] ;  /* 0x00007300ff0477ac */ /* 0x000e620008000800 */
[----:B----4-:R-:W-:Y:S01]  /*c05d0*/  ISETP.LT.AND P6, PT, R46, UR19, !P1 ;  /* 0x000000132e007c0c */ /* 0x010fe2000cfc1270 */
[----:B------:R-:W4:Y:S02]  /*c05e0*/  LDCU UR19, c[0x0][0x398] ;  /* 0x00007300ff1377ac */ /* 0x000f240008000800 */
[----:B--2---:R2:W-:Y:S04]  /*c05f0*/  @P3 STG.E.U8 desc[UR38][R8.64], R0 ;  /* 0x0000000008003986 */ /* 0x0045e8000c101126 */
[----:B---3--:R3:W-:Y:S01]  /*c0600*/  @P5 STG.E.U8 desc[UR38][R58.64], R2 ;  /* 0x000000023a005986 */ /* 0x0087e2000c101126 */
[----:B--2---:R-:W-:-:S03]  /*c0610*/  PRMT R0, R47, 0x7773, RZ ;  /* 0x000077732f007816 */ /* 0x004fc600000000ff */
[----:B---3--:R-:W2:Y:S01]  /*c0620*/  LDL.LU.64 R58, [R1+0x1078] ;  /* 0x00107800013a7983 */ /* 0x008ea20000300a00 */
[----:B------:R-:W-:Y:S01]  /*c0630*/  ISETP.LT.AND P3, PT, R56, UR11, !P1 ;  /* 0x0000000b38007c0c */ /* 0x000fe2000cf61270 */
[----:B------:R-:W3:Y:S01]  /*c0640*/  LDCU UR11, c[0x0][0x398] ;  /* 0x00007300ff0b77ac */ /* 0x000ee20008000800 */
[----:B------:R-:W-:Y:S01]  /*c0650*/  ISETP.LT.AND P5, PT, R41, UR13, !P1 ;  /* 0x0000000d29007c0c */ /* 0x000fe2000cfa1270 */
[----:B------:R0:W-:Y:S01]  /*c0660*/  @P0 STG.E.U8 desc[UR38][R44.64], R0 ;  /* 0x000000002c000986 */ /* 0x0001e2000c101126 */
[----:B------:R-:W1:Y:S03]  /*c0670*/  LDCU UR13, c[0x0][0x398] ;  /* 0x00007300ff0d77ac */ /* 0x000e660008000800 */
[----:B0-----:R-:W4:Y:S01]  /*c0680*/  LDL.LU.64 R44, [R1+0x1058] ;  /* 0x00105800012c7983 */ /* 0x001f220000300a00 */
[----:B------:R-:W-:Y:S01]  /*c0690*/  PRMT R2, R53, 0x7770, RZ ;  /* 0x0000777035027816 */ /* 0x000fe200000000ff */
[----:B------:R-:W-:-:S02]  /*c06a0*/  VIADD R0, R57, 0x5f ;  /* 0x0000005f39007836 */ /* 0x000fc40000000000 */
[----:B------:R-:W4:Y:S03]  /*c06b0*/  LDL.LU.64 R12, [R1+0x1050] ;  /* 0x00105000010c7983 */ /* 0x000f260000300a00 */
[----:B------:R-:W-:Y:S01]  /*c06c0*/  ISETP.GE.AND P0, PT, R0, UR7, PT ;  /* 0x0000000700007c0c */ /* 0x000fe2000bf06270 */
[----:B------:R0:W-:Y:S01]  /*c06d0*/  @P3 STG.E.U8 desc[UR38][R10.64], R2 ;  /* 0x000000020a003986 */ /* 0x0001e2000c101126 */
[C---:B------:R-:W-:Y:S01]  /*c06e0*/  PRMT R0, R53.reuse, 0x7772, RZ ;  /* 0x0000777235007816 */ /* 0x040fe200000000ff */
[----:B------:R-:W1:Y:S02]  /*c06f0*/  LDCU UR7, c[0x0][0x398] ;  /* 0x00007300ff0777ac */ /* 0x000e640008000800 */
[----:B------:R-:W4:Y:S04]  /*c0700*/  LDL.LU.64 R8, [R1+0x1038] ;  /* 0x0010380001087983 */ /* 0x000f280000300a00 */
[----:B------:R-:W4:Y:S01]  /*c0710*/  LDL.LU R47, [R1+0x34c] ;  /* 0x00034c00012f7983 */ /* 0x000f220000300800 */
[----:B0-----:R-:W-:-:S05]  /*c0720*/  PRMT R2, R53, 0x7771, RZ ;  /* 0x0000777135027816 */ /* 0x001fca00000000ff */
[----:B------:R-:W-:Y:S04]  /*c0730*/  @P5 STG.E.U8 desc[UR38][R50.64], R2 ;  /* 0x0000000232005986 */ /* 0x000fe8000c101126 */
[----:B------:R0:W-:Y:S04]  /*c0740*/  @P6 STG.E.U8 desc[UR38][R48.64], R0 ;  /* 0x0000000030006986 */ /* 0x0001e8000c101126 */
[----:B0-----:R-:W4:Y:S01]  /*c0750*/  LDL.LU.64 R48, [R1+0x1068] ;  /* 0x0010680001307983 */ /* 0x001f220000300a00 */
[----:B------:R-:W-:Y:S01]  /*c0760*/  ISETP.LT.AND P1, PT, R43, UR17, !P1 ;  /* 0x000000112b007c0c */ /* 0x000fe2000cf21270 */
[----:B------:R-:W-:Y:S01]  /*c0770*/  VIADD R3, R57, 0x60 ;  /* 0x0000006039037836 */ /* 0x000fe20000000000 */
[----:B------:R-:W-:Y:S01]  /*c0780*/  PRMT R2, R53, 0x7773, RZ ;  /* 0x0000777335027816 */ /* 0x000fe200000000ff */
[----:B------:R-:W4:Y:S01]  /*c0790*/  LDL.LU R55, [R1+0x338] ;  /* 0x0003380001377983 */ /* 0x000f220000300800 */
[----:B-1----:R-:W-:Y:S01]  /*c07a0*/  ISETP.LT.AND P3, PT, R60, UR4, !P2 ;  /* 0x000000043c007c0c */ /* 0x002fe2000d761270 */
[----:B------:R-:W0:Y:S01]  /*c07b0*/  LDCU UR17, c[0x0][0x398] ;  /* 0x00007300ff1177ac */ /* 0x000e220008000800 */
[----:B------:R-:W-:-:S02]  /*c07c0*/  PRMT R0, R52, 0x7770, RZ ;  /* 0x0000777034007816 */ /* 0x000fc400000000ff */
[----:B------:R-:W-:Y:S01]  /*c07d0*/  ISETP.LT.AND P5, PT, R61, UR20, !P2 ;  /* 0x000000143d007c0c */ /* 0x000fe2000d7a1270 */
[----:B------:R-:W1:Y:S01]  /*c07e0*/  LDCU UR4, c[0x0][0x398] ;  /* 0x00007300ff0477ac */ /* 0x000e620008000800 */
[----:B---3--:R-:W-:Y:S01]  /*c07f0*/  ISETP.LT.AND P6, PT, R54, UR11, !P2 ;  /* 0x0000000b36007c0c */ /* 0x008fe2000d7c1270 */
[----:B------:R-:W3:Y:S02]  /*c0800*/  LDCU UR11, c[0x0][0x398] ;  /* 0x00007300ff0b77ac */ /* 0x000ee40008000800 */
[----:B--2---:R2:W-:Y:S04]  /*c0810*/  @P1 STG.E.U8 desc[UR38][R58.64], R2 ;  /* 0x000000023a001986 */ /* 0x0045e8000c101126 */
[----:B--2---:R-:W2:Y:S01]  /*c0820*/  LDL.LU.64 R58, [R1+0x1060] ;  /* 0x00106000013a7983 */ /* 0x004ea20000300a00 */
[----:B------:R-:W-:-:S03]  /*c0830*/  PRMT R2, R52, 0x7771, RZ ;  /* 0x0000777134027816 */ /* 0x000fc600000000ff */
[----:B----4-:R4:W-:Y:S04]  /*c0840*/  @P3 STG.E.U8 desc[UR38][R44.64], R0 ;  /* 0x000000002c003986 */ /* 0x0109e8000c101126 */
[----:B----4-:R-:W4:Y:S01]  /*c0850*/  LDL.LU.64 R44, [R1+0x1048] ;  /* 0x00104800012c7983 */ /* 0x010f220000300a00 */
[----:B------:R-:W-:Y:S01]  /*c0860*/  ISETP.LT.AND P3, PT, R40, UR13, !P2 ;  /* 0x0000000d28007c0c */ /* 0x000fe2000d761270 */
[----:B------:R-:W0:Y:S02]  /*c0870*/  LDCU UR13, c[0x0][0x398] ;  /* 0x00007300ff0d77ac */ /* 0x000e240008000800 */
[----:B------:R-:W3:Y:S01]  /*c0880*/  LDL.LU.64 R10, [R1+0x1040] ;  /* 0x00104000010a7983 */ /* 0x000ee20000300a00 */
[----:B------:R-:W-:-:S03]  /*c0890*/  PRMT R0, R52, 0x7772, RZ ;  /* 0x0000777234007816 */ /* 0x000fc600000000ff */
[----:B------:R0:W-:Y:S04]  /*c08a0*/  @P5 STG.E.U8 desc[UR38][R12.64], R2 ;  /* 0x000000020c005986 */ /* 0x0001e8000c101126 */
[----:B------:R1:W-:Y:S04]  /*c08b0*/  @P6 STG.E.U8 desc[UR38][R8.64], R0 ;  /* 0x0000000008006986 */ /* 0x0003e8000c101126 */
[----:B------:R-:W3:Y:S04]  /*c08c0*/  LDL.LU.64 R50, [R1+0x1030] ;  /* 0x0010300001327983 */ /* 0x000ee80000300a00 */
[----:B0-----:R-:W3:Y:S01]  /*c08d0*/  LDL.LU.64 R12, [R1+0x1028] ;  /* 0x00102800010c7983 */ /* 0x001ee20000300a00 */
[----:B-1----:R-:W-:-:S03]  /*c08e0*/  PRMT R0, R52, 0x7773, RZ ;  /* 0x0000777334007816 */ /* 0x002fc600000000ff */
[----:B------:R-:W3:Y:S04]  /*c08f0*/  LDL.LU.64 R52, [R1+0x1020] ;  /* 0x0010200001347983 */ /* 0x000ee80000300a00 */
[----:B------:R0:W-:Y:S04]  /*c0900*/  @P3 STG.E.U8 desc[UR38][R48.64], R0 ;  /* 0x0000000030003986 */ /* 0x0001e8000c101126 */
[----:B0-----:R-:W3:Y:S01]  /*c0910*/  LDL.LU.64 R48, [R1+0x1018] ;  /* 0x0010180001307983 */ /* 0x001ee20000300a00 */
[----:B------:R-:W-:Y:S01]  /*c0920*/  ISETP.LT.AND P6, PT, R56, UR7, !P2 ;  /* 0x0000000738007c0c */ /* 0x000fe2000d7c1270 */
[----:B------:R-:W0:Y:S01]  /*c0930*/  LDCU UR7, c[0x0][0x398] ;  /* 0x00007300ff0777ac */ /* 0x000e220008000800 */
[----:B------:R-:W-:-:S02]  /*c0940*/  ISETP.GE.AND P1, PT, R3, UR15, PT ;  /* 0x0000000f03007c0c */ /* 0x000fc4000bf26270 */
[C---:B------:R-:W-:Y:S01]  /*c0950*/  PRMT R6, R47.reuse, 0x7770, RZ ;  /* 0x000077702f067816 */ /* 0x040fe200000000ff */
[----:B------:R-:W1:Y:S01]  /*c0960*/  LDCU UR15, c[0x0][0x398] ;  /* 0x00007300ff0f77ac */ /* 0x000e620008000800 */
[C---:B------:R-:W-:Y:S02]  /*c0970*/  PRMT R5, R47.reuse, 0x7771, RZ ;  /* 0x000077712f057816 */ /* 0x040fe400000000ff */
[C---:B------:R-:W-:Y:S02]  /*c0980*/  PRMT R4, R47.reuse, 0x7772, RZ ;  /* 0x000077722f047816 */ /* 0x040fe400000000ff */
[----:B------:R-:W-:Y:S02]  /*c0990*/  PRMT R3, R47, 0x7773, RZ ;  /* 0x000077732f037816 */ /* 0x000fe400000000ff */
[----:B------:R-:W-:Y:S01]  /*c09a0*/  PRMT R2, R55, 0x7770, RZ ;  /* 0x0000777037027816 */ /* 0x000fe200000000ff */
[----:B------:R-:W3:Y:S01]  /*c09b0*/  LDL.LU R47, [R1+0x23c] ;  /* 0x00023c00012f7983 */ /* 0x000ee20000300800 */
[----:B------:R-:W-:Y:S01]  /*c09c0*/  ISETP.LT.AND P5, PT, R41, UR19, !P2 ;  /* 0x0000001329007c0c */ /* 0x000fe2000d7a1270 */
[----:B------:R-:W0:Y:S02]  /*c09d0*/  LDCU UR19, c[0x0][0x398] ;  /* 0x00007300ff1377ac */ /* 0x000e240008000800 */
[----:B------:R-:W3:Y:S01]  /*c09e0*/  LDL.LU.64 R8, [R1+0x1010] ;  /* 0x0010100001087983 */ /* 0x000ee20000300a00 */
[----:B------:R-:W-:-:S02]  /*c09f0*/  PRMT R0, R55, 0x7771, RZ ;  /* 0x0000777137007816 */ /* 0x000fc400000000ff */
[----:B------:R-:W-:Y:S01]  /*c0a00*/  ISETP.LT.AND P3, PT, R46, UR17, !P2 ;  /* 0x000000112e007c0c */ /* 0x000fe2000d761270 */
[----:B------:R-:W0:Y:S01]  /*c0a10*/  LDCU UR17, c[0x0][0x398] ;  /* 0x00007300ff1177ac */ /* 0x000e220008000800 */
[----:B------:R-:W-:Y:S01]  /*c0a20*/  ISETP.LT.AND P2, PT, R43, UR4, !P2 ;  /* 0x000000042b007c0c */ /* 0x000fe2000d741270 */
[----:B------:R-:W0:Y:S01]  /*c0a30*/  LDCU UR4, c[0x0][0x398] ;  /* 0x00007300ff0477ac */ /* 0x000e220008000800 */
[----:B--2---:R2:W-:Y:S04]  /*c0a40*/  @P6 STG.E.U8 desc[UR38][R58.64], R2 ;  /* 0x000000023a006986 */ /* 0x0045e8000c101126 */
[----:B--2---:R-:W2:Y:S01]  /*c0a50*/  LDL.LU.64 R58, [R1+0x1008] ;  /* 0x00100800013a7983 */ /* 0x004ea20000300a00 */
[----:B------:R-:W-:Y:S02]  /*c0a60*/  PRMT R2, R55, 0x7772, RZ ;  /* 0x0000777237027816 */ /* 0x000fe400000000ff */
[----:B-1----:R-:W-:Y:S01]  /*c0a70*/  ISETP.LT.AND P6, PT, R61, UR15, !P4 ;  /* 0x0000000f3d007c0c */ /* 0x002fe2000e7c1270 */
[----:B------:R-:W1:Y:S01]  /*c0a80*/  LDCU UR15, c[0x0][0x398] ;  /* 0x00007300ff0f77ac */ /* 0x000e620008000800 */
[----:B----4-:R4:W-:Y:S01]  /*c0a90*/  @P5 STG.E.U8 desc[UR38][R44.64], R0 ;  /* 0x000000002c005986 */ /* 0x0109e2000c101126 */
[----:B---3--:R-:W-:Y:S01]  /*c0aa0*/  ISETP.LT.AND P5, PT, R60, UR11, !P4 ;  /* 0x0000000b3c007c0c */ /* 0x008fe2000e7a1270 */
[----:B------:R-:W3:Y:S02]  /*c0ab0*/  LDCU UR11, c[0x0][0x398] ;  /* 0x00007300ff0b77ac */ /* 0x000ee40008000800 */
[----:B----4-:R-:W4:Y:S01]  /*c0ac0*/  LDL.LU.64 R44, [R1+0xff0] ;  /* 0x000ff000012c7983 */ /* 0x010f220000300a00 */
[----:B------:R-:W-:-:S03]  /*c0ad0*/  PRMT R0, R55, 0x7773, RZ ;  /* 0x0000777337007816 */ /* 0x000fc600000000ff */
[----:B------:R-:W-:Y:S01]  /*c0ae0*/  @P3 STG.E.U8 desc[UR38][R10.64], R2 ;  /* 0x000000020a003986 */ /* 0x000fe2000c101126 */
[----:B------:R-:W-:Y:S01]  /*c0af0*/  ISETP.LT.AND P3, PT, R54, UR13, !P4 ;  /* 0x0000000d36007c0c */ /* 0x000fe2000e761270 */
[----:B------:R-:W0:Y:S02]  /*c0b00*/  LDCU UR13, c[0x0][0x398] ;  /* 0x00007300ff0d77ac */ /* 0x000e240008000800 */
        /* <DEDUP_REMOVED lines=8> */
[----:B------:R-:W-:-:S02]  /*c0b90*/  ISETP.LT.AND P2, PT, R40, UR7, !P4 ;  /* 0x0000000728007c0c */ /* 0x000fc4000e741270 */
[----:B------:R-:W-:Y:S01]  /*c0ba0*/  PRMT R2, R47, 0x7770, RZ ;  /* 0x000077702f027816 */ /* 0x000fe200000000ff */
[----:B------:R-:W-:Y:S01]  /*c0bb0*/  VIADD R0, R57, 0x61 ;  /* 0x0000006139007836 */ /* 0x000fe20000000000 */
[----:B------:R-:W-:Y:S01]  /*c0bc0*/  ISETP.LT.AND P5, PT, R56, UR17, !P4 ;  /* 0x0000001138007c0c */ /* 0x000fe2000e7a1270 */
[----:B------:R-:W0:Y:S01]  /*c0bd0*/  LDCU UR7, c[0x0][0x398] ;  /* 0x00007300ff0777ac */ /* 0x000e220008000800 */
[----:B------:R-:W-:-:S07]  /*c0be0*/  ISETP.LT.AND P6, PT, R41, UR4, !P4 ;  /* 0x0000000429007c0c */ /* 0x000fce000e7c1270 */
[----:B------:R1:W-:Y:S01]  /*c0bf0*/  @P2 STG.E.U8 desc[UR38][R8.64], R3 ;  /* 0x0000000308002986 */ /* 0x0003e2000c101126 */
[----:B------:R-:W-:Y:S01]  /*c0c00*/  ISETP.GE.AND P3, PT, R0, UR9, PT ;  /* 0x0000000900007c0c */ /* 0x000fe2000bf66270 */
[----:B------:R-:W0:Y:S01]  /*c0c10*/  LDCU UR17, c[0x0][0x398] ;  /* 0x00007300ff1177ac */ /* 0x000e220008000800 */
[----:B------:R-:W-:Y:S01]  /*c0c20*/  PRMT R0, R47, 0x7771, RZ ;  /* 0x000077712f007816 */ /* 0x000fe200000000ff */
[----:B------:R-:W0:Y:S01]  /*c0c30*/  LDCU UR4, c[0x0][0x398] ;  /* 0x00007300ff0477ac */ /* 0x000e220008000800 */
[----:B-1----:R-:W4:Y:S01]  /*c0c40*/  LDL.LU.64 R8, [R1+0xfe8] ;  /* 0x000fe80001087983 */ /* 0x002f220000300a00 */
[----:B---3--:R-:W-:Y:S01]  /*c0c50*/  ISETP.LT.AND P2, PT, R46, UR11, !P4 ;  /* 0x0000000b2e007c0c */ /* 0x008fe2000e741270 */
[----:B------:R-:W1:Y:S01]  /*c0c60*/  LDCU UR9, c[0x0][0x398] ;  /* 0x00007300ff0977ac */ /* 0x000e620008000800 */
[----:B------:R-:W-:Y:S02]  /*c0c70*/  ISETP.LT.AND P4, PT, R43, UR15, !P4 ;  /* 0x0000000f2b007c0c */ /* 0x000fe4000e781270 */
[C---:B------:R-:W-:Y:S01]  /*c0c80*/  PRMT R3, R47.reuse, 0x7772, RZ ;  /* 0x000077722f037816 */ /* 0x040fe200000000ff */
[----:B------:R-:W3:Y:S01]  /*c0c90*/  LDCU UR11, c[0x0][0x398] ;  /* 0x00007300ff0b77ac */ /* 0x000ee20008000800 */
[----:B------:R-:W0:Y:S01]  /*c0ca0*/  LDCU UR15, c[0x0][0x398] ;  /* 0x00007300ff0f77ac */ /* 0x000e220008000800 */
[----:B--2---:R2:W-:Y:S04]  /*c0cb0*/  @P5 STG.E.U8 desc[UR38][R58.64], R2 ;  /* 0x000000023a005986 */ /* 0x0045e8000c101126 */
[----:B--2---:R-:W2:Y:S01]  /*c0cc0*/  LDL.LU.64 R58, [R1+0xfd8] ;  /* 0x000fd800013a7983 */ /* 0x004ea20000300a00 */
[----:B------:R-:W-:-:S03]  /*c0cd0*/  PRMT R2, R47, 0x7773, RZ ;  /* 0x000077732f027816 */ /* 0x000fc600000000ff */
[----:B----4-:R4:W-:Y:S04]  /*c0ce0*/  @P6 STG.E.U8 desc[UR38][R44.64], R0 ;  /* 0x000000002c006986 */ /* 0x0109e8000c101126 */
[----:B----4-:R-:W4:Y:S01]  /*c0cf0*/  LDL.LU.64 R44, [R1+0xfa8] ;  /* 0x000fa800012c7983 */ /* 0x010f220000300a00 */
[----:B------:R-:W-:Y:S01]  /*c0d00*/  ISETP.LT.AND P6, PT, R60, UR13, !P0 ;  /* 0x0000000d3c007c0c */ /* 0x000fe2000c7c1270 */
[----:B------:R-:W-:Y:S01]  /*c0d10*/  VIADD R0, R57, 0x75 ;  /* 0x0000007539007836 */ /* 0x000fe20000000000 */
[----:B------:R-:W0:Y:S01]  /*c0d20*/  LDCU UR13, c[0x0][0x398] ;  /* 0x00007300ff0d77ac */ /* 0x000e220008000800 */
[----:B------:R-:W4:Y:S03]  /*c0d30*/  LDL.LU R47, [R1+0x33c] ;  /* 0x00033c00012f7983 */ /* 0x000f260000300800 */
[----:B------:R-:W-:Y:S01]  /*c0d40*/  ISETP.GE.AND P5, PT, R0, UR23, PT ;  /* 0x0000001700007c0c */ /* 0x000fe2000bfa6270 */
[----:B------:R-:W4:Y:S04]  /*c0d50*/  LDL.LU.64 R14, [R1+0xfd0] ;  /* 0x000fd000010e7983 */ /* 0x000f280000300a00 */
[----:B------:R-:W4:Y:S01]  /*c0d60*/  LDL.LU.64 R10, [R1+0xfa0] ;  /* 0x000fa000010a7983 */ /* 0x000f220000300a00 */
[----:B------:R-:W-:-:S03]  /*c0d70*/  PRMT R0, R52, 0x7770, RZ ;  /* 0x0000777034007816 */ /* 0x000fc600000000ff */
[----:B------:R0:W-:Y:S04]  /*c0d80*/  @P2 STG.E.U8 desc[UR38][R50.64], R3 ;  /* 0x0000000332002986 */ /* 0x0001e8000c101126 */
[----:B------:R-:W-:Y:S04]  /*c0d90*/  @P4 STG.E.U8 desc[UR38][R12.64], R2 ;  /* 0x000000020c004986 */ /* 0x000fe8000c101126 */
[----:B0-----:R-:W4:Y:S04]  /*c0da0*/  LDL.LU.64 R50, [R1+0xf98] ;  /* 0x000f980001327983 */ /* 0x001f280000300a00 */
[----:B------:R0:W-:Y:S04]  /*c0db0*/  @P6 STG.E.U8 desc[UR38][R48.64], R0 ;  /* 0x0000000030006986 */ /* 0x0001e8000c101126 */
[----:B0-----:R-:W4:Y:S01]  /*c0dc0*/  LDL.LU.64 R48, [R1+0xf90] ;  /* 0x000f900001307983 */ /* 0x001f220000300a00 */
[----:B------:R-:W-:Y:S01]  /*c0dd0*/  ISETP.LT.AND P2, PT, R61, UR7, !P0 ;  /* 0x000000073d007c0c */ /* 0x000fe2000c741270 */
[----:B------:R-:W0:Y:S01]  /*c0de0*/  LDCU UR7, c[0x0][0x398] ;  /* 0x00007300ff0777ac */ /* 0x000e220008000800 */
[----:B------:R-:W-:Y:S01]  /*c0df0*/  ISETP.LT.AND P4, PT, R54, UR17, !P0 ;  /* 0x0000001136007c0c */ /* 0x000fe2000c781270 */
[----:B------:R-:W4:Y:S01]  /*c0e00*/  LDL.LU R53, [R1+0x320] ;  /* 0x0003200001357983 */ /* 0x000f220000300800 */
[C---:B------:R-:W-:Y:S01]  /*c0e10*/  PRMT R3, R52.reuse, 0x7771, RZ ;  /* 0x0000777134037816 */ /* 0x040fe200000000ff */
[----:B------:R-:W0:Y:S01]  /*c0e20*/  LDCU UR17, c[0x0][0x398] ;  /* 0x00007300ff1177ac */ /* 0x000e220008000800 */
[----:B------:R-:W-:Y:S01]  /*c0e30*/  PRMT R2, R52, 0x7772, RZ ;  /* 0x0000777234027816 */ /* 0x000fe200000000ff */
[----:B------:R-:W4:Y:S01]  /*c0e40*/  LDL.LU.64 R12, [R1+0xf88] ;  /* 0x000f8800010c7983 */ /* 0x000f220000300a00 */
[----:B------:R-:W-:Y:S01]  /*c0e50*/  ISETP.LT.AND P6, PT, R40, UR4, !P0 ;  /* 0x0000000428007c0c */ /* 0x000fe2000c7c1270 */
[----:B------:R-:W0:Y:S04]  /*c0e60*/  LDCU UR4, c[0x0][0x398] ;  /* 0x00007300ff0477ac */ /* 0x000e280008000800 */
[----:B------:R1:W-:Y:S01]  /*c0e70*/  @P2 STG.E.U8 desc[UR38][R8.64], R3 ;  /* 0x0000000308002986 */ /* 0x0003e2000c101126 */
[----:B------:R-:W-:-:S03]  /*c0e80*/  PRMT R0, R52, 0x7773, RZ ;  /* 0x0000777334007816 */ /* 0x000fc600000000ff */
[----:B-1----:R-:W4:Y:S01]  /*c0e90*/  LDL.LU.64 R8, [R1+0xf80] ;  /* 0x000f800001087983 */ /* 0x002f220000300a00 */
[----:B------:R-:W-:Y:S01]  /*c0ea0*/  ISETP.LT.AND P2, PT, R56, UR9, !P0 ;  /* 0x0000000938007c0c */ /* 0x000fe2000c741270 */
[----:B------:R-:W1:Y:S02]  /*c0eb0*/  LDCU UR9, c[0x0][0x398] ;  /* 0x00007300ff0977ac */ /* 0x000e640008000800 */
[----:B--2---:R2:W-:Y:S04]  /*c0ec0*/  @P4 STG.E.U8 desc[UR38][R58.64], R2 ;  /* 0x000000023a004986 */ /* 0x0045e8000c101126 */
[----:B--2---:R-:W2:Y:S01]  /*c0ed0*/  LDL.LU.64 R58, [R1+0xf78] ;  /* 0x000f7800013a7983 */ /* 0x004ea20000300a00 */
[----:B---3--:R-:W-:Y:S01]  /*c0ee0*/  ISETP.LT.AND P4, PT, R41, UR11, !P0 ;  /* 0x0000000b29007c0c */ /* 0x008fe2000c781270 */
[----:B------:R-:W3:Y:S02]  /*c0ef0*/  LDCU UR11, c[0x0][0x398] ;  /* 0x00007300ff0b77ac */ /* 0x000ee40008000800 */
[----:B----4-:R4:W-:Y:S04]  /*c0f00*/  @P6 STG.E.U8 desc[UR38][R44.64], R0 ;  /* 0x000000002c006986 */ /* 0x0109e8000c101126 */
[----:B----4-:R-:W4:Y:S01]  /*c0f10*/  LDL.LU.64 R44, [R1+0xf70] ;  /* 0x000f7000012c7983 */ /* 0x010f220000300a00 */
[----:B------:R-:W-:Y:S01]  /*c0f20*/  ISETP.LT.AND P6, PT, R46, UR15, !P0 ;  /* 0x0000000f2e007c0c */ /* 0x000fe2000c7c1270 */
[----:B------:R-:W0:Y:S01]  /*c0f30*/  LDCU UR15, c[0x0][0x398] ;  /* 0x00007300ff0f77ac */ /* 0x000e220008000800 */
[----:B------:R-:W-:Y:S01]  /*c0f40*/  ISETP.LT.AND P0, PT, R43, UR13, !P0 ;  /* 0x0000000d2b007c0c */ /* 0x000fe2000c701270 */
[----:B------:R-:W4:Y:S01]  /*c0f50*/  LDL.LU R52, [R1+0x220] ;  /* 0x0002200001347983 */ /* 0x000f220000300800 */
[C---:B------:R-:W-:Y:S01]  /*c0f60*/  PRMT R4, R47.reuse, 0x7770, RZ ;  /* 0x000077702f047816 */ /* 0x040fe200000000ff */
[----:B------:R-:W0:Y:S01]  /*c0f70*/  LDCU UR13, c[0x0][0x398] ;  /* 0x00007300ff0d77ac */ /* 0x000e220008000800 */
[----:B------:R-:W-:-:S02]  /*c0f80*/  PRMT R3, R47, 0x7771, RZ ;  /* 0x000077712f037816 */ /* 0x000fc400000000ff */
[C---:B------:R-:W-:Y:S01]  /*c0f90*/  PRMT R2, R47.reuse, 0x7772, RZ ;  /* 0x000077722f027816 */ /* 0x040fe200000000ff */
[----:B------:R-:W-:Y:S01]  /*c0fa0*/  @P2 STG.E.U8 desc[UR38][R14.64], R4 ;  /* 0x000000040e002986 */ /* 0x000fe2000c101126 */
        /* <DEDUP_REMOVED lines=9> */
[----:B------:R-:W4:Y:S01]  /*c1040*/  LDL.LU.64 R50, [R1+0xf50] ;  /* 0x000f500001327983 */ /* 0x000f220000300a00 */
[----:B------:R-:W-:Y:S01]  /*c1050*/  ISETP.LT.AND P6, PT, R54, UR4, !P1 ;  /* 0x0000000436007c0c */ /* 0x000fe2000cfc1270 */
[----:B------:R-:W0:Y:S01]  /*c1060*/  LDCU UR7, c[0x0][0x398] ;  /* 0x00007300ff0777ac */ /* 0x000e220008000800 */
[C---:B------:R-:W-:Y:S01]  /*c1070*/  PRMT R2, R53.reuse, 0x7770, RZ ;  /* 0x0000777035027816 */ /* 0x040fe200000000ff */
[----:B------:R-:W4:Y:S01]  /*c1080*/  LDL.LU R47, [R1+0x280] ;  /* 0x00028000012f7983 */ /* 0x000f220000300800 */
[C---:B------:R-:W-:Y:S01]  /*c1090*/  PRMT R0, R53.reuse, 0x7771, RZ ;  /* 0x0000777135007816 */ /* 0x040fe200000000ff */
[----:B------:R-:W0:Y:S04]  /*c10a0*/  LDCU UR4, c[0x0][0x398] ;  /* 0x00007300ff0477ac */ /* 0x000e280008000800 */
[----:B------:R1:W-:Y:S01]  /*c10b0*/  @P4 STG.E.U8 desc[UR38][R12.64], R2 ;  /* 0x000000020c004986 */ /* 0x0003e2000c101126 */
[----:B------:R-:W-:Y:S01]  /*c10c0*/  ISETP.LT.AND P0, PT, R40, UR17, !P1 ;  /* 0x0000001128007c0c */ /* 0x000fe2000cf01270 */
[----:B------:R-:W0:Y:S02]  /*c10d0*/  LDCU UR17, c[0x0][0x398] ;  /* 0x00007300ff1177ac */ /* 0x000e240008000800 */
[----:B------:R3:W-:Y:S01]  /*c10e0*/  @P2 STG.E.U8 desc[UR38][R8.64], R0 ;  /* 0x0000000008002986 */ /* 0x0007e2000c101126 */
[----:B-1----:R-:W-:-:S03]  /*c10f0*/  PRMT R2, R53, 0x7772, RZ ;  /* 0x0000777235027816 */ /* 0x002fc600000000ff */
[----:B---3--:R-:W3:Y:S01]  /*c1100*/  LDL.LU.64 R8, [R1+0xf58] ;  /* 0x000f580001087983 */ /* 0x008ee20000300a00 */
[----:B------:R-:W-:Y:S02]  /*c1110*/  PRMT R0, R53, 0x7773, RZ ;  /* 0x0000777335007816 */ /* 0x000fe400000000ff */
[----:B------:R-:W-:Y:S01]  /*c1120*/  ISETP.LT.AND P2, PT, R56, UR9, !P1 ;  /* 0x0000000938007c0c */ /* 0x000fe2000cf41270 */
[----:B------:R-:W1:Y:S01]  /*c1130*/  LDCU UR9, c[0x0][0x398] ;  /* 0x00007300ff0977ac */ /* 0x000e620008000800 */
[----:B------:R-:W-:Y:S01]  /*c1140*/  ISETP.LT.AND P4, PT, R41, UR11, !P1 ;  /* 0x0000000b29007c0c */ /* 0x000fe2000cf81270 */
[----:B------:R-:W0:Y:S01]  /*c1150*/  LDCU UR11, c[0x0][0x398] ;  /* 0x00007300ff0b77ac */ /* 0x000e220008000800 */
[----:B--2---:R2:W-:Y:S04]  /*c1160*/  @P6 STG.E.U8 desc[UR38][R58.64], R2 ;  /* 0x000000023a006986 */ /* 0x0045e8000c101126 */
[----:B--2---:R-:W2:Y:S04]  /*c1170*/  LDL.LU.64 R58, [R1+0xf48] ;  /* 0x000f4800013a7983 */ /* 0x004ea80000300a00 */
[----:B------:R-:W2:Y:S04]  /*c1180*/  LDL.LU.64 R12, [R1+0xf40] ;  /* 0x000f4000010c7983 */ /* 0x000ea80000300a00 */
[----:B----4-:R4:W-:Y:S04]  /*c1190*/  @P0 STG.E.U8 desc[UR38][R44.64], R0 ;  /* 0x000000002c000986 */ /* 0x0109e8000c101126 */
[----:B----4-:R-:W4:Y:S01]  /*c11a0*/  LDL.LU.64 R44, [R1+0xf20] ;  /* 0x000f2000012c7983 */ /* 0x010f220000300a00 */
[----:B------:R-:W-:-:S03]  /*c11b0*/  PRMT R2, R52, 0x7770, RZ ;  /* 0x0000777034027816 */ /* 0x000fc600000000ff */
[----:B------:R-:W4:Y:S04]  /*c11c0*/  LDL.LU R53, [R1+0x310] ;  /* 0x0003100001357983 */ /* 0x000f280000300800 */
[----:B------:R0:W-:Y:S02]  /*c11d0*/  @P2 STG.E.U8 desc[UR38][R10.64], R2 ;  /* 0x000000020a002986 */ /* 0x0001e4000c101126 */
[----:B0-----:R-:W-:-:S05]  /*c11e0*/  PRMT R2, R52, 0x7771, RZ ;  /* 0x0000777134027816 */ /* 0x001fca00000000ff */
[----:B------:R0:W-:Y:S04]  /*c11f0*/  @P4 STG.E.U8 desc[UR38][R48.64], R2 ;  /* 0x0000000230004986 */ /* 0x0001e8000c101126 */
[----:B0-----:R-:W4:Y:S01]  /*c1200*/  LDL.LU.64 R48, [R1+0xf28] ;  /* 0x000f280001307983 */ /* 0x001f220000300a00 */
[----:B------:R-:W-:Y:S01]  /*c1210*/  ISETP.LT.AND P6, PT, R46, UR13, !P1 ;  /* 0x0000000d2e007c0c */ /* 0x000fe2000cfc1270 */
[----:B------:R-:W-:Y:S01]  /*c1220*/  VIADD R0, R57, 0x76 ;  /* 0x0000007639007836 */ /* 0x000fe20000000000 */
[----:B------:R-:W-:Y:S01]  /*c1230*/  ISETP.LT.AND P1, PT, R43, UR15, !P1 ;  /* 0x0000000f2b007c0c */ /* 0x000fe2000cf21270 */
[----:B------:R-:W4:Y:S01]  /*c1240*/  LDL.LU.64 R10, [R1+0xf18] ;  /* 0x000f1800010a7983 */ /* 0x000f220000300a00 */
[----:B------:R-:W-:Y:S01]  /*c1250*/  ISETP.LT.AND P2, PT, R60, UR7, !P3 ;  /* 0x000000073c007c0c */ /* 0x000fe2000df41270 */
[----:B------:R-:W0:Y:S01]  /*c1260*/  LDCU UR13, c[0x0][0x398] ;  /* 0x00007300ff0d77ac */ /* 0x000e220008000800 */
[----:B------:R-:W-:-:S02]  /*c1270*/  ISETP.GE.AND P0, PT, R0, UR25, PT ;  /* 0x0000001900007c0c */ /* 0x000fc4000bf06270 */
[----:B------:R-:W-:Y:S01]  /*c1280*/  PRMT R0, R52, 0x7772, RZ ;  /* 0x0000777234007816 */ /* 0x000fe200000000ff */
[----:B------:R-:W0:Y:S01]  /*c1290*/  LDCU UR7, c[0x0][0x398] ;  /* 0x00007300ff0777ac */ /* 0x000e220008000800 */
[----:B------:R-:W-:-:S03]  /*c12a0*/  PRMT R2, R47, 0x7770, RZ ;  /* 0x000077702f027816 */ /* 0x000fc600000000ff */
[----:B------:R1:W-:Y:S01]  /*c12b0*/  @P6 STG.E.U8 desc[UR38][R50.64], R0 ;  /* 0x0000000032006986 */ /* 0x0003e2000c101126 */
[----:B------:R-:W-:Y:S01]  /*c12c0*/  ISETP.LT.AND P6, PT, R61, UR4, !P3 ;  /* 0x000000043d007c0c */ /* 0x000fe2000dfc1270 */
[----:B------:R-:W0:Y:S01]  /*c12d0*/  LDCU UR4, c[0x0][0x398] ;  /* 0x00007300ff0477ac */ /* 0x000e220008000800 */
[----:B------:R-:W-:Y:S01]  /*c12e0*/  ISETP.LT.AND P4, PT, R54, UR17, !P3 ;  /* 0x0000001136007c0c */ /* 0x000fe2000df81270 */
[----:B------:R-:W0:Y:S01]  /*c12f0*/  LDCU UR15, c[0x0][0x398] ;  /* 0x00007300ff0f77ac */ /* 0x000e220008000800 */
[----:B------:R-:W0:Y:S01]  /*c1300*/  LDCU UR17, c[0x0][0x398] ;  /* 0x00007300ff1177ac */ /* 0x000e220008000800 */
[----:B-1----:R-:W-:-:S05]  /*c1310*/  PRMT R0, R52, 0x7773, RZ ;  /* 0x0000777334007816 */ /* 0x002fca00000000ff */
[----:B---3--:R1:W-:Y:S04]  /*c1320*/  @P1 STG.E.U8 desc[UR38][R8.64], R0 ;  /* 0x0000000008001986 */ /* 0x0083e8000c101126 */
[----:B-1----:R-:W3:Y:S01]  /*c1330*/  LDL.LU.64 R8, [R1+0xf10] ;  /* 0x000f100001087983 */ /* 0x002ee20000300a00 */
[C---:B------:R-:W-:Y:S02]  /*c1340*/  PRMT R0, R47.reuse, 0x7771, RZ ;  /* 0x000077712f007816 */ /* 0x040fe400000000ff */
[----:B------:R-:W-:Y:S01]  /*c1350*/  ISETP.LT.AND P1, PT, R40, UR9, !P3 ;  /* 0x0000000928007c0c */ /* 0x000fe2000df21270 */
[----:B------:R-:W1:Y:S01]  /*c1360*/  LDCU UR9, c[0x0][0x398] ;  /* 0x00007300ff0977ac */ /* 0x000e620008000800 */
[----:B--2---:R2:W-:Y:S04]  /*c1370*/  @P2 STG.E.U8 desc[UR38][R58.64], R2 ;  /* 0x000000023a002986 */ /* 0x0045e8000c101126 */
[----:B--2---:R-:W2:Y:S01]  /*c1380*/  LDL.LU.64 R58, [R1+0xf00] ;  /* 0x000f0000013a7983 */ /* 0x004ea20000300a00 */
[----:B------:R-:W-:-:S03]  /*c1390*/  PRMT R2, R47, 0x7772, RZ ;  /* 0x000077722f027816 */ /* 0x000fc600000000ff */
[----:B------:R-:W2:Y:S04]  /*c13a0*/  LDL.LU R52, [R1+0x324] ;  /* 0x0003240001347983 */ /* 0x000ea80000300800 */
[----:B------:R-:W2:Y:S04]  /*c13b0*/  LDL.LU.64 R50, [R1+0xf08] ;  /* 0x000f080001327983 */ /* 0x000ea80000300a00 */
[----:B------:R0:W-:Y:S04]  /*c13c0*/  @P6 STG.E.U8 desc[UR38][R12.64], R0 ;  /* 0x000000000c006986 */ /* 0x0001e8000c101126 */
[----:B----4-:R4:W-:Y:S04]  /*c13d0*/  @P4 STG.E.U8 desc[UR38][R44.64], R2 ;  /* 0x000000022c004986 */ /* 0x0109e8000c101126 */
[----:B0-----:R-:W2:Y:S04]  /*c13e0*/  LDL.LU.64 R12, [R1+0xef8] ;  /* 0x000ef800010c7983 */ /* 0x001ea80000300a00 */
[----:B----4-:R-:W4:Y:S01]  /*c13f0*/  LDL.LU.64 R44, [R1+0xef0] ;  /* 0x000ef000012c7983 */ /* 0x010f220000300a00 */
[----:B------:R-:W-:-:S05]  /*c1400*/  PRMT R2, R47, 0x7773, RZ ;  /* 0x000077732f027816 */ /* 0x000fca00000000ff */
[----:B------:R0:W-:Y:S04]  /*c1410*/  @P1 STG.E.U8 desc[UR38][R48.64], R2 ;  /* 0x0000000230001986 */ /* 0x0001e8000c101126 */
[----:B0-----:R-:W4:Y:S01]  /*c1420*/  LDL.LU.64 R48, [R1+0xee8] ;  /* 0x000ee80001307983 */ /* 0x001f220000300a00 */
[----:B------:R-:W-:Y:S01]  /*c1430*/  ISETP.LT.AND P2, PT, R56, UR19, !P3 ;  /* 0x0000001338007c0c */ /* 0x000fe2000df41270 */
[----:B------:R-:W-:Y:S01]  /*c1440*/  VIADD R0, R57, 0x62 ;  /* 0x0000006239007836 */ /* 0x000fe20000000000 */
[----:B------:R-:W-:Y:S01]  /*c1450*/  ISETP.LT.AND P4, PT, R41, UR11, !P3 ;  /* 0x0000000b29007c0c */ /* 0x000fe2000df81270 */
[----:B------:R-:W0:Y:S01]  /*c1460*/  LDCU UR19, c[0x0][0x398] ;  /* 0x00007300ff1377ac */ /* 0x000e220008000800 */
[----:B------:R-:W-:Y:S02]  /*c1470*/  ISETP.LT.AND P6, PT, R46, UR13, !P3 ;  /* 0x0000000d2e007c0c */ /* 0x000fe4000dfc1270 */
[----:B------:R-:W-:Y:S01]  /*c1480*/  PRMT R3, R53, 0x7770, RZ ;  /* 0x0000777035037816 */ /* 0x000fe200000000ff */
[----:B------:R-:W0:Y:S01]  /*c1490*/  LDCU UR11, c[0x0][0x398] ;  /* 0x00007300ff0b77ac */ /* 0x000e220008000800 */
[----:B------:R-:W-:-:S02]  /*c14a0*/  ISETP.GE.AND P1, PT, R0, UR52, PT ;  /* 0x0000003400007c0c */ /* 0x000fc4000bf26270 */
[----:B------:R-:W-:Y:S01]  /*c14b0*/  PRMT R0, R53, 0x7771, RZ ;  /* 0x0000777135007816 */ /* 0x000fe200000000ff */
[----:B------:R-:W0:Y:S02]  /*c14c0*/  LDCU UR13, c[0x0][0x398] ;  /* 0x00007300ff0d77ac */ /* 0x000e240008000800 */
[----:B------:R1:W-:Y:S01]  /*c14d0*/  @P2 STG.E.U8 desc[UR38][R10.64], R3 ;  /* 0x000000030a002986 */ /* 0x0003e2000c101126 */
[----:B------:R-:W-:Y:S01]  /*c14e0*/  ISETP.LT.AND P3, PT, R43, UR7, !P3 ;  /* 0x000000072b007c0c */ /* 0x000fe2000df61270 */
[----:B------:R-:W0:Y:S01]  /*c14f0*/  LDCU UR7, c[0x0][0x398] ;  /* 0x00007300ff0777ac */ /* 0x000e220008000800 */
[C---:B------:R-:W-:Y:S02]  /*c1500*/  PRMT R2, R53.reuse, 0x7772, RZ ;  /* 0x0000777235027816 */ /* 0x040fe400000000ff */
[----:B------:R-:W-:Y:S01]  /*c1510*/  ISETP.LT.AND P2, PT, R60, UR4, !P1 ;  /* 0x000000043c007c0c */ /* 0x000fe2000cf41270 */
[----:B------:R-:W0:Y:S01]  /*c1520*/  LDCU UR4, c[0x0][0x398] ;  /* 0x00007300ff0477ac */ /* 0x000e220008000800 */
[----:B-1----:R-:W4:Y:S04]  /*c1530*/  LDL.LU.64 R10, [R1+0xee0] ;  /* 0x000ee000010a7983 */ /* 0x002f280000300a00 */
[----:B------:R-:W4:Y:S04]  /*c1540*/  LDL.LU R47, [R1+0x224] ;  /* 0x00022400012f7983 */ /* 0x000f280000300800 */
[----:B---3--:R1:W-:Y:S04]  /*c1550*/  @P4 STG.E.U8 desc[UR38][R8.64], R0 ;  /* 0x0000000008004986 */ /* 0x0083e8000c101126 */
[----:B-1----:R-:W3:Y:S01]  /*c1560*/  LDL.LU.64 R8, [R1+0xed8] ;  /* 0x000ed80001087983 */ /* 0x002ee20000300a00 */
[----:B------:R-:W-:-:S02]  /*c1570*/  PRMT R0, R53, 0x7773, RZ ;  /* 0x0000777335007816 */ /* 0x000fc400000000ff */
[----:B------:R-:W-:Y:S01]  /*c1580*/  ISETP.LT.AND P4, PT, R54, UR17, !P1 ;  /* 0x0000001136007c0c */ /* 0x000fe2000cf81270 */
[----:B------:R-:W1:Y:S01]  /*c1590*/  LDCU UR17, c[0x0][0x398] ;  /* 0x00007300ff1177ac */ /* 0x000e620008000800 */
[----:B--2---:R2:W-:Y:S01]  /*c15a0*/  @P6 STG.E.U8 desc[UR38][R58.64], R2 ;  /* 0x000000023a006986 */ /* 0x0045e2000c101126 */
[----:B------:R-:W-:Y:S01]  /*c15b0*/  ISETP.LT.AND P6, PT, R61, UR15, !P1 ;  /* 0x0000000f3d007c0c */ /* 0x000fe2000cfc1270 */
[----:B------:R-:W0:Y:S02]  /*c15c0*/  LDCU UR15, c[0x0][0x398] ;  /* 0x00007300ff0f77ac */ /* 0x000e240008000800 */
[----:B--2---:R-:W2:Y:S01]  /*c15d0*/  LDL.LU.64 R58, [R1+0xed0] ;  /* 0x000ed000013a7983 */ /* 0x004ea20000300a00 */
[----:B------:R-:W-:-:S03]  /*c15e0*/  PRMT R2, R52, 0x7770, RZ ;  /* 0x0000777034027816 */ /* 0x000fc600000000ff */
[----:B------:R0:W-:Y:S02]  /*c15f0*/  @P3 STG.E.U8 desc[UR38][R50.64], R0 ;  /* 0x0000000032003986 */ /* 0x0001e4000c101126 */
[C---:B0-----:R-:W-:Y:S02]  /*c1600*/  PRMT R0, R52.reuse, 0x7771, RZ ;  /* 0x0000777134007816 */ /* 0x041fe400000000ff */
[----:B------:R-:W-:Y:S04]  /*c1610*/  @P2 STG.E.U8 desc[UR38][R12.64], R2 ;  /* 0x000000020c002986 */ /* 0x000fe8000c101126 */
[----:B------:R-:W2:Y:S04]  /*c1620*/  LDL.LU.64 R50, [R1+0xec8] ;  /* 0x000ec80001327983 */ /* 0x000ea80000300a00 */
[----:B----4-:R0:W-:Y:S04]  /*c1630*/  @P6 STG.E.U8 desc[UR38][R44.64], R0 ;  /* 0x000000002c006986 */ /* 0x0101e8000c101126 */
[----:B0-----:R-:W4:Y:S04]  /*c1640*/  LDL.LU.64 R44, [R1+0xec0] ;  /* 0x000ec000012c7983 */ /* 0x001f280000300a00 */
[----:B------:R-:W4:Y:S01]  /*c1650*/  LDL.LU R53, [R1+0x284] ;  /* 0x0002840001357983 */ /* 0x000f220000300800 */
[----:B------:R-:W-:-:S03]  /*c1660*/  PRMT R2, R52, 0x7772, RZ ;  /* 0x0000777234027816 */ /* 0x000fc600000000ff */
[----:B------:R-:W4:Y:S04]  /*c1670*/  LDL.LU.64 R12, [R1+0xeb8] ;  /* 0x000eb800010c7983 */ /* 0x000f280000300a00 */
[----:B------:R0:W-:Y:S04]  /*c1680*/  @P4 STG.E.U8 desc[UR38][R48.64], R2 ;  /* 0x0000000230004986 */ /* 0x0001e8000c101126 */
[----:B0-----:R-:W4:Y:S01]  /*c1690*/  LDL.LU.64 R48, [R1+0xea8] ;  /* 0x000ea80001307983 */ /* 0x001f220000300a00 */
[----:B------:R-:W-:Y:S01]  /*c16a0*/  ISETP.LT.AND P3, PT, R40, UR9, !P1 ;  /* 0x0000000928007c0c */ /* 0x000fe2000cf61270 */
[----:B------:R-:W-:Y:S01]  /*c16b0*/  VIADD R0, R57, 0x63 ;  /* 0x0000006339007836 */ /* 0x000fe20000000000 */
[----:B------:R-:W-:Y:S01]  /*c16c0*/  ISETP.LT.AND P4, PT, R56, UR19, !P1 ;  /* 0x0000001338007c0c */ /* 0x000fe2000cf81270 */
[----:B------:R-:W0:Y:S01]  /*c16d0*/  LDCU UR9, c[0x0][0x398] ;  /* 0x00007300ff0977ac */ /* 0x000e220008000800 */
[----:B------:R-:W-:-:S02]  /*c16e0*/  ISETP.LT.AND P6, PT, R41, UR11, !P1 ;  /* 0x0000000b29007c0c */ /* 0x000fc4000cfc1270 */
[----:B------:R-:W-:Y:S01]  /*c16f0*/  PRMT R2, R52, 0x7773, RZ ;  /* 0x0000777334027816 */ /* 0x000fe200000000ff */
[----:B------:R-:W0:Y:S01]  /*c1700*/  LDCU UR11, c[0x0][0x398] ;  /* 0x00007300ff0b77ac */ /* 0x000e220008000800 */
[----:B------:R-:W-:Y:S01]  /*c1710*/  ISETP.GE.AND P2, PT, R0, UR49, PT ;  /* 0x0000003100007c0c */ /* 0x000fe2000bf46270 */
[----:B------:R-:W0:Y:S04]  /*c1720*/  LDCU UR19, c[0x0][0x398] ;  /* 0x00007300ff1377ac */ /* 0x000e280008000800 */
[----:B------:R1:W-:Y:S01]  /*c1730*/  @P3 STG.E.U8 desc[UR38][R10.64], R2 ;  /* 0x000000020a003986 */ /* 0x0003e2000c101126 */
[C---:B------:R-:W-:Y:S02]  /*c1740*/  PRMT R0, R47.reuse, 0x7770, RZ ;  /* 0x000077702f007816 */ /* 0x040fe400000000ff */
[----:B------:R-:W-:Y:S01]  /*c1750*/  ISETP.LT.AND P3, PT, R46, UR13, !P1 ;  /* 0x0000000d2e007c0c */ /* 0x000fe2000cf61270 */
[----:B------:R-:W0:Y:S01]  /*c1760*/  LDCU UR13, c[0x0][0x398] ;  /* 0x00007300ff0d77ac */ /* 0x000e220008000800 */
[----:B-1----:R-:W-:-:S02]  /*c1770*/  PRMT R2, R47, 0x7771, RZ ;  /* 0x000077712f027816 */ /* 0x002fc400000000ff */
[----:B------:R-:W-:Y:S01]  /*c1780*/  ISETP.LT.AND P1, PT, R43, UR4, !P1 ;  /* 0x000000042b007c0c */ /* 0x000fe2000cf21270 */
[----:B------:R-:W1:Y:S01]  /*c1790*/  LDCU UR4, c[0x0][0x398] ;  /* 0x00007300ff0477ac */ /* 0x000e620008000800 */
[----:B---3--:R3:W-:Y:S04]  /*c17a0*/  @P4 STG.E.U8 desc[UR38][R8.64], R0 ;  /* 0x0000000008004986 */ /* 0x0087e8000c101126 */
[----:B---3--:R-:W3:Y:S01]  /*c17b0*/  LDL.LU.64 R8, [R1+0xeb0] ;  /* 0x000eb00001087983 */ /* 0x008ee20000300a00 */
[----:B------:R-:W-:Y:S02]  /*c17c0*/  PRMT R0, R47, 0x7772, RZ ;  /* 0x000077722f007816 */ /* 0x000fe400000000ff */
[----:B------:R-:W-:Y:S01]  /*c17d0*/  ISETP.LT.AND P4, PT, R61, UR15, !P2 ;  /* 0x0000000f3d007c0c */ /* 0x000fe2000d781270 */
[----:B------:R-:W0:Y:S01]  /*c17e0*/  LDCU UR15, c[0x0][0x398] ;  /* 0x00007300ff0f77ac */ /* 0x000e220008000800 */
[----:B--2---:R2:W-:Y:S04]  /*c17f0*/  @P6 STG.E.U8 desc[UR38][R58.64], R2 ;  /* 0x000000023a006986 */ /* 0x0045e8000c101126 */
[----:B--2---:R-:W2:Y:S01]  /*c1800*/  LDL.LU.64 R58, [R1+0xea0] ;  /* 0x000ea000013a7983 */ /* 0x004ea20000300a00 */
[----:B------:R-:W-:-:S03]  /*c1810*/  PRMT R2, R47, 0x7773, RZ ;  /* 0x000077732f027816 */ /* 0x000fc600000000ff */
[----:B------:R-:W2:Y:S04]  /*c1820*/  LDL.LU R52, [R1+0x314] ;  /* 0x0003140001347983 */ /* 0x000ea80000300800 */
[----:B------:R-:W-:Y:S01]  /*c1830*/  @P3 STG.E.U8 desc[UR38][R50.64], R0 ;  /* 0x0000000032003986 */ /* 0x000fe2000c101126 */
[----:B------:R-:W-:Y:S01]  /*c1840*/  ISETP.LT.AND P6, PT, R60, UR7, !P2 ;  /* 0x000000073c007c0c */ /* 0x000fe2000d7c1270 */
[----:B------:R-:W0:Y:S02]  /*c1850*/  LDCU UR7, c[0x0][0x398] ;  /* 0x00007300ff0777ac */ /* 0x000e240008000800 */
[----:B----4-:R4:W-:Y:S04]  /*c1860*/  @P1 STG.E.U8 desc[UR38][R44.64], R2 ;  /* 0x000000022c001986 */ /* 0x0109e8000c101126 */
[----:B----4-:R-:W4:Y:S01]  /*c1870*/  LDL.LU.64 R44, [R1+0xe88] ;  /* 0x000e8800012c7983 */ /* 0x010f220000300a00 */
[----:B------:R-:W-:-:S03]  /*c1880*/  PRMT R0, R53, 0x7770, RZ ;  /* 0x0000777035007816 */ /* 0x000fc600000000ff */
[----:B------:R-:W4:Y:S01]  /*c1890*/  LDL.LU.64 R10, [R1+0xe80] ;  /* 0x000e8000010a7983 */ /* 0x000f220000300a00 */
[----:B------:R-:W-:-:S03]  /*c18a0*/  PRMT R2, R53, 0x7771, RZ ;  /* 0x0000777135027816 */ /* 0x000fc600000000ff */
[----:B------:R0:W-:Y:S04]  /*c18b0*/  @P6 STG.E.U8 desc[UR38][R12.64], R0 ;  /* 0x000000000c006986 */ /* 0x0001e8000c101126 */
[----:B------:R-:W4:Y:S04]  /*c18c0*/  LDL.LU.64 R50, [R1+0xdc8] ;  /* 0x000dc80001327983 */ /* 0x000f280000300a00 */
[----:B0-----:R-:W4:Y:S04]  /*c18d0*/  LDL.LU.64 R12, [R1+0xdc0] ;  /* 0x000dc000010c7983 */ /* 0x001f280000300a00 */
[----:B------:R-:W4:Y:S04]  /*c18e0*/  LDL.LU R47, [R1+0x328] ;  /* 0x00032800012f7983 */ /* 0x000f280000300800 */
[----:B------:R0:W-:Y:S04]  /*c18f0*/  @P4 STG.E.U8 desc[UR38][R48.64], R2 ;  /* 0x0000000230004986 */ /* 0x0001e8000c101126 */
[----:B0-----:R-:W4:Y:S01]  /*c1900*/  LDL.LU.64 R48, [R1+0xdb8] ;  /* 0x000db80001307983 */ /* 0x001f220000300a00 */
        /* <DEDUP_REMOVED lines=8> */
[----:B------:R-:W0:Y:S01]  /*c1990*/  LDCU UR17, c[0x0][0x398] ;  /* 0x00007300ff1177ac */ /* 0x000e220008000800 */
[----:B------:R-:W0:Y:S01]  /*c19a0*/  LDCU UR11, c[0x0][0x398] ;  /* 0x00007300ff0b77ac */ /* 0x000e220008000800 */
[----:B---3--:R3:W-:Y:S01]  /*c19b0*/  @P1 STG.E.U8 desc[UR38][R8.64], R2 ;  /* 0x0000000208001986 */ /* 0x0087e2000c101126 */
[----:B------:R-:W-:-:S03]  /*c19c0*/  ISETP.GE.AND P1, PT, R0, UR53, PT ;  /* 0x0000003500007c0c */ /* 0x000fc6000bf26270 */
[----:B---3--:R-:W3:Y:S04]  /*c19d0*/  LDL.LU.64 R8, [R1+0xdb0] ;  /* 0x000db00001087983 */ /* 0x008ee80000300a00 */
[----:B--2---:R2:W-:Y:S01]  /*c19e0*/  @P3 STG.E.U8 desc[UR38][R58.64], R3 ;  /* 0x000000033a003986 */ /* 0x0045e2000c101126 */
[----:B------:R-:W-:-:S03]  /*c19f0*/  PRMT R0, R52, 0x7770, RZ ;  /* 0x0000777034007816 */ /* 0x000fc600000000ff */
[----:B--2---:R-:W2:Y:S01]  /*c1a00*/  LDL.LU.64 R58, [R1+0xda8] ;  /* 0x000da800013a7983 */ /* 0x004ea20000300a00 */
[----:B-1----:R-:W-:Y:S01]  /*c1a10*/  ISETP.LT.AND P3, PT, R46, UR4, !P2 ;  /* 0x000000042e007c0c */ /* 0x002fe2000d761270 */
[----:B------:R-:W1:Y:S01]  /*c1a20*/  LDCU UR4, c[0x0][0x398] ;  /* 0x00007300ff0477ac */ /* 0x000e620008000800 */
[C---:B------:R-:W-:Y:S02]  /*c1a30*/  PRMT R2, R52.reuse, 0x7771, RZ ;  /* 0x0000777134027816 */ /* 0x040fe400000000ff */
[----:B------:R-:W-:Y:S01]  /*c1a40*/  ISETP.LT.AND P2, PT, R43, UR7, !P2 ;  /* 0x000000072b007c0c */ /* 0x000fe2000d741270 */
[----:B------:R-:W0:Y:S01]  /*c1a50*/  LDCU UR7, c[0x0][0x398] ;  /* 0x00007300ff0777ac */ /* 0x000e220008000800 */
[----:B----4-:R4:W-:Y:S04]  /*c1a60*/  @P4 STG.E.U8 desc[UR38][R44.64], R0 ;  /* 0x000000002c004986 */ /* 0x0109e8000c101126 */
[----:B----4-:R-:W4:Y:S01]  /*c1a70*/  LDL.LU.64 R44, [R1+0xda0] ;  /* 0x000da000012c7983 */ /* 0x010f220000300a00 */
[----:B------:R-:W-:-:S03]  /*c1a80*/  PRMT R0, R52, 0x7772, RZ ;  /* 0x0000777234007816 */ /* 0x000fc600000000ff */
[----:B------:R0:W-:Y:S01]  /*c1a90*/  @P6 STG.E.U8 desc[UR38][R10.64], R2 ;  /* 0x000000020a006986 */ /* 0x0001e2000c101126 */
[----:B------:R-:W-:Y:S01]  /*c1aa0*/  ISETP.LT.AND P6, PT, R60, UR13, !P1 ;  /* 0x0000000d3c007c0c */ /* 0x000fe2000cfc1270 */
[----:B------:R-:W1:Y:S02]  /*c1ab0*/  LDCU UR13, c[0x0][0x398] ;  /* 0x00007300ff0d77ac */ /* 0x000e640008000800 */
[----:B------:R-:W4:Y:S04]  /*c1ac0*/  LDL.LU R53, [R1+0x228] ;  /* 0x0002280001357983 */ /* 0x000f280000300800 */
[----:B------:R1:W-:Y:S01]  /*c1ad0*/  @P3 STG.E.U8 desc[UR38][R50.64], R0 ;  /* 0x0000000032003986 */ /* 0x0003e2000c101126 */
[----:B0-----:R-:W-:-:S03]  /*c1ae0*/  PRMT R2, R52, 0x7773, RZ ;  /* 0x0000777334027816 */ /* 0x001fc600000000ff */
[----:B------:R-:W4:Y:S01]  /*c1af0*/  LDL.LU.64 R10, [R1+0xd90] ;  /* 0x000d9000010a7983 */ /* 0x000f220000300a00 */
[----:B-1----:R-:W-:-:S03]  /*c1b00*/  PRMT R0, R47, 0x7770, RZ ;  /* 0x000077702f007816 */ /* 0x002fc600000000ff */
[----:B------:R-:W-:Y:S04]  /*c1b10*/  @P2 STG.E.U8 desc[UR38][R12.64], R2 ;  /* 0x000000020c002986 */ /* 0x000fe8000c101126 */
[----:B------:R-:W4:Y:S04]  /*c1b20*/  LDL.LU.64 R50, [R1+0xd88] ;  /* 0x000d880001327983 */ /* 0x000f280000300a00 */
[----:B------:R0:W-:Y:S04]  /*c1b30*/  @P6 STG.E.U8 desc[UR38][R48.64], R0 ;  /* 0x0000000030006986 */ /* 0x0001e8000c101126 */
[----:B0-----:R-:W4:Y:S01]  /*c1b40*/  LDL.LU.64 R48, [R1+0xd78] ;  /* 0x000d780001307983 */ /* 0x001f220000300a00 */
[----:B------:R-:W-:Y:S01]  /*c1b50*/  ISETP.LT.AND P4, PT, R61, UR15, !P1 ;  /* 0x0000000f3d007c0c */ /* 0x000fe2000cf81270 */
[----:B------:R-:W0:Y:S01]  /*c1b60*/  LDCU UR15, c[0x0][0x398] ;  /* 0x00007300ff0f77ac */ /* 0x000e220008000800 */
[----:B------:R-:W-:Y:S01]  /*c1b70*/  ISETP.LT.AND P3, PT, R54, UR9, !P1 ;  /* 0x0000000936007c0c */ /* 0x000fe2000cf61270 */
[----:B------:R-:W4:Y:S01]  /*c1b80*/  LDL.LU R52, [R1+0x288] ;  /* 0x0002880001347983 */ /* 0x000f220000300800 */
[C---:B------:R-:W-:Y:S01]  /*c1b90*/  PRMT R2, R47.reuse, 0x7771, RZ ;  /* 0x000077712f027816 */ /* 0x040fe200000000ff */
[----:B------:R-:W1:Y:S01]  /*c1ba0*/  LDCU UR9, c[0x0][0x398] ;  /* 0x00007300ff0977ac */ /* 0x000e620008000800 */
[----:B------:R-:W-:-:S02]  /*c1bb0*/  PRMT R0, R47, 0x7772, RZ ;  /* 0x000077722f007816 */ /* 0x000fc400000000ff */
[----:B------:R-:W-:Y:S01]  /*c1bc0*/  ISETP.LT.AND P2, PT, R40, UR17, !P1 ;  /* 0x0000001128007c0c */ /* 0x000fe2000cf41270 */
[----:B------:R-:W0:Y:S04]  /*c1bd0*/  LDCU UR17, c[0x0][0x398] ;  /* 0x00007300ff1177ac */ /* 0x000e280008000800 */
[----:B---3--:R3:W-:Y:S02]  /*c1be0*/  @P4 STG.E.U8 desc[UR38][R8.64], R2 ;  /* 0x0000000208004986 */ /* 0x0087e4000c101126 */
[----:B---3--:R-:W-:Y:S02]  /*c1bf0*/  PRMT R2, R47, 0x7773, RZ ;  /* 0x000077732f027816 */ /* 0x008fe400000000ff */
[----:B------:R-:W-:Y:S01]  /*c1c00*/  ISETP.LT.AND P4, PT, R56, UR11, !P1 ;  /* 0x0000000b38007c0c */ /* 0x000fe2000cf81270 */
[----:B------:R-:W3:Y:S01]  /*c1c10*/  LDCU UR11, c[0x0][0x398] ;  /* 0x00007300ff0b77ac */ /* 0x000ee20008000800 */
[----:B------:R-:W-:Y:S01]  /*c1c20*/  ISETP.LT.AND P6, PT, R46, UR7, !P1 ;  /* 0x000000072e007c0c */ /* 0x000fe2000cfc1270 */
[----:B------:R-:W0:Y:S01]  /*c1c30*/  LDCU UR7, c[0x0][0x398] ;  /* 0x00007300ff0777ac */ /* 0x000e220008000800 */
[----:B--2---:R2:W-:Y:S04]  /*c1c40*/  @P3 STG.E.U8 desc[UR38][R58.64], R0 ;  /* 0x000000003a003986 */ /* 0x0045e8000c101126 */
[----:B--2---:R-:W2:Y:S01]  /*c1c50*/  LDL.LU.64 R58, [R1+0xd80] ;  /* 0x000d8000013a7983 */ /* 0x004ea20000300a00 */
[----:B------:R-:W-:Y:S01]  /*c1c60*/  ISETP.LT.AND P3, PT, R41, UR4, !P1 ;  /* 0x0000000429007c0c */ /* 0x000fe2000cf61270 */
[----:B------:R-:W-:-:S02]  /*c1c70*/  VIADD R0, R57, 0x65 ;  /* 0x0000006539007836 */ /* 0x000fc40000000000 */
[----:B----4-:R4:W-:Y:S01]  /*c1c80*/  @P2 STG.E.U8 desc[UR38][R44.64], R2 ;  /* 0x000000022c002986 */ /* 0x0109e2000c101126 */
[----:B------:R-:W0:Y:S03]  /*c1c90*/  LDCU UR4, c[0x0][0x398] ;  /* 0x00007300ff0477ac */ /* 0x000e260008000800 */
[----:B----4-:R-:W4:Y:S01]  /*c1ca0*/  LDL.LU.64 R44, [R1+0xd60] ;  /* 0x000d6000012c7983 */ /* 0x010f220000300a00 */
[C---:B------:R-:W-:Y:S02]  /*c1cb0*/  PRMT R2, R53.reuse, 0x7770, RZ ;  /* 0x0000777035027816 */ /* 0x040fe400000000ff */
[----:B------:R-:W-:Y:S01]  /*c1cc0*/  ISETP.GE.AND P2, PT, R0, UR14, PT ;  /* 0x0000000e00007c0c */ /* 0x000fe2000bf46270 */
[----:B------:R-:W3:Y:S01]  /*c1cd0*/  LDL.LU.64 R12, [R1+0xd58] ;  /* 0x000d5800010c7983 */ /* 0x000ee20000300a00 */
[C---:B------:R-:W-:Y:S01]  /*c1ce0*/  PRMT R0, R53.reuse, 0x7771, RZ ;  /* 0x0000777135007816 */ /* 0x040fe200000000ff */
[----:B------:R-:W0:Y:S02]  /*c1cf0*/  LDCU UR14, c[0x0][0x398] ;  /* 0x00007300ff0e77ac */ /* 0x000e240008000800 */
[----:B------:R1:W-:Y:S04]  /*c1d00*/  @P4 STG.E.U8 desc[UR38][R10.64], R2 ;  /* 0x000000020a004986 */ /* 0x0003e8000c101126 */
[----:B------:R-:W3:Y:S04]  /*c1d10*/  LDL.LU.64 R8, [R1+0xd40] ;  /* 0x000d400001087983 */ /* 0x000ee80000300a00 */
[----:B------:R-:W3:Y:S01]  /*c1d20*/  LDL.LU R47, [R1+0x32c] ;  /* 0x00032c00012f7983 */ /* 0x000ee20000300800 */
[----:B-1----:R-:W-:-:S03]  /*c1d30*/  PRMT R2, R53, 0x7772, RZ ;  /* 0x0000777235027816 */ /* 0x002fc600000000ff */
[----:B------:R-:W-:Y:S04]  /*c1d40*/  @P3 STG.E.U8 desc[UR38][R50.64], R0 ;  /* 0x0000000032003986 */ /* 0x000fe8000c101126 */
[----:B------:R1:W-:Y:S04]  /*c1d50*/  @P6 STG.E.U8 desc[UR38][R48.64], R2 ;  /* 0x0000000230006986 */ /* 0x0003e8000c101126 */
[----:B-1----:R-:W3:Y:S01]  /*c1d60*/  LDL.LU.64 R48, [R1+0xd70] ;  /* 0x000d700001307983 */ /* 0x002ee20000300a00 */
[----:B------:R-:W-:Y:S02]  /*c1d70*/  ISETP.LT.AND P1, PT, R43, UR13, !P1 ;  /* 0x0000000d2b007c0c */ /* 0x000fe4000cf21270 */
[----:B------:R-:W-:Y:S01]  /*c1d80*/  PRMT R3, R52, 0x7770, RZ ;  /* 0x0000777034037816 */ /* 0x000fe200000000ff */
[----:B------:R-:W3:Y:S01]  /*c1d90*/  LDL.LU R55, [R1+0x318] ;  /* 0x0003180001377983 */ /* 0x000ee20000300800 */
[----:B------:R-:W-:-:S02]  /*c1da0*/  PRMT R2, R53, 0x7773, RZ ;  /* 0x0000777335027816 */ /* 0x000fc400000000ff */
[----:B0-----:R-:W-:Y:S01]  /*c1db0*/  ISETP.LT.AND P4, PT, R61, UR15, !P2 ;  /* 0x0000000f3d007c0c */ /* 0x001fe2000d781270 */
[----:B------:R-:W-:Y:S01]  /*c1dc0*/  VIADD R0, R57, 0x66 ;  /* 0x0000006639007836 */ /* 0x000fe20000000000 */
[----:B------:R-:W-:Y:S01]  /*c1dd0*/  ISETP.LT.AND P3, PT, R60, UR9, !P2 ;  /* 0x000000093c007c0c */ /* 0x000fe2000d761270 */
[----:B------:R-:W0:Y:S01]  /*c1de0*/  LDCU UR13, c[0x0][0x398] ;  /* 0x00007300ff0d77ac */ /* 0x000e220008000800 */
[----:B------:R-:W-:Y:S02]  /*c1df0*/  ISETP.LT.AND P6, PT, R54, UR17, !P2 ;  /* 0x0000001136007c0c */ /* 0x000fe4000d7c1270 */
[----:B------:R-:W-:Y:S01]  /*c1e00*/  PRMT R4, R52, 0x7773, RZ ;  /* 0x0000777334047816 */ /* 0x000fe200000000ff */
[----:B------:R-:W1:Y:S01]  /*c1e10*/  LDCU UR9, c[0x0][0x398] ;  /* 0x00007300ff0977ac */ /* 0x000e620008000800 */
[----:B------:R-:W0:Y:S01]  /*c1e20*/  LDCU UR15, c[0x0][0x398] ;  /* 0x00007300ff0f77ac */ /* 0x000e220008000800 */
[----:B------:R-:W0:Y:S01]  /*c1e30*/  LDCU UR17, c[0x0][0x398] ;  /* 0x00007300ff1177ac */ /* 0x000e220008000800 */
[----:B--2---:R2:W-:Y:S04]  /*c1e40*/  @P1 STG.E.U8 desc[UR38][R58.64], R2 ;  /* 0x000000023a001986 */ /* 0x0045e8000c101126 */
[----:B--2---:R-:W2:Y:S01]  /*c1e50*/  LDL.LU.64 R58, [R1+0xd68] ;  /* 0x000d6800013a7983 */ /* 0x004ea20000300a00 */
[----:B------:R-:W-:-:S02]  /*c1e60*/  ISETP.GE.AND P1, PT, R0, UR51, PT ;  /* 0x0000003300007c0c */ /* 0x000fc4000bf26270 */
[----:B------:R-:W-:Y:S01]  /*c1e70*/  PRMT R0, R52, 0x7771, RZ ;  /* 0x0000777134007816 */ /* 0x000fe200000000ff */
[----:B----4-:R4:W-:Y:S04]  /*c1e80*/  @P3 STG.E.U8 desc[UR38][R44.64], R3 ;  /* 0x000000032c003986 */ /* 0x0109e8000c101126 */
[----:B----4-:R-:W4:Y:S01]  /*c1e90*/  LDL.LU.64 R44, [R1+0xd50] ;  /* 0x000d5000012c7983 */ /* 0x010f220000300a00 */
[----:B---3--:R-:W-:Y:S01]  /*c1ea0*/  ISETP.LT.AND P3, PT, R40, UR11, !P2 ;  /* 0x0000000b28007c0c */ /* 0x008fe2000d761270 */
[----:B------:R-:W3:Y:S02]  /*c1eb0*/  LDCU UR11, c[0x0][0x398] ;  /* 0x00007300ff0b77ac */ /* 0x000ee40008000800 */
[----:B------:R-:W3:Y:S01]  /*c1ec0*/  LDL.LU.64 R10, [R1+0xd48] ;  /* 0x000d4800010a7983 */ /* 0x000ee20000300a00 */
[----:B------:R-:W-:-:S03]  /*c1ed0*/  PRMT R2, R52, 0x7772, RZ ;  /* 0x0000777234027816 */ /* 0x000fc600000000ff */
[----:B------:R0:W-:Y:S04]  /*c1ee0*/  @P4 STG.E.U8 desc[UR38][R12.64], R0 ;  /* 0x000000000c004986 */ /* 0x0001e8000c101126 */
[----:B------:R-:W3:Y:S04]  /*c1ef0*/  LDL.LU.64 R50, [R1+0xd38] ;  /* 0x000d380001327983 */ /* 0x000ee80000300a00 */
[----:B------:R-:W-:Y:S04]  /*c1f00*/  @P6 STG.E.U8 desc[UR38][R8.64], R2 ;  /* 0x0000000208006986 */ /* 0x000fe8000c101126 */
[----:B0-----:R-:W3:Y:S04]  /*c1f10*/  LDL.LU.64 R12, [R1+0xd30] ;  /* 0x000d3000010c7983 */ /* 0x001ee80000300a00 */
[----:B------:R-:W3:Y:S04]  /*c1f20*/  LDL.LU.64 R52, [R1+0xd28] ;  /* 0x000d280001347983 */ /* 0x000ee80000300a00 */
[----:B------:R0:W-:Y:S04]  /*c1f30*/  @P3 STG.E.U8 desc[UR38][R48.64], R4 ;  /* 0x0000000430003986 */ /* 0x0001e8000c101126 */
[----:B0-----:R-:W3:Y:S01]  /*c1f40*/  LDL.LU.64 R48, [R1+0xd20] ;  /* 0x000d200001307983 */ /* 0x001ee20000300a00 */
[----:B------:R-:W-:Y:S01]  /*c1f50*/  ISETP.LT.AND P6, PT, R56, UR4, !P2 ;  /* 0x0000000438007c0c */ /* 0x000fe2000d7c1270 */
[----:B------:R-:W0:Y:S01]  /*c1f60*/  LDCU UR4, c[0x0][0x398] ;  /* 0x00007300ff0477ac */ /* 0x000e220008000800 */
[----:B------:R-:W-:-:S02]  /*c1f70*/  PRMT R2, R47, 0x7770, RZ ;  /* 0x000077702f027816 */ /* 0x000fc400000000ff */
        /* <DEDUP_REMOVED lines=16> */
[----:B------:R-:W-:Y:S01]  /*c2080*/  ISETP.LT.AND P6, PT, R61, UR15, !P1 ;  /* 0x0000000f3d007c0c */ /* 0x000fe2000cfc1270 */
[----:B------:R-:W0:Y:S01]  /*c2090*/  LDCU UR15, c[0x0][0x398] ;  /* 0x00007300ff0f77ac */ /* 0x000e220008000800 */
[----:B----4-:R4:W-:Y:S01]  /*c20a0*/  @P4 STG.E.U8 desc[UR38][R44.64], R6 ;  /* 0x000000062c004986 */ /* 0x0109e2000c101126 */
[----:B-1----:R-:W-:Y:S01]  /*c20b0*/  ISETP.LT.AND P4, PT, R60, UR9, !P1 ;  /* 0x000000093c007c0c */ /* 0x002fe2000cf81270 */
[----:B------:R-:W1:Y:S02]  /*c20c0*/  LDCU UR9, c[0x0][0x398] ;  /* 0x00007300ff0977ac */ /* 0x000e640008000800 */
[----:B----4-:R-:W4:Y:S01]  /*c20d0*/  LDL.LU.64 R44, [R1+0xcf8] ;  /* 0x000cf800012c7983 */ /* 0x010f220000300a00 */
[----:B------:R-:W-:-:S03]  /*c20e0*/  PRMT R6, R55, 0x7773, RZ ;  /* 0x0000777337067816 */ /* 0x000fc600000000ff */
[----:B---3--:R-:W-:Y:S01]  /*c20f0*/  @P3 STG.E.U8 desc[UR38][R10.64], R4 ;  /* 0x000000040a003986 */ /* 0x008fe2000c101126 */
[----:B------:R-:W-:Y:S01]  /*c2100*/  ISETP.LT.AND P3, PT, R54, UR17, !P1 ;  /* 0x0000001136007c0c */ /* 0x000fe2000cf61270 */
[----:B------:R-:W3:Y:S02]  /*c2110*/  LDCU UR17, c[0x0][0x398] ;  /* 0x00007300ff1177ac */ /* 0x000ee40008000800 */
[----:B------:R0:W-:Y:S04]  /*c2120*/  @P2 STG.E.U8 desc[UR38][R50.64], R6 ;  /* 0x0000000632002986 */ /* 0x0001e8000c101126 */
[----:B------:R1:W-:Y:S04]  /*c2130*/  @P4 STG.E.U8 desc[UR38][R12.64], R2 ;  /* 0x000000020c004986 */ /* 0x0003e8000c101126 */
[----:B------:R1:W-:Y:S04]  /*c2140*/  @P6 STG.E.U8 desc[UR38][R52.64], R0 ;  /* 0x0000000034006986 */ /* 0x0003e8000c101126 */
[----:B0-----:R-:W3:Y:S04]  /*c2150*/  LDL.LU.64 R50, [R1+0xd08] ;  /* 0x000d080001327983 */ /* 0x001ee80000300a00 */
[----:B-1----:R-:W3:Y:S04]  /*c2160*/  LDL.LU.64 R12, [R1+0xd00] ;  /* 0x000d0000010c7983 */ /* 0x002ee80000300a00 */
[----:B------:R-:W3:Y:S04]  /*c2170*/  LDL.LU R52, [R1+0x28c] ;  /* 0x00028c0001347983 */ /* 0x000ee80000300800 */
[----:B------:R0:W-:Y:S04]  /*c2180*/  @P3 STG.E.U8 desc[UR38][R48.64], R3 ;  /* 0x0000000330003986 */ /* 0x0001e8000c101126 */
[----:B0-----:R-:W3:Y:S01]  /*c2190*/  LDL.LU.64 R48, [R1+0xce8] ;  /* 0x000ce80001307983 */ /* 0x001ee20000300a00 */
[----:B------:R-:W-:-:S02]  /*c21a0*/  ISETP.LT.AND P2, PT, R40, UR11, !P1 ;  /* 0x0000000b28007c0c */ /* 0x000fc4000cf41270 */
[----:B------:R-:W-:Y:S01]  /*c21b0*/  ISETP.LT.AND P4, PT, R56, UR4, !P1 ;  /* 0x0000000438007c0c */ /* 0x000fe2000cf81270 */
[----:B------:R-:W-:Y:S01]  /*c21c0*/  VIADD R0, R57, 0x67 ;  /* 0x0000006739007836 */ /* 0x000fe20000000000 */
[----:B------:R-:W-:Y:S01]  /*c21d0*/  ISETP.LT.AND P6, PT, R41, UR7, !P1 ;  /* 0x0000000729007c0c */ /* 0x000fe2000cfc1270 */
[----:B------:R-:W0:Y:S03]  /*c21e0*/  LDCU UR11, c[0x0][0x398] ;  /* 0x00007300ff0b77ac */ /* 0x000e260008000800 */
[----:B------:R-:W-:Y:S01]  /*c21f0*/  ISETP.GE.AND P3, PT, R0, UR50, PT ;  /* 0x0000003200007c0c */ /* 0x000fe2000bf66270 */
[----:B------:R-:W1:Y:S01]  /*c2200*/  LDCU UR4, c[0x0][0x398] ;  /* 0x00007300ff0477ac */ /* 0x000e620008000800 */
[----:B------:R-:W-:-:S03]  /*c2210*/  PRMT R0, R47, 0x7770, RZ ;  /* 0x000077702f007816 */ /* 0x000fc600000000ff */
[----:B------:R0:W-:Y:S01]  /*c2220*/  @P2 STG.E.U8 desc[UR38][R8.64], R5 ;  /* 0x0000000508002986 */ /* 0x0001e2000c101126 */
[----:B------:R-:W-:Y:S01]  /*c2230*/  PRMT R2, R47, 0x7771, RZ ;  /* 0x000077712f027816 */ /* 0x000fe200000000ff */
[----:B------:R-:W1:Y:S02]  /*c2240*/  LDCU UR7, c[0x0][0x398] ;  /* 0x00007300ff0777ac */ /* 0x000e640008000800 */
[----:B0-----:R-:W3:Y:S01]  /*c2250*/  LDL.LU.64 R8, [R1+0xcf0] ;  /* 0x000cf00001087983 */ /* 0x001ee20000300a00 */
[----:B------:R-:W-:Y:S01]  /*c2260*/  ISETP.LT.AND P2, PT, R46, UR13, !P1 ;  /* 0x0000000d2e007c0c */ /* 0x000fe2000cf41270 */
[----:B------:R-:W0:Y:S01]  /*c2270*/  LDCU UR13, c[0x0][0x398] ;  /* 0x00007300ff0d77ac */ /* 0x000e220008000800 */
[----:B------:R-:W-:Y:S01]  /*c2280*/  ISETP.LT.AND P1, PT, R43, UR9, !P1 ;  /* 0x000000092b007c0c */ /* 0x000fe2000cf21270 */
[----:B------:R-:W0:Y:S01]  /*c2290*/  LDCU UR9, c[0x0][0x398] ;  /* 0x00007300ff0977ac */ /* 0x000e220008000800 */
[----:B--2---:R2:W-:Y:S04]  /*c22a0*/  @P4 STG.E.U8 desc[UR38][R58.64], R0 ;  /* 0x000000003a004986 */ /* 0x0045e8000c101126 */
[----:B--2---:R-:W2:Y:S01]  /*c22b0*/  LDL.LU.64 R58, [R1+0xce0] ;  /* 0x000ce000013a7983 */ /* 0x004ea20000300a00 */
[----:B------:R-:W-:-:S05]  /*c22c0*/  VIADD R0, R57, 0x68 ;  /* 0x0000006839007836 */ /* 0x000fca0000000000 */
[----:B------:R-:W-:Y:S01]  /*c22d0*/  ISETP.GE.AND P4, PT, R0, UR10, PT ;  /* 0x0000000a00007c0c */ /* 0x000fe2000bf86270 */
[----:B------:R-:W0:Y:S01]  /*c22e0*/  LDCU UR10, c[0x0][0x398] ;  /* 0x00007300ff0a77ac */ /* 0x000e220008000800 */
[----:B----4-:R4:W-:Y:S04]  /*c22f0*/  @P6 STG.E.U8 desc[UR38][R44.64], R2 ;  /* 0x000000022c006986 */ /* 0x0109e8000c101126 */
[----:B----4-:R-:W4:Y:S01]  /*c2300*/  LDL.LU.64 R44, [R1+0xcd0] ;  /* 0x000cd000012c7983 */ /* 0x010f220000300a00 */
[----:B------:R-:W-:Y:S01]  /*c2310*/  ISETP.LT.AND P6, PT, R60, UR14, !P3 ;  /* 0x0000000e3c007c0c */ /* 0x000fe2000dfc1270 */
[----:B------:R-:W0:Y:S01]  /*c2320*/  LDCU UR14, c[0x0][0x398] ;  /* 0x00007300ff0e77ac */ /* 0x000e220008000800 */
[C---:B------:R-:W-:Y:S02]  /*c2330*/  PRMT R2, R47.reuse, 0x7772, RZ ;  /* 0x000077722f027816 */ /* 0x040fe400000000ff */
[----:B------:R-:W-:-:S02]  /*c2340*/  PRMT R0, R47, 0x7773, RZ ;  /* 0x000077732f007816 */ /* 0x000fc400000000ff */
[----:B------:R-:W4:Y:S04]  /*c2350*/  LDL.LU R47, [R1+0x31c] ;  /* 0x00031c00012f7983 */ /* 0x000f280000300800 */
[----:B---3--:R3:W-:Y:S04]  /*c2360*/  @P2 STG.E.U8 desc[UR38][R50.64], R2 ;  /* 0x0000000232002986 */ /* 0x0087e8000c101126 */
[----:B------:R-:W4:Y:S04]  /*c2370*/  LDL.LU.64 R14, [R1+0xcd8] ;  /* 0x000cd800010e7983 */ /* 0x000f280000300a00 */
[----:B------:R-:W-:Y:S01]  /*c2380*/  @P1 STG.E.U8 desc[UR38][R12.64], R0 ;  /* 0x000000000c001986 */ /* 0x000fe2000c101126 */
[----:B---3--:R-:W-:-:S03]  /*c2390*/  PRMT R2, R52, 0x7770, RZ ;  /* 0x0000777034027816 */ /* 0x008fc600000000ff */
[----:B------:R-:W3:Y:S04]  /*c23a0*/  LDL.LU.64 R10, [R1+0xcb8] ;  /* 0x000cb800010a7983 */ /* 0x000ee80000300a00 */
[----:B------:R-:W3:Y:S04]  /*c23b0*/  LDL.LU.64 R50, [R1+0xcb0] ;  /* 0x000cb00001327983 */ /* 0x000ee80000300a00 */
[----:B------:R0:W-:Y:S04]  /*c23c0*/  @P6 STG.E.U8 desc[UR38][R48.64], R2 ;  /* 0x0000000230006986 */ /* 0x0001e8000c101126 */
[----:B0-----:R-:W3:Y:S01]  /*c23d0*/  LDL.LU.64 R48, [R1+0xca8] ;  /* 0x000ca80001307983 */ /* 0x001ee20000300a00 */
[----:B------:R-:W-:Y:S01]  /*c23e0*/  ISETP.LT.AND P2, PT, R61, UR15, !P3 ;  /* 0x0000000f3d007c0c */ /* 0x000fe2000df41270 */
[----:B------:R-:W0:Y:S01]  /*c23f0*/  LDCU UR15, c[0x0][0x398] ;  /* 0x00007300ff0f77ac */ /* 0x000e220008000800 */
[----:B------:R-:W-:Y:S01]  /*c2400*/  ISETP.LT.AND P1, PT, R54, UR11, !P3 ;  /* 0x0000000b36007c0c */ /* 0x000fe2000df21270 */
[----:B------:R-:W3:Y:S01]  /*c2410*/  LDL.LU R53, [R1+0x300] ;  /* 0x0003000001357983 */ /* 0x000ee20000300800 */
[C---:B------:R-:W-:Y:S01]  /*c2420*/  PRMT R2, R52.reuse, 0x7771, RZ ;  /* 0x0000777134027816 */ /* 0x040fe200000000ff */
[----:B------:R-:W0:Y:S01]  /*c2430*/  LDCU UR11, c[0x0][0x398] ;  /* 0x00007300ff0b77ac */ /* 0x000e220008000800 */
[----:B------:R-:W-:Y:S01]  /*c2440*/  PRMT R0, R52, 0x7772, RZ ;  /* 0x0000777234007816 */ /* 0x000fe200000000ff */
[----:B------:R-:W3:Y:S01]  /*c2450*/  LDL.LU.64 R12, [R1+0xca0] ;  /* 0x000ca000010c7983 */ /* 0x000ee20000300a00 */
[----:B-1----:R-:W-:Y:S01]  /*c2460*/  ISETP.LT.AND P6, PT, R40, UR4, !P3 ;  /* 0x0000000428007c0c */ /* 0x002fe2000dfc1270 */
[----:B------:R-:W1:Y:S04]  /*c2470*/  LDCU UR4, c[0x0][0x398] ;  /* 0x00007300ff0477ac */ /* 0x000e680008000800 */
[----:B------:R0:W-:Y:S01]  /*c2480*/  @P2 STG.E.U8 desc[UR38][R8.64], R2 ;  /* 0x0000000208002986 */ /* 0x0001e2000c101126 */
[----:B------:R-:W-:-:S03]  /*c2490*/  PRMT R3, R52, 0x7773, RZ ;  /* 0x0000777334037816 */ /* 0x000fc600000000ff */
[----:B0-----:R-:W3:Y:S01]  /*c24a0*/  LDL.LU.64 R8, [R1+0xc98] ;  /* 0x000c980001087983 */ /* 0x001ee20000300a00 */
[----:B------:R-:W-:Y:S01]  /*c24b0*/  ISETP.LT.AND P2, PT, R56, UR7, !P3 ;  /* 0x0000000738007c0c */ /* 0x000fe2000df41270 */
[----:B------:R-:W0:Y:S02]  /*c24c0*/  LDCU UR7, c[0x0][0x398] ;  /* 0x00007300ff0777ac */ /* 0x000e240008000800 */
[----:B--2---:R2:W-:Y:S04]  /*c24d0*/  @P1 STG.E.U8 desc[UR38][R58.64], R0 ;  /* 0x000000003a001986 */ /* 0x0045e8000c101126 */
[----:B--2---:R-:W2:Y:S01]  /*c24e0*/  LDL.LU.64 R58, [R1+0xc90] ;  /* 0x000c9000013a7983 */ /* 0x004ea20000300a00 */
[----:B------:R-:W-:Y:S01]  /*c24f0*/  ISETP.LT.AND P1, PT, R41, UR17, !P3 ;  /* 0x0000001129007c0c */ /* 0x000fe2000df21270 */
[----:B------:R-:W0:Y:S02]  /*c2500*/  LDCU UR17, c[0x0][0x398] ;  /* 0x00007300ff1177ac */ /* 0x000e240008000800 */
        /* <DEDUP_REMOVED lines=9> */
[C---:B------:R-:W-:Y:S02]  /*c25a0*/  PRMT R0, R47.reuse, 0x7772, RZ ;  /* 0x000077722f007816 */ /* 0x040fe400000000ff */
[----:B------:R-:W-:Y:S01]  /*c25b0*/  PRMT R4, R47, 0x7773, RZ ;  /* 0x000077732f047816 */ /* 0x000fe200000000ff */
[----:B------:R-:W-:Y:S04]  /*c25c0*/  @P2 STG.E.U8 desc[UR38][R14.64], R3 ;  /* 0x000000030e002986 */ /* 0x000fe8000c101126 */
[----:B---3--:R3:W-:Y:S04]  /*c25d0*/  @P1 STG.E.U8 desc[UR38][R10.64], R2 ;  /* 0x000000020a001986 */ /* 0x0087e8000c101126 */
[----:B------:R-:W-:Y:S04]  /*c25e0*/  @P6 STG.E.U8 desc[UR38][R50.64], R0 ;  /* 0x0000000032006986 */ /* 0x000fe8000c101126 */
[----:B---3--:R-:W3:Y:S04]  /*c25f0*/  LDL.LU.64 R10, [R1+0xc80] ;  /* 0x000c8000010a7983 */ /* 0x008ee80000300a00 */
[----:B------:R0:W-:Y:S04]  /*c2600*/  @P3 STG.E.U8 desc[UR38][R48.64], R4 ;  /* 0x0000000430003986 */ /* 0x0001e8000c101126 */
[----:B0-----:R-:W3:Y:S01]  /*c2610*/  LDL.LU.64 R48, [R1+0xc78] ;  /* 0x000c780001307983 */ /* 0x001ee20000300a00 */
[----:B------:R-:W-:Y:S01]  /*c2620*/  ISETP.LT.AND P2, PT, R60, UR10, !P4 ;  /* 0x0000000a3c007c0c */ /* 0x000fe2000e741270 */
[----:B------:R-:W0:Y:S01]  /*c2630*/  LDCU UR10, c[0x0][0x398] ;  /* 0x00007300ff0a77ac */ /* 0x000e220008000800 */
[----:B------:R-:W-:Y:S01]  /*c2640*/  ISETP.LT.AND P1, PT, R61, UR14, !P4 ;  /* 0x0000000e3d007c0c */ /* 0x000fe2000e721270 */
[----:B------:R-:W3:Y:S01]  /*c2650*/  LDL.LU.64 R50, [R1+0xc68] ;  /* 0x000c680001327983 */ /* 0x000ee20000300a00 */
[----:B------:R-:W-:Y:S01]  /*c2660*/  ISETP.LT.AND P6, PT, R54, UR11, !P4 ;  /* 0x0000000b36007c0c */ /* 0x000fe2000e7c1270 */
[----:B------:R-:W0:Y:S01]  /*c2670*/  LDCU UR11, c[0x0][0x398] ;  /* 0x00007300ff0b77ac */ /* 0x000e220008000800 */
[C---:B------:R-:W-:Y:S01]  /*c2680*/  PRMT R0, R53.reuse, 0x7770, RZ ;  /* 0x0000777035007816 */ /* 0x040fe200000000ff */
[----:B------:R-:W3:Y:S01]  /*c2690*/  LDL.LU R47, [R1+0x270] ;  /* 0x00027000012f7983 */ /* 0x000ee20000300800 */
[C---:B------:R-:W-:Y:S01]  /*c26a0*/  PRMT R2, R53.reuse, 0x7771, RZ ;  /* 0x0000777135027816 */ /* 0x040fe200000000ff */
[----:B------:R-:W0:Y:S04]  /*c26b0*/  LDCU UR14, c[0x0][0x398] ;  /* 0x00007300ff0e77ac */ /* 0x000e280008000800 */
[----:B------:R0:W-:Y:S01]  /*c26c0*/  @P2 STG.E.U8 desc[UR38][R12.64], R0 ;  /* 0x000000000c002986 */ /* 0x0001e2000c101126 */
[----:B-1----:R-:W-:Y:S01]  /*c26d0*/  ISETP.LT.AND P3, PT, R40, UR4, !P4 ;  /* 0x0000000428007c0c */ /* 0x002fe2000e761270 */
[----:B------:R-:W1:Y:S02]  /*c26e0*/  LDCU UR4, c[0x0][0x398] ;  /* 0x00007300ff0477ac */ /* 0x000e640008000800 */
[----:B------:R0:W-:Y:S02]  /*c26f0*/  @P1 STG.E.U8 desc[UR38][R8.64], R2 ;  /* 0x0000000208001986 */ /* 0x0001e4000c101126 */
[----:B0-----:R-:W-:-:S02]  /*c2700*/  PRMT R0, R53, 0x7772, RZ ;  /* 0x0000777235007816 */ /* 0x001fc400000000ff */
[----:B------:R-:W3:Y:S01]  /*c2710*/  LDL.LU.64 R8, [R1+0xc70] ;  /* 0x000c700001087983 */ /* 0x000ee20000300a00 */
[----:B------:R-:W-:Y:S02]  /*c2720*/  PRMT R2, R53, 0x7773, RZ ;  /* 0x0000777335027816 */ /* 0x000fe400000000ff */
[----:B------:R-:W-:Y:S01]  /*c2730*/  ISETP.LT.AND P2, PT, R56, UR15, !P4 ;  /* 0x0000000f38007c0c */ /* 0x000fe2000e741270 */
[----:B------:R-:W0:Y:S01]  /*c2740*/  LDCU UR15, c[0x0][0x398] ;  /* 0x00007300ff0f77ac */ /* 0x000e220008000800 */
[----:B--2---:R2:W-:Y:S04]  /*c2750*/  @P6 STG.E.U8 desc[UR38][R58.64], R0 ;  /* 0x000000003a006986 */ /* 0x0045e8000c101126 */
[----:B--2---:R-:W2:Y:S04]  /*c2760*/  LDL.LU.64 R58, [R1+0xc60] ;  /* 0x000c6000013a7983 */ /* 0x004ea80000300a00 */
[----:B------:R-:W2:Y:S01]  /*c2770*/  LDL.LU.64 R12, [R1+0xc58] ;  /* 0x000c5800010c7983 */ /* 0x000ea20000300a00 */
[----:B------:R-:W-:-:S03]  /*c2780*/  VIADD R0, R57, 0x69 ;  /* 0x0000006939007836 */ /* 0x000fc60000000000 */
[----:B----4-:R4:W-:Y:S04]  /*c2790*/  @P3 STG.E.U8 desc[UR38][R44.64], R2 ;  /* 0x000000022c003986 */ /* 0x0109e8000c101126 */
[----:B----4-:R-:W4:Y:S01]  /*c27a0*/  LDL.LU.64 R44, [R1+0xc48] ;  /* 0x000c4800012c7983 */ /* 0x010f220000300a00 */
[----:B------:R-:W-:Y:S01]  /*c27b0*/  ISETP.LT.AND P3, PT, R41, UR7, !P4 ;  /* 0x0000000729007c0c */ /* 0x000fe2000e761270 */
[----:B------:R-:W0:Y:S01]  /*c27c0*/  LDCU UR7, c[0x0][0x398] ;  /* 0x00007300ff0777ac */ /* 0x000e220008000800 */
[----:B------:R-:W-:Y:S01]  /*c27d0*/  PRMT R2, R52, 0x7770, RZ ;  /* 0x0000777034027816 */ /* 0x000fe200000000ff */
[----:B------:R-:W4:Y:S01]  /*c27e0*/  LDL.LU R53, [R1+0x2f0] ;  /* 0x0002f00001357983 */ /* 0x000f220000300800 */
[----:B------:R-:W-:Y:S02]  /*c27f0*/  ISETP.GE.AND P1, PT, R0, UR48, PT ;  /* 0x0000003000007c0c */ /* 0x000fe4000bf26270 */
[----:B------:R-:W-:Y:S01]  /*c2800*/  PRMT R0, R52, 0x7771, RZ ;  /* 0x0000777134007816 */ /* 0x000fe200000000ff */
[----:B---3--:R-:W-:Y:S06]  /*c2810*/  @P2 STG.E.U8 desc[UR38][R10.64], R2 ;  /* 0x000000020a002986 */ /* 0x008fec000c101126 */
[----:B------:R3:W-:Y:S04]  /*c2820*/  @P3 STG.E.U8 desc[UR38][R48.64], R0 ;  /* 0x0000000030003986 */ /* 0x0007e8000c101126 */
[----:B---3--:R-:W3:Y:S01]  /*c2830*/  LDL.LU.64 R48, [R1+0xc50] ;  /* 0x000c500001307983 */ /* 0x008ee20000300a00 */
[----:B------:R-:W-:Y:S01]  /*c2840*/  ISETP.LT.AND P6, PT, R46, UR17, !P4 ;  /* 0x000000112e007c0c */ /* 0x000fe2000e7c1270 */
[----:B------:R-:W0:Y:S01]  /*c2850*/  LDCU UR17, c[0x0][0x398] ;  /* 0x00007300ff1177ac */ /* 0x000e220008000800 */
[----:B------:R-:W-:Y:S01]  /*c2860*/  ISETP.LT.AND P4, PT, R43, UR9, !P4 ;  /* 0x000000092b007c0c */ /* 0x000fe2000e781270 */
[----:B------:R-:W3:Y:S01]  /*c2870*/  LDL.LU.64 R10, [R1+0xc40] ;  /* 0x000c4000010a7983 */ /* 0x000ee20000300a00 */
[----:B------:R-:W-:Y:S01]  /*c2880*/  ISETP.LT.AND P2, PT, R60, UR10, !P1 ;  /* 0x0000000a3c007c0c */ /* 0x000fe2000cf41270 */
[----:B------:R-:W0:Y:S01]  /*c2890*/  LDCU UR9, c[0x0][0x398] ;  /* 0x00007300ff0977ac */ /* 0x000e220008000800 */
[----:B------:R-:W-:-:S02]  /*c28a0*/  PRMT R2, R52, 0x7772, RZ ;  /* 0x0000777234027816 */ /* 0x000fc400000000ff */
[----:B------:R-:W-:Y:S01]  /*c28b0*/  PRMT R0, R52, 0x7773, RZ ;  /* 0x0000777334007816 */ /* 0x000fe200000000ff */
[----:B------:R-:W0:Y:S04]  /*c28c0*/  LDCU UR10, c[0x0][0x398] ;  /* 0x00007300ff0a77ac */ /* 0x000e280008000800 */
[----:B------:R0:W-:Y:S01]  /*c28d0*/  @P6 STG.E.U8 desc[UR38][R50.64], R2 ;  /* 0x0000000232006986 */ /* 0x0001e2000c101126 */
[----:B------:R-:W-:Y:S01]  /*c28e0*/  ISETP.LT.AND P6, PT, R61, UR13, !P1 ;  /* 0x0000000d3d007c0c */ /* 0x000fe2000cfc1270 */
[----:B------:R-:W2:Y:S02]  /*c28f0*/  LDCU UR13, c[0x0][0x398] ;  /* 0x00007300ff0d77ac */ /* 0x000ea40008000800 */
[----:B------:R0:W-:Y:S01]  /*c2900*/  @P4 STG.E.U8 desc[UR38][R8.64], R0 ;  /* 0x0000000008004986 */ /* 0x0001e2000c101126 */
[----:B-1----:R-:W-:Y:S01]  /*c2910*/  ISETP.LT.AND P3, PT, R54, UR4, !P1 ;  /* 0x0000000436007c0c */ /* 0x002fe2000cf61270 */
[----:B------:R-:W1:Y:S01]  /*c2920*/  LDCU UR4, c[0x0][0x398] ;  /* 0x00007300ff0477ac */ /* 0x000e620008000800 */
[C---:B0-----:R-:W-:Y:S01]  /*c2930*/  PRMT R2, R47.reuse, 0x7770, RZ ;  /* 0x000077702f027816 */ /* 0x041fe200000000ff */
[----:B------:R-:W3:Y:S01]  /*c2940*/  LDL.LU.64 R8, [R1+0xc38] ;  /* 0x000c380001087983 */ /* 0x000ee20000300a00 */
[----:B------:R-:W-:-:S03]  /*c2950*/  PRMT R0, R47, 0x7771, RZ ;  /* 0x000077712f007816 */ /* 0x000fc600000000ff */
[----:B--2---:R0:W-:Y:S04]  /*c2960*/  @P2 STG.E.U8 desc[UR38][R58.64], R2 ;  /* 0x000000023a002986 */ /* 0x0041e8000c101126 */
[----:B0-----:R-:W2:Y:S01]  /*c2970*/  LDL.LU.64 R58, [R1+0x670] ;  /* 0x00067000013a7983 */ /* 0x001ea20000300a00 */
[----:B------:R-:W-:-:S03]  /*c2980*/  PRMT R2, R47, 0x7772, RZ ;  /* 0x000077722f027816 */ /* 0x000fc600000000ff */
[----:B------:R-:W2:Y:S04]  /*c2990*/  LDL.LU R52, [R1+0x304] ;  /* 0x0003040001347983 */ /* 0x000ea80000300800 */
[----:B------:R-:W2:Y:S04]  /*c29a0*/  LDL.LU.64 R50, [R1+0xbe8] ;  /* 0x000be80001327983 */ /* 0x000ea80000300a00 */
[----:B------:R0:W-:Y:S04]  /*c29b0*/  @P6 STG.E.U8 desc[UR38][R12.64], R0 ;  /* 0x000000000c006986 */ /* 0x0001e8000c101126 */
[----:B0-----:R-:W2:Y:S04]  /*c29c0*/  LDL.LU.64 R12, [R1+0x3f0] ;  /* 0x0003f000010c7983 */ /* 0x001ea80000300a00 */
[----:B----4-:R0:W-:Y:S04]  /*c29d0*/  @P3 STG.E.U8 desc[UR38][R44.64], R2 ;  /* 0x000000022c003986 */ /* 0x0101e8000c101126 */
[----:B0-----:R-:W4:Y:S01]  /*c29e0*/  LDL.LU.64 R44, [R1+0x3e8] ;  /* 0x0003e800012c7983 */ /* 0x001f220000300a00 */
[----:B------:R-:W-:-:S02]  /*c29f0*/  ISETP.LT.AND P2, PT, R40, UR11, !P1 ;  /* 0x0000000b28007c0c */ /* 0x000fc4000cf41270 */
[----:B------:R-:W-:Y:S01]  /*c2a00*/  ISETP.LT.AND P4, PT, R56, UR14, !P1 ;  /* 0x0000000e38007c0c */ /* 0x000fe2000cf81270 */
[----:B------:R-:W-:Y:S01]  /*c2a10*/  VIADD R0, R57, 0x6a ;  /* 0x0000006a39007836 */ /* 0x000fe20000000000 */
[----:B------:R-:W-:Y:S01]  /*c2a20*/  PRMT R2, R47, 0x7773, RZ ;  /* 0x000077732f027816 */ /* 0x000fe200000000ff */
[----:B------:R-:W0:Y:S01]  /*c2a30*/  LDCU UR11, c[0x0][0x398] ;  /* 0x00007300ff0b77ac */ /* 0x000e220008000800 */
[----:B------:R-:W-:Y:S02]  /*c2a40*/  ISETP.LT.AND P3, PT, R41, UR15, !P1 ;  /* 0x0000000f29007c0c */ /* 0x000fe4000cf61270 */
[----:B------:R-:W-:Y:S01]  /*c2a50*/  ISETP.LT.AND P6, PT, R46, UR7, !P1 ;  /* 0x000000072e007c0c */ /* 0x000fe2000cfc1270 */
[----:B------:R-:W0:Y:S04]  /*c2a60*/  LDCU UR14, c[0x0][0x398] ;  /* 0x00007300ff0e77ac */ /* 0x000e280008000800 */
[----:B---3--:R3:W-:Y:S01]  /*c2a70*/  @P2 STG.E.U8 desc[UR38][R48.64], R2 ;  /* 0x0000000230002986 */ /* 0x0087e2000c101126 */
[----:B------:R-:W-:Y:S01]  /*c2a80*/  PRMT R3, R53, 0x7770, RZ ;  /* 0x0000777035037816 */ /* 0x000fe200000000ff */
[----:B------:R-:W0:Y:S01]  /*c2a90*/  LDCU UR7, c[0x0][0x398] ;  /* 0x00007300ff0777ac */ /* 0x000e220008000800 */
[----:B------:R-:W0:Y:S01]  /*c2aa0*/  LDCU UR15, c[0x0][0x398] ;  /* 0x00007300ff0f77ac */ /* 0x000e220008000800 */
[----:B---3--:R-:W3:Y:S01]  /*c2ab0*/  LDL.LU.64 R48, [R1+0x3c8] ;  /* 0x0003c80001307983 */ /* 0x008ee20000300a00 */
[----:B------:R-:W-:-:S02]  /*c2ac0*/  ISETP.GE.AND P2, PT, R0, UR18, PT ;  /* 0x0000001200007c0c */ /* 0x000fc4000bf46270 */
[----:B------:R-:W-:Y:S02]  /*c2ad0*/  PRMT R0, R53, 0x7771, RZ ;  /* 0x0000777135007816 */ /* 0x000fe400000000ff */
[----:B------:R-:W-:Y:S02]  /*c2ae0*/  ISETP.LT.AND P1, PT, R43, UR17, !P1 ;  /* 0x000000112b007c0c */ /* 0x000fe4000cf21270 */
[C---:B------:R-:W-:Y:S01]  /*c2af0*/  PRMT R2, R53.reuse, 0x7772, RZ ;  /* 0x0000777235027816 */ /* 0x040fe200000000ff */
[----:B------:R0:W-:Y:S01]  /*c2b00*/  @P4 STG.E.U8 desc[UR38][R10.64], R3 ;  /* 0x000000030a004986 */ /* 0x0001e2000c101126 */
[----:B------:R-:W-:Y:S01]  /*c2b10*/  ISETP.LT.AND P4, PT, R60, UR9, !P2 ;  /* 0x000000093c007c0c */ /* 0x000fe2000d781270 */
[----:B------:R-:W1:Y:S01]  /*c2b20*/  LDCU UR9, c[0x0][0x398] ;  /* 0x00007300ff0977ac */ /* 0x000e620008000800 */
[----:B------:R-:W1:Y:S01]  /*c2b30*/  LDCU UR17, c[0x0][0x398] ;  /* 0x00007300ff1177ac */ /* 0x000e620008000800 */
[----:B------:R1:W-:Y:S04]  /*c2b40*/  @P3 STG.E.U8 desc[UR38][R8.64], R0 ;  /* 0x0000000008003986 */ /* 0x0003e8000c101126 */
[----:B0-----:R-:W3:Y:S04]  /*c2b50*/  LDL.LU.64 R10, [R1+0x3c0] ;  /* 0x0003c000010a7983 */ /* 0x001ee80000300a00 */
[----:B------:R-:W3:Y:S01]  /*c2b60*/  LDL.LU R47, [R1+0x214] ;  /* 0x00021400012f7983 */ /* 0x000ee20000300800 */
[----:B-1----:R-:W-:-:S03]  /*c2b70*/  PRMT R0, R53, 0x7773, RZ ;  /* 0x0000777335007816 */ /* 0x002fc600000000ff */
[----:B------:R-:W3:Y:S01]  /*c2b80*/  LDL.LU.64 R8, [R1+0x3b8] ;  /* 0x0003b80001087983 */ /* 0x000ee20000300a00 */
[----:B------:R-:W-:Y:S01]  /*c2b90*/  ISETP.LT.AND P3, PT, R54, UR4, !P2 ;  /* 0x0000000436007c0c */ /* 0x000fe2000d761270 */
[----:B------:R-:W0:Y:S02]  /*c2ba0*/  LDCU UR4, c[0x0][0x398] ;  /* 0x00007300ff0477ac */ /* 0x000e240008000800 */
[----:B--2---:R1:W-:Y:S01]  /*c2bb0*/  @P6 STG.E.U8 desc[UR38][R58.64], R2 ;  /* 0x000000023a006986 */ /* 0x0043e2000c101126 */
[----:B------:R-:W-:Y:S01]  /*c2bc0*/  ISETP.LT.AND P6, PT, R61, UR10, !P2 ;  /* 0x0000000a3d007c0c */ /* 0x000fe2000d7c1270 */
[----:B------:R-:W2:Y:S02]  /*c2bd0*/  LDCU UR10, c[0x0][0x398] ;  /* 0x00007300ff0a77ac */ /* 0x000ea40008000800 */
[----:B------:R0:W-:Y:S04]  /*c2be0*/  @P1 STG.E.U8 desc[UR38][R50.64], R0 ;  /* 0x0000000032001986 */ /* 0x0001e8000c101126 */
[----:B-1----:R-:W2:Y:S01]  /*c2bf0*/  LDL.LU.64 R58, [R1+0x3a8] ;  /* 0x0003a800013a7983 */ /* 0x002ea20000300a00 */
[----:B------:R-:W-:-:S02]  /*c2c00*/  PRMT R2, R52, 0x7770, RZ ;  /* 0x0000777034027816 */ /* 0x000fc400000000ff */
[C---:B0-----:R-:W-:Y:S01]  /*c2c10*/  PRMT R0, R52.reuse, 0x7771, RZ ;  /* 0x0000777134007816 */ /* 0x041fe200000000ff */
[----:B------:R-:W2:Y:S04]  /*c2c20*/  LDL.LU.64 R50, [R1+0x3e0] ;  /* 0x0003e00001327983 */ /* 0x000ea80000300a00 */
[----:B------:R-:W-:Y:S04]  /*c2c30*/  @P4 STG.E.U8 desc[UR38][R12.64], R2 ;  /* 0x000000020c004986 */ /* 0x000fe8000c101126 */
[----:B----4-:R0:W-:Y:S04]  /*c2c40*/  @P6 STG.E.U8 desc[UR38][R44.64], R0 ;  /* 0x000000002c006986 */ /* 0x0101e8000c101126 */
[----:B0-----:R-:W4:Y:S04]  /*c2c50*/  LDL.LU.64 R44, [R1+0x3b0] ;  /* 0x0003b000012c7983 */ /* 0x001f280000300a00 */
[----:B------:R-:W4:Y:S01]  /*c2c60*/  LDL.LU R53, [R1+0x274] ;  /* 0x0002740001357983 */ /* 0x000f220000300800 */
[----:B------:R-:W-:-:S03]  /*c2c70*/  PRMT R2, R52, 0x7772, RZ ;  /* 0x0000777234027816 */ /* 0x000fc600000000ff */
[----:B------:R-:W4:Y:S04]  /*c2c80*/  LDL.LU.64 R12, [R1+0x3d8] ;  /* 0x0003d800010c7983 */ /* 0x000f280000300a00 */
[----:B---3--:R0:W-:Y:S04]  /*c2c90*/  @P3 STG.E.U8 desc[UR38][R48.64], R2 ;  /* 0x0000000230003986 */ /* 0x0081e8000c101126 */
[----:B0-----:R-:W3:Y:S01]  /*c2ca0*/  LDL.LU.64 R48, [R1+0x3d0] ;  /* 0x0003d00001307983 */ /* 0x001ee20000300a00 */
[----:B------:R-:W-:Y:S01]  /*c2cb0*/  ISETP.LT.AND P4, PT, R40, UR13, !P2 ;  /* 0x0000000d28007c0c */ /* 0x000fe2000d781270 */
[----:B------:R-:W-:Y:S01]  /*c2cc0*/  VIADD R0, R57, 0x6b ;  /* 0x0000006b39007836 */ /* 0x000fe20000000000 */
[----:B------:R-:W-:Y:S01]  /*c2cd0*/  ISETP.LT.AND P3, PT, R56, UR11, !P2 ;  /* 0x0000000b38007c0c */ /* 0x000fe2000d761270 */
[----:B------:R-:W0:Y:S01]  /*c2ce0*/  LDCU UR13, c[0x0][0x398] ;  /* 0x00007300ff0d77ac */ /* 0x000e220008000800 */
[----:B------:R-:W-:-:S02]  /*c2cf0*/  PRMT R2, R52, 0x7773, RZ ;  /* 0x0000777334027816 */ /* 0x000fc400000000ff */
[----:B------:R-:W-:Y:S01]  /*c2d00*/  ISETP.LT.AND P6, PT, R41, UR14, !P2 ;  /* 0x0000000e29007c0c */ /* 0x000fe2000d7c1270 */
[----:B------:R-:W1:Y:S01]  /*c2d10*/  LDCU UR11, c[0x0][0x398] ;  /* 0x00007300ff0b77ac */ /* 0x000e620008000800 */
[----:B------:R-:W-:Y:S01]  /*c2d20*/  ISETP.GE.AND P1, PT, R0, UR46, PT ;  /* 0x0000002e00007c0c */ /* 0x000fe2000bf26270 */
[----:B------:R-:W0:Y:S04]  /*c2d30*/  LDCU UR14, c[0x0][0x398] ;  /* 0x00007300ff0e77ac */ /* 0x000e280008000800 */
[----:B------:R1:W-:Y:S01]  /*c2d40*/  @P4 STG.E.U8 desc[UR38][R10.64], R2 ;  /* 0x000000020a004986 */ /* 0x0003e2000c101126 */
[----:B------:R-:W-:Y:S01]  /*c2d50*/  ISETP.LT.AND P4, PT, R46, UR7, !P2 ;  /* 0x000000072e007c0c */ /* 0x000fe2000d781270 */
[----:B------:R-:W0:Y:S01]  /*c2d60*/  LDCU UR7, c[0x0][0x398] ;  /* 0x00007300ff0777ac */ /* 0x000e220008000800 */
[----:B------:R-:W-:-:S02]  /*c2d70*/  PRMT R0, R47, 0x7770, RZ ;  /* 0x000077702f007816 */ /* 0x000fc400000000ff */
[----:B------:R-:W-:Y:S01]  /*c2d80*/  ISETP.LT.AND P2, PT, R43, UR15, !P2 ;  /* 0x0000000f2b007c0c */ /* 0x000fe2000d741270 */
[----:B------:R-:W0:Y:S02]  /*c2d90*/  LDCU UR15, c[0x0][0x398] ;  /* 0x00007300ff0f77ac */ /* 0x000e240008000800 */
[----:B------:R0:W-:Y:S01]  /*c2da0*/  @P3 STG.E.U8 desc[UR38][R8.64], R0 ;  /* 0x0000000008003986 */ /* 0x0001e2000c101126 */
[----:B-1----:R-:W-:-:S03]  /*c2db0*/  PRMT R2, R47, 0x7771, RZ ;  /* 0x000077712f027816 */ /* 0x002fc600000000ff */
[----:B0-----:R-:W3:Y:S01]  /*c2dc0*/  LDL.LU.64 R8, [R1+0x428] ;  /* 0x0004280001087983 */ /* 0x001ee20000300a00 */
[----:B------:R-:W-:Y:S02]  /*c2dd0*/  PRMT R0, R47, 0x7772, RZ ;  /* 0x000077722f007816 */ /* 0x000fe400000000ff */
[----:B------:R-:W-:Y:S01]  /*c2de0*/  ISETP.LT.AND P3, PT, R61, UR4, !P1 ;  /* 0x000000043d007c0c */ /* 0x000fe2000cf61270 */
[----:B------:R-:W0:Y:S01]  /*c2df0*/  LDCU UR4, c[0x0][0x398] ;  /* 0x00007300ff0477ac */ /* 0x000e220008000800 */
[----:B--2---:R1:W-:Y:S04]  /*c2e00*/  @P6 STG.E.U8 desc[UR38][R58.64], R2 ;  /* 0x000000023a006986 */ /* 0x0043e8000c101126 */
[----:B-1----:R-:W2:Y:S01]  /*c2e10*/  LDL.LU.64 R58, [R1+0x408] ;  /* 0x00040800013a7983 */ /* 0x002ea20000300a00 */
[----:B------:R-:W-:-:S03]  /*c2e20*/  PRMT R2, R47, 0x7773, RZ ;  /* 0x000077732f027816 */ /* 0x000fc600000000ff */
[----:B------:R-:W2:Y:S04]  /*c2e30*/  LDL.LU R52, [R1+0x2f4] ;  /* 0x0002f40001347983 */ /* 0x000ea80000300800 */
[----:B------:R-:W-:Y:S01]  /*c2e40*/  @P4 STG.E.U8 desc[UR38][R50.64], R0 ;  /* 0x0000000032004986 */ /* 0x000fe2000c101126 */
[----:B------:R-:W-:Y:S01]  /*c2e50*/  ISETP.LT.AND P6, PT, R60, UR9, !P1 ;  /* 0x000000093c007c0c */ /* 0x000fe2000cfc1270 */
[----:B------:R-:W1:Y:S02]  /*c2e60*/  LDCU UR9, c[0x0][0x398] ;  /* 0x00007300ff0977ac */ /* 0x000e640008000800 */
        /* <DEDUP_REMOVED lines=9> */
[----:B---3--:R0:W-:Y:S04]  /*c2f00*/  @P3 STG.E.U8 desc[UR38][R48.64], R2 ;  /* 0x0000000230003986 */ /* 0x0081e8000c101126 */
[----:B0-----:R-:W3:Y:S01]  /*c2f10*/  LDL.LU.64 R48, [R1+0xb90] ;  /* 0x000b900001307983 */ /* 0x001ee20000300a00 */
[----:B------:R-:W-:-:S02]  /*c2f20*/  ISETP.LT.AND P2, PT, R54, UR10, !P1 ;  /* 0x0000000a36007c0c */ /* 0x000fc4000cf41270 */
[----:B------:R-:W-:Y:S02]  /*c2f30*/  ISETP.LT.AND P4, PT, R40, UR13, !P1 ;  /* 0x0000000d28007c0c */ /* 0x000fe4000cf81270 */
[C---:B------:R-:W-:Y:S02]  /*c2f40*/  PRMT R2, R53.reuse, 0x7772, RZ ;  /* 0x0000777235027816 */ /* 0x040fe400000000ff */
[----:B------:R-:W-:Y:S02]  /*c2f50*/  ISETP.LT.AND P3, PT, R56, UR17, !P1 ;  /* 0x0000001138007c0c */ /* 0x000fe4000cf61270 */
[----:B------:R-:W-:Y:S01]  /*c2f60*/  PRMT R3, R53, 0x7773, RZ ;  /* 0x0000777335037816 */ /* 0x000fe200000000ff */
[----:B------:R-:W-:Y:S01]  /*c2f70*/  VIADD R0, R57, 0x6c ;  /* 0x0000006c39007836 */ /* 0x000fe20000000000 */
[----:B------:R-:W-:Y:S01]  /*c2f80*/  ISETP.LT.AND P6, PT, R41, UR11, !P1 ;  /* 0x0000000b29007c0c */ /* 0x000fe2000cfc1270 */
[----:B------:R-:W0:Y:S01]  /*c2f90*/  LDCU UR10, c[0x0][0x398] ;  /* 0x00007300ff0a77ac */ /* 0x000e220008000800 */
[----:B------:R-:W0:Y:S01]  /*c2fa0*/  LDCU UR13, c[0x0][0x398] ;  /* 0x00007300ff0d77ac */ /* 0x000e220008000800 */
[----:B------:R-:W0:Y:S01]  /*c2fb0*/  LDCU UR11, c[0x0][0x398] ;  /* 0x00007300ff0b77ac */ /* 0x000e220008000800 */
[----:B------:R0:W-:Y:S01]  /*c2fc0*/  @P2 STG.E.U8 desc[UR38][R8.64], R2 ;  /* 0x0000000208002986 */ /* 0x0001e2000c101126 */
[----:B------:R-:W-:-:S03]  /*c2fd0*/  ISETP.GE.AND P2, PT, R0, UR47, PT ;  /* 0x0000002f00007c0c */ /* 0x000fc6000bf46270 */
[----:B0-----:R-:W3:Y:S04]  /*c2fe0*/  LDL.LU.64 R8, [R1+0xb68] ;  /* 0x000b680001087983 */ /* 0x001ee80000300a00 */
[----:B--2---:R0:W-:Y:S01]  /*c2ff0*/  @P4 STG.E.U8 desc[UR38][R58.64], R3 ;  /* 0x000000033a004986 */ /* 0x0041e2000c101126 */
[----:B------:R-:W-:-:S03]  /*c3000*/  PRMT R0, R52, 0x7770, RZ ;  /* 0x0000777034007816 */ /* 0x000fc600000000ff */
[----:B0-----:R-:W2:Y:S01]  /*c3010*/  LDL.LU.64 R58, [R1+0xb80] ;  /* 0x000b8000013a7983 */ /* 0x001ea20000300a00 */
[----:B------:R-:W-:Y:S02]  /*c3020*/  ISETP.LT.AND P4, PT, R46, UR14, !P1 ;  /* 0x0000000e2e007c0c */ /* 0x000fe4000cf81270 */
[----:B------:R-:W-:Y:S02]  /*c3030*/  PRMT R2, R52, 0x7771, RZ ;  /* 0x0000777134027816 */ /* 0x000fe400000000ff */
[----:B------:R-:W-:Y:S01]  /*c3040*/  ISETP.LT.AND P1, PT, R43, UR7, !P1 ;  /* 0x000000072b007c0c */ /* 0x000fe2000cf21270 */
[----:B------:R-:W0:Y:S01]  /*c3050*/  LDCU UR14, c[0x0][0x398] ;  /* 0x00007300ff0e77ac */ /* 0x000e220008000800 */
[----:B------:R-:W0:Y:S01]  /*c3060*/  LDCU UR7, c[0x0][0x398] ;  /* 0x00007300ff0777ac */ /* 0x000e220008000800 */
[----:B----4-:R4:W-:Y:S04]  /*c3070*/  @P3 STG.E.U8 desc[UR38][R44.64], R0 ;  /* 0x000000002c003986 */ /* 0x0109e8000c101126 */
[----:B----4-:R-:W4:Y:S04]  /*c3080*/  LDL.LU.64 R44, [R1+0xb38] ;  /* 0x000b3800012c7983 */ /* 0x010f280000300a00 */
[----:B------:R0:W-:Y:S01]  /*c3090*/  @P6 STG.E.U8 desc[UR38][R10.64], R2 ;  /* 0x000000020a006986 */ /* 0x0001e2000c101126 */
[----:B-1----:R-:W-:-:S02]  /*c30a0*/  ISETP.LT.AND P6, PT, R60, UR9, !P2 ;  /* 0x000000093c007c0c */ /* 0x002fc4000d7c1270 */
[C---:B------:R-:W-:Y:S01]  /*c30b0*/  PRMT R0, R52.reuse, 0x7772, RZ ;  /* 0x0000777234007816 */ /* 0x040fe200000000ff */
[----:B------:R-:W4:Y:S01]  /*c30c0*/  LDL.LU R53, [R1+0x218] ;  /* 0x0002180001357983 */ /* 0x000f220000300800 */
[----:B------:R-:W-:Y:S01]  /*c30d0*/  ISETP.LT.AND P3, PT, R61, UR4, !P2 ;  /* 0x000000043d007c0c */ /* 0x000fe2000d761270 */
[----:B------:R-:W1:Y:S01]  /*c30e0*/  LDCU UR4, c[0x0][0x398] ;  /* 0x00007300ff0477ac */ /* 0x000e620008000800 */
[----:B------:R-:W1:Y:S01]  /*c30f0*/  LDCU UR9, c[0x0][0x398] ;  /* 0x00007300ff0977ac */ /* 0x000e620008000800 */
[----:B------:R1:W-:Y:S01]  /*c3100*/  @P4 STG.E.U8 desc[UR38][R50.64], R0 ;  /* 0x0000000032004986 */ /* 0x0003e2000c101126 */
[----:B0-----:R-:W-:-:S03]  /*c3110*/  PRMT R2, R52, 0x7773, RZ ;  /* 0x0000777334027816 */ /* 0x001fc600000000ff */
[----:B------:R-:W4:Y:S01]  /*c3120*/  LDL.LU.64 R10, [R1+0xb60] ;  /* 0x000b6000010a7983 */ /* 0x000f220000300a00 */
[----:B-1----:R-:W-:-:S03]  /*c3130*/  PRMT R0, R47, 0x7770, RZ ;  /* 0x000077702f007816 */ /* 0x002fc600000000ff */
[----:B------:R-:W-:Y:S04]  /*c3140*/  @P1 STG.E.U8 desc[UR38][R12.64], R2 ;  /* 0x000000020c001986 */ /* 0x000fe8000c101126 */
[----:B------:R-:W4:Y:S04]  /*c3150*/  LDL.LU.64 R50, [R1+0xb48] ;  /* 0x000b480001327983 */ /* 0x000f280000300a00 */
[----:B---3--:R0:W-:Y:S04]  /*c3160*/  @P6 STG.E.U8 desc[UR38][R48.64], R0 ;  /* 0x0000000030006986 */ /* 0x0081e8000c101126 */
[----:B0-----:R-:W3:Y:S01]  /*c3170*/  LDL.LU.64 R48, [R1+0xb28] ;  /* 0x000b280001307983 */ /* 0x001ee20000300a00 */
[----:B------:R-:W-:-:S02]  /*c3180*/  ISETP.LT.AND P4, PT, R54, UR15, !P2 ;  /* 0x0000000f36007c0c */ /* 0x000fc4000d781270 */
[----:B------:R-:W-:Y:S02]  /*c3190*/  ISETP.LT.AND P1, PT, R40, UR10, !P2 ;  /* 0x0000000a28007c0c */ /* 0x000fe4000d721270 */
[C---:B------:R-:W-:Y:S02]  /*c31a0*/  PRMT R2, R47.reuse, 0x7771, RZ ;  /* 0x000077712f027816 */ /* 0x040fe400000000ff */
[C---:B------:R-:W-:Y:S01]  /*c31b0*/  PRMT R0, R47.reuse, 0x7772, RZ ;  /* 0x000077722f007816 */ /* 0x040fe200000000ff */
[----:B------:R-:W3:Y:S01]  /*c31c0*/  LDL.LU R52, [R1+0x278] ;  /* 0x0002780001347983 */ /* 0x000ee20000300800 */
[----:B------:R-:W-:Y:S01]  /*c31d0*/  ISETP.LT.AND P6, PT, R46, UR14, !P2 ;  /* 0x0000000e2e007c0c */ /* 0x000fe2000d7c1270 */
[----:B------:R-:W0:Y:S01]  /*c31e0*/  LDCU UR10, c[0x0][0x398] ;  /* 0x00007300ff0a77ac */ /* 0x000e220008000800 */
[----:B------:R-:W1:Y:S01]  /*c31f0*/  LDCU UR15, c[0x0][0x398] ;  /* 0x00007300ff0f77ac */ /* 0x000e620008000800 */
[----:B------:R-:W0:Y:S01]  /*c3200*/  LDCU UR14, c[0x0][0x398] ;  /* 0x00007300ff0e77ac */ /* 0x000e220008000800 */
[----:B------:R0:W-:Y:S02]  /*c3210*/  @P3 STG.E.U8 desc[UR38][R8.64], R2 ;  /* 0x0000000208003986 */ /* 0x0001e4000c101126 */
[----:B0-----:R-:W-:-:S02]  /*c3220*/  PRMT R2, R47, 0x7773, RZ ;  /* 0x000077732f027816 */ /* 0x001fc400000000ff */
[----:B------:R-:W-:Y:S01]  /*c3230*/  ISETP.LT.AND P3, PT, R56, UR13, !P2 ;  /* 0x0000000d38007c0c */ /* 0x000fe2000d761270 */
[----:B------:R-:W0:Y:S01]  /*c3240*/  LDCU UR13, c[0x0][0x398] ;  /* 0x00007300ff0d77ac */ /* 0x000e220008000800 */
[----:B--2---:R2:W-:Y:S04]  /*c3250*/  @P4 STG.E.U8 desc[UR38][R58.64], R0 ;  /* 0x000000003a004986 */ /* 0x0045e8000c101126 */
[----:B--2---:R-:W2:Y:S01]  /*c3260*/  LDL.LU.64 R58, [R1+0xb40] ;  /* 0x000b4000013a7983 */ /* 0x004ea20000300a00 */
[----:B------:R-:W-:Y:S01]  /*c3270*/  ISETP.LT.AND P4, PT, R41, UR11, !P2 ;  /* 0x0000000b29007c0c */ /* 0x000fe2000d781270 */
[----:B------:R-:W-:Y:S02]  /*c3280*/  VIADD R0, R57, 0x6d ;  /* 0x0000006d39007836 */ /* 0x000fe40000000000 */
[----:B----4-:R4:W-:Y:S01]  /*c3290*/  @P1 STG.E.U8 desc[UR38][R44.64], R2 ;  /* 0x000000022c001986 */ /* 0x0109e2000c101126 */
[----:B------:R-:W0:Y:S03]  /*c32a0*/  LDCU UR11, c[0x0][0x398] ;  /* 0x00007300ff0b77ac */ /* 0x000e260008000800 */
[----:B----4-:R-:W4:Y:S01]  /*c32b0*/  LDL.LU.64 R44, [R1+0xaf0] ;  /* 0x000af000012c7983 */ /* 0x010f220000300a00 */
[----:B------:R-:W-:-:S02]  /*c32c0*/  PRMT R2, R53, 0x7770, RZ ;  /* 0x0000777035027816 */ /* 0x000fc400000000ff */
[----:B------:R-:W-:Y:S02]  /*c32d0*/  ISETP.GE.AND P1, PT, R0, UR5, PT ;  /* 0x0000000500007c0c */ /* 0x000fe4000bf26270 */
[----:B------:R-:W-:Y:S01]  /*c32e0*/  PRMT R0, R53, 0x7771, RZ ;  /* 0x0000777135007816 */ /* 0x000fe200000000ff */
[----:B------:R-:W4:Y:S04]  /*c32f0*/  LDL.LU.64 R12, [R1+0xad8] ;  /* 0x000ad800010c7983 */ /* 0x000f280000300a00 */
[----:B------:R0:W-:Y:S04]  /*c3300*/  @P3 STG.E.U8 desc[UR38][R10.64], R2 ;  /* 0x000000020a003986 */ /* 0x0001e8000c101126 */
[----:B------:R-:W4:Y:S04]  /*c3310*/  LDL.LU.64 R8, [R1+0xad0] ;  /* 0x000ad00001087983 */ /* 0x000f280000300a00 */
[----:B------:R-:W4:Y:S01]  /*c3320*/  LDL.LU R47, [R1+0x30c] ;  /* 0x00030c00012f7983 */ /* 0x000f220000300800 */
[----:B------:R-:W-:Y:S01]  /*c3330*/  ISETP.LT.AND P2, PT, R43, UR7, !P2 ;  /* 0x000000072b007c0c */ /* 0x000fe2000d741270 */
[----:B------:R-:W1:Y:S02]  /*c3340*/  LDCU UR5, c[0x0][0x398] ;  /* 0x00007300ff0577ac */ /* 0x000e640008000800 */
[----:B------:R1:W-:Y:S01]  /*c3350*/  @P4 STG.E.U8 desc[UR38][R50.64], R0 ;  /* 0x0000000032004986 */ /* 0x0003e2000c101126 */
[----:B0-----:R-:W-:-:S02]  /*c3360*/  PRMT R2, R53, 0x7772, RZ ;  /* 0x0000777235027816 */ /* 0x001fc400000000ff */
[----:B------:R-:W-:Y:S02]  /*c3370*/  ISETP.LT.AND P3, PT, R60, UR4, !P1 ;  /* 0x000000043c007c0c */ /* 0x000fe4000cf61270 */
[----:B------:R-:W-:Y:S01]  /*c3380*/  ISETP.LT.AND P4, PT, R61, UR9, !P1 ;  /* 0x000000093d007c0c */ /* 0x000fe2000cf81270 */
[----:B------:R-:W0:Y:S01]  /*c3390*/  LDCU UR7, c[0x0][0x398] ;  /* 0x00007300ff0777ac */ /* 0x000e220008000800 */
[----:B------:R-:W0:Y:S01]  /*c33a0*/  LDCU UR4, c[0x0][0x398] ;  /* 0x00007300ff0477ac */ /* 0x000e220008000800 */
[C---:B---3--:R-:W-:Y:S01]  /*c33b0*/  PRMT R3, R52.reuse, 0x7770, RZ ;  /* 0x0000777034037816 */ /* 0x048fe200000000ff */
[----:B------:R3:W-:Y:S01]  /*c33c0*/  @P6 STG.E.U8 desc[UR38][R48.64], R2 ;  /* 0x0000000230006986 */ /* 0x0007e2000c101126 */
[----:B-1----:R-:W-:Y:S01]  /*c33d0*/  VIADD R0, R57, 0x6e ;  /* 0x0000006e39007836 */ /* 0x002fe20000000000 */
[----:B------:R-:W-:Y:S01]  /*c33e0*/  PRMT R4, R52, 0x7773, RZ ;  /* 0x0000777334047816 */ /* 0x000fe200000000ff */
[----:B------:R-:W1:Y:S01]  /*c33f0*/  LDCU UR9, c[0x0][0x398] ;  /* 0x00007300ff0977ac */ /* 0x000e620008000800 */
[----:B---3--:R-:W3:Y:S01]  /*c3400*/  LDL.LU.64 R48, [R1+0xb08] ;  /* 0x000b080001307983 */ /* 0x008ee20000300a00 */
[----:B------:R-:W-:-:S03]  /*c3410*/  PRMT R2, R53, 0x7773, RZ ;  /* 0x0000777335027816 */ /* 0x000fc600000000ff */
[----:B------:R-:W3:Y:S01]  /*c3420*/  LDL.LU R55, [R1+0x2f8] ;  /* 0x0002f80001377983 */ /* 0x000ee20000300800 */
[----:B------:R-:W-:Y:S01]  /*c3430*/  ISETP.LT.AND P6, PT, R54, UR10, !P1 ;  /* 0x0000000a36007c0c */ /* 0x000fe2000cfc1270 */
[----:B------:R-:W0:Y:S02]  /*c3440*/  LDCU UR10, c[0x0][0x398] ;  /* 0x00007300ff0a77ac */ /* 0x000e240008000800 */
[----:B--2---:R2:W-:Y:S04]  /*c3450*/  @P2 STG.E.U8 desc[UR38][R58.64], R2 ;  /* 0x000000023a002986 */ /* 0x0045e8000c101126 */
[----:B--2---:R-:W2:Y:S01]  /*c3460*/  LDL.LU.64 R58, [R1+0xb00] ;  /* 0x000b0000013a7983 */ /* 0x004ea20000300a00 */
[----:B------:R-:W-:Y:S02]  /*c3470*/  ISETP.GE.AND P2, PT, R0, UR45, PT ;  /* 0x0000002d00007c0c */ /* 0x000fe4000bf46270 */
[----:B------:R-:W-:-:S02]  /*c3480*/  PRMT R0, R52, 0x7771, RZ ;  /* 0x0000777134007816 */ /* 0x000fc400000000ff */
[----:B------:R-:W-:Y:S01]  /*c3490*/  PRMT R2, R52, 0x7772, RZ ;  /* 0x0000777234027816 */ /* 0x000fe200000000ff */
[----:B----4-:R4:W-:Y:S04]  /*c34a0*/  @P3 STG.E.U8 desc[UR38][R44.64], R3 ;  /* 0x000000032c003986 */ /* 0x0109e8000c101126 */
[----:B----4-:R-:W4:Y:S01]  /*c34b0*/  LDL.LU.64 R44, [R1+0xac0] ;  /* 0x000ac000012c7983 */ /* 0x010f220000300a00 */
[----:B------:R-:W-:-:S03]  /*c34c0*/  ISETP.LT.AND P3, PT, R40, UR15, !P1 ;  /* 0x0000000f28007c0c */ /* 0x000fc6000cf61270 */
[----:B------:R-:W4:Y:S04]  /*c34d0*/  LDL.LU.64 R10, [R1+0xac8] ;  /* 0x000ac800010a7983 */ /* 0x000f280000300a00 */
[----:B------:R0:W-:Y:S04]  /*c34e0*/  @P4 STG.E.U8 desc[UR38][R12.64], R0 ;  /* 0x000000000c004986 */ /* 0x0001e8000c101126 */
[----:B------:R-:W4:Y:S04]  /*c34f0*/  LDL.LU.64 R50, [R1+0xab8] ;  /* 0x000ab80001327983 */ /* 0x000f280000300a00 */
[----:B------:R-:W-:Y:S01]  /*c3500*/  @P6 STG.E.U8 desc[UR38][R8.64], R2 ;  /* 0x0000000208006986 */ /* 0x000fe2000c101126 */
[----:B------:R-:W-:-:S02]  /*c3510*/  PRMT R3, R47, 0x7772, RZ ;  /* 0x000077722f037816 */ /* 0x000fc400000000ff */
[----:B------:R-:W-:Y:S01]  /*c3520*/  PRMT R5, R47, 0x7773, RZ ;  /* 0x000077732f057816 */ /* 0x000fe200000000ff */
[----:B------:R-:W1:Y:S01]  /*c3530*/  LDCU UR15, c[0x0][0x398] ;  /* 0x00007300ff0f77ac */ /* 0x000e620008000800 */
[----:B0-----:R-:W4:Y:S04]  /*c3540*/  LDL.LU.64 R12, [R1+0xa70] ;  /* 0x000a7000010c7983 */ /* 0x001f280000300a00 */
[----:B------:R-:W4:Y:S04]  /*c3550*/  LDL.LU.64 R52, [R1+0xa68] ;  /* 0x000a680001347983 */ /* 0x000f280000300a00 */
[----:B---3--:R0:W-:Y:S04]  /*c3560*/  @P3 STG.E.U8 desc[UR38][R48.64], R4 ;  /* 0x0000000430003986 */ /* 0x0081e8000c101126 */
[----:B0-----:R-:W3:Y:S01]  /*c3570*/  LDL.LU.64 R48, [R1+0xa48] ;  /* 0x000a480001307983 */ /* 0x001ee20000300a00 */
[----:B------:R-:W-:-:S02]  /*c3580*/  ISETP.LT.AND P6, PT, R56, UR13, !P1 ;  /* 0x0000000d38007c0c */ /* 0x000fc4000cfc1270 */
[C---:B------:R-:W-:Y:S02]  /*c3590*/  PRMT R2, R47.reuse, 0x7770, RZ ;  /* 0x000077702f027816 */ /* 0x040fe400000000ff */
[----:B------:R-:W-:Y:S02]  /*c35a0*/  PRMT R0, R47, 0x7771, RZ ;  /* 0x000077712f007816 */ /* 0x000fe400000000ff */
[----:B------:R-:W-:Y:S01]  /*c35b0*/  ISETP.LT.AND P4, PT, R41, UR11, !P1 ;  /* 0x0000000b29007c0c */ /* 0x000fe2000cf81270 */
[----:B------:R-:W3:Y:S04]  /*c35c0*/  LDL.LU R47, [R1+0x21c] ;  /* 0x00021c00012f7983 */ /* 0x000ee80000300800 */
[----:B------:R-:W3:Y:S01]  /*c35d0*/  LDL.LU.64 R8, [R1+0xa40] ;  /* 0x000a400001087983 */ /* 0x000ee20000300a00 */
[----:B------:R-:W-:-:S02]  /*c35e0*/  PRMT R4, R55, 0x7770, RZ ;  /* 0x0000777037047816 */ /* 0x000fc400000000ff */
[----:B------:R-:W-:Y:S02]  /*c35f0*/  PRMT R6, R55, 0x7771, RZ ;  /* 0x0000777137067816 */ /* 0x000fe400000000ff */
[----:B------:R-:W-:Y:S02]  /*c3600*/  ISETP.LT.AND P3, PT, R46, UR5, !P1 ;  /* 0x000000052e007c0c */ /* 0x000fe4000cf61270 */
[----:B------:R-:W-:Y:S01]  /*c3610*/  ISETP.LT.AND P1, PT, R43, UR14, !P1 ;  /* 0x0000000e2b007c0c */ /* 0x000fe2000cf21270 */
[----:B------:R-:W0:Y:S01]  /*c3620*/  LDCU UR11, c[0x0][0x398] ;  /* 0x00007300ff0b77ac */ /* 0x000e220008000800 */
[----:B------:R-:W0:Y:S01]  /*c3630*/  LDCU UR5, c[0x0][0x398] ;  /* 0x00007300ff0577ac */ /* 0x000e220008000800 */
[----:B------:R-:W0:Y:S01]  /*c3640*/  LDCU UR13, c[0x0][0x398] ;  /* 0x00007300ff0d77ac */ /* 0x000e220008000800 */
[----:B------:R-:W0:Y:S01]  /*c3650*/  LDCU UR14, c[0x0][0x398] ;  /* 0x00007300ff0e77ac */ /* 0x000e220008000800 */
[----:B--2---:R2:W-:Y:S04]  /*c3660*/  @P6 STG.E.U8 desc[UR38][R58.64], R4 ;  /* 0x000000043a006986 */ /* 0x0045e8000c101126 */
[----:B--2---:R-:W2:Y:S01]  /*c3670*/  LDL.LU.64 R58, [R1+0xa38] ;  /* 0x000a3800013a7983 */ /* 0x004ea20000300a00 */
[----:B------:R-:W-:-:S02]  /*c3680*/  PRMT R4, R55, 0x7772, RZ ;  /* 0x0000777237047816 */ /* 0x000fc400000000ff */
[----:B------:R-:W-:Y:S01]  /*c3690*/  ISETP.LT.AND P6, PT, R61, UR4, !P2 ;  /* 0x000000043d007c0c */ /* 0x000fe2000d7c1270 */
[----:B------:R-:W0:Y:S01]  /*c36a0*/  LDCU UR4, c[0x0][0x398] ;  /* 0x00007300ff0477ac */ /* 0x000e220008000800 */
[----:B----4-:R4:W-:Y:S01]  /*c36b0*/  @P4 STG.E.U8 desc[UR38][R44.64], R6 ;  /* 0x000000062c004986 */ /* 0x0109e2000c101126 */
[----:B------:R-:W-:-:S03]  /*c36c0*/  ISETP.LT.AND P4, PT, R60, UR7, !P2 ;  /* 0x000000073c007c0c */ /* 0x000fc6000d781270 */
[----:B----4-:R-:W4:Y:S04]  /*c36d0*/  LDL.LU.64 R44, [R1+0x9d0] ;  /* 0x0009d000012c7983 */ /* 0x010f280000300a00 */
[----:B------:R-:W-:Y:S01]  /*c36e0*/  @P3 STG.E.U8 desc[UR38][R10.64], R4 ;  /* 0x000000040a003986 */ /* 0x000fe2000c101126 */
[----:B-1----:R-:W-:Y:S02]  /*c36f0*/  ISETP.LT.AND P3, PT, R54, UR9, !P2 ;  /* 0x0000000936007c0c */ /* 0x002fe4000d761270 */
[----:B------:R-:W-:Y:S01]  /*c3700*/  PRMT R6, R55, 0x7773, RZ ;  /* 0x0000777337067816 */ /* 0x000fe200000000ff */
[----:B------:R-:W1:Y:S01]  /*c3710*/  LDCU UR7, c[0x0][0x398] ;  /* 0x00007300ff0777ac */ /* 0x000e620008000800 */
[----:B------:R-:W0:Y:S03]  /*c3720*/  LDCU UR9, c[0x0][0x398] ;  /* 0x00007300ff0977ac */ /* 0x000e260008000800 */
[----:B------:R1:W-:Y:S04]  /*c3730*/  @P1 STG.E.U8 desc[UR38][R50.64], R6 ;  /* 0x0000000632001986 */ /* 0x0003e8000c101126 */
[----:B------:R0:W-:Y:S04]  /*c3740*/  @P4 STG.E.U8 desc[UR38][R12.64], R2 ;  /* 0x000000020c004986 */ /* 0x0001e8000c101126 */
[----:B------:R0:W-:Y:S04]  /*c3750*/  @P6 STG.E.U8 desc[UR38][R52.64], R0 ;  /* 0x0000000034006986 */ /* 0x0001e8000c101126 */
[----:B-1----:R-:W4:Y:S04]  /*c3760*/  LDL.LU.64 R50, [R1+0xa30] ;  /* 0x000a300001327983 */ /* 0x002f280000300a00 */
[----:B0-----:R-:W4:Y:S04]  /*c3770*/  LDL.LU.64 R12, [R1+0xa28] ;  /* 0x000a2800010c7983 */ /* 0x001f280000300a00 */
[----:B------:R-:W4:Y:S04]  /*c3780*/  LDL.LU R53, [R1+0x27c] ;  /* 0x00027c0001357983 */ /* 0x000f280000300800 */
[----:B---3--:R0:W-:Y:S04]  /*c3790*/  @P3 STG.E.U8 desc[UR38][R48.64], R3 ;  /* 0x0000000330003986 */ /* 0x0081e8000c101126 */
[----:B0-----:R-:W3:Y:S01]  /*c37a0*/  LDL.LU.64 R48, [R1+0x9b0] ;  /* 0x0009b00001307983 */ /* 0x001ee20000300a00 */
[----:B------:R-:W-:-:S02]  /*c37b0*/  ISETP.LT.AND P1, PT, R40, UR10, !P2 ;  /* 0x0000000a28007c0c */ /* 0x000fc4000d721270 */
[----:B------:R-:W-:Y:S01]  /*c37c0*/  ISETP.LT.AND P4, PT, R56, UR15, !P2 ;  /* 0x0000000f38007c0c */ /* 0x000fe2000d781270 */
[----:B------:R-:W-:Y:S01]  /*c37d0*/  VIADD R0, R57, 0x6f ;  /* 0x0000006f39007836 */ /* 0x000fe20000000000 */
[----:B------:R-:W-:Y:S02]  /*c37e0*/  ISETP.LT.AND P6, PT, R41, UR11, !P2 ;  /* 0x0000000b29007c0c */ /* 0x000fe4000d7c1270 */
[C---:B------:R-:W-:Y:S01]  /*c37f0*/  PRMT R2, R47.reuse, 0x7771, RZ ;  /* 0x000077712f027816 */ /* 0x040fe200000000ff */
[----:B------:R-:W0:Y:S01]  /*c3800*/  LDCU UR10, c[0x0][0x398] ;  /* 0x00007300ff0a77ac */ /* 0x000e220008000800 */
[----:B------:R-:W1:Y:S01]  /*c3810*/  LDCU UR11, c[0x0][0x398] ;  /* 0x00007300ff0b77ac */ /* 0x000e620008000800 */
[----:B------:R-:W-:Y:S02]  /*c3820*/  ISETP.GE.AND P3, PT, R0, UR44, PT ;  /* 0x0000002c00007c0c */ /* 0x000fe4000bf66270 */
[----:B------:R-:W-:Y:S01]  /*c3830*/  PRMT R0, R47, 0x7770, RZ ;  /* 0x000077702f007816 */ /* 0x000fe200000000ff */
[----:B------:R-:W0:Y:S01]  /*c3840*/  LDCU UR15, c[0x0][0x398] ;  /* 0x00007300ff0f77ac */ /* 0x000e220008000800 */
[----:B------:R1:W-:Y:S04]  /*c3850*/  @P1 STG.E.U8 desc[UR38][R8.64], R5 ;  /* 0x0000000508001986 */ /* 0x0003e8000c101126 */
[----:B-1----:R-:W3:Y:S01]  /*c3860*/  LDL.LU.64 R8, [R1+0x9c0] ;  /* 0x0009c00001087983 */ /* 0x002ee20000300a00 */
[----:B------:R-:W-:-:S02]  /*c3870*/  ISETP.LT.AND P1, PT, R46, UR5, !P2 ;  /* 0x000000052e007c0c */ /* 0x000fc4000d721270 */
[----:B------:R-:W-:Y:S01]  /*c3880*/  ISETP.LT.AND P2, PT, R43, UR13, !P2 ;  /* 0x0000000d2b007c0c */ /* 0x000fe2000d741270 */
[----:B------:R-:W1:Y:S01]  /*c3890*/  LDCU UR5, c[0x0][0x398] ;  /* 0x00007300ff0577ac */ /* 0x000e620008000800 */
[----:B------:R-:W0:Y:S01]  /*c38a0*/  LDCU UR13, c[0x0][0x398] ;  /* 0x00007300ff0d77ac */ /* 0x000e220008000800 */
[----:B--2---:R2:W-:Y:S04]  /*c38b0*/  @P4 STG.E.U8 desc[UR38][R58.64], R0 ;  /* 0x000000003a004986 */ /* 0x0045e8000c101126 */
[----:B--2---:R-:W2:Y:S01]  /*c38c0*/  LDL.LU.64 R58, [R1+0x9a8] ;  /* 0x0009a800013a7983 */ /* 0x004ea20000300a00 */
[----:B------:R-:W-:-:S05]  /*c38d0*/  VIADD R0, R57, 0x70 ;  /* 0x0000007039007836 */ /* 0x000fca0000000000 */
[----:B------:R-:W-:Y:S02]  /*c38e0*/  ISETP.GE.AND P4, PT, R0, UR6, PT ;  /* 0x0000000600007c0c */ /* 0x000fe4000bf86270 */
[C---:B------:R-:W-:Y:S01]  /*c38f0*/  PRMT R0, R47.reuse, 0x7773, RZ ;  /* 0x000077732f007816 */ /* 0x040fe200000000ff */
[----:B------:R-:W0:Y:S01]  /*c3900*/  LDCU UR6, c[0x0][0x398] ;  /* 0x00007300ff0677ac */ /* 0x000e220008000800 */
[----:B----4-:R4:W-:Y:S04]  /*c3910*/  @P6 STG.E.U8 desc[UR38][R44.64], R2 ;  /* 0x000000022c006986 */ /* 0x0109e8000c101126 */
[----:B----4-:R-:W4:Y:S01]  /*c3920*/  LDL.LU.64 R44, [R1+0x990] ;  /* 0x00099000012c7983 */ /* 0x010f220000300a00 */
[----:B------:R-:W-:Y:S02]  /*c3930*/  ISETP.LT.AND P6, PT, R60, UR7, !P3 ;  /* 0x000000073c007c0c */ /* 0x000fe4000dfc1270 */
[----:B------:R-:W-:Y:S01]  /*c3940*/  PRMT R2, R47, 0x7772, RZ ;  /* 0x000077722f027816 */ /* 0x000fe200000000ff */
[----:B------:R-:W0:Y:S01]  /*c3950*/  LDCU UR7, c[0x0][0x398] ;  /* 0x00007300ff0777ac */ /* 0x000e220008000800 */
[----:B------:R-:W4:Y:S04]  /*c3960*/  LDL.LU R47, [R1+0x2fc] ;  /* 0x0002fc00012f7983 */ /* 0x000f280000300800 */
[----:B------:R-:W4:Y:S04]  /*c3970*/  LDL.LU.64 R14, [R1+0x9a0] ;  /* 0x0009a000010e7983 */ /* 0x000f280000300a00 */
[----:B------:R-:W4:Y:S04]  /*c3980*/  LDL.LU.64 R10, [R1+0x998] ;  /* 0x00099800010a7983 */ /* 0x000f280000300a00 */
[----:B------:R0:W-:Y:S04]  /*c3990*/  @P1 STG.E.U8 desc[UR38][R50.64], R2 ;  /* 0x0000000232001986 */ /* 0x0001e8000c101126 */
[----:B------:R-:W-:Y:S01]  /*c39a0*/  @P2 STG.E.U8 desc[UR38][R12.64], R0 ;  /* 0x000000000c002986 */ /* 0x000fe2000c101126 */
[----:B0-----:R-:W-:-:S03]  /*c39b0*/  PRMT R2, R53, 0x7770, RZ ;  /* 0x0000777035027816 */ /* 0x001fc600000000ff */
[----:B------:R-:W4:Y:S04]  /*c39c0*/  LDL.LU.64 R50, [R1+0x980] ;  /* 0x0009800001327983 */ /* 0x000f280000300a00 */
[----:B---3--:R0:W-:Y:S04]  /*c39d0*/  @P6 STG.E.U8 desc[UR38][R48.64], R2 ;  /* 0x0000000230006986 */ /* 0x0081e8000c101126 */
[----:B0-----:R-:W3:Y:S01]  /*c39e0*/  LDL.LU.64 R48, [R1+0x950] ;  /* 0x0009500001307983 */ /* 0x001ee20000300a00 */
[----:B------:R-:W-:Y:S02]  /*c39f0*/  ISETP.LT.AND P1, PT, R61, UR4, !P3 ;  /* 0x000000043d007c0c */ /* 0x000fe4000df21270 */
[----:B------:R-:W-:Y:S01]  /*c3a00*/  ISETP.LT.AND P2, PT, R54, UR9, !P3 ;  /* 0x0000000936007c0c */ /* 0x000fe2000df41270 */
[----:B------:R-:W3:Y:S01]  /*c3a10*/  LDL.LU R52, [R1+0x2e0] ;  /* 0x0002e00001347983 */ /* 0x000ee20000300800 */
[----:B------:R-:W-:-:S03]  /*c3a20*/  PRMT R2, R53, 0x7771, RZ ;  /* 0x0000777135027816 */ /* 0x000fc600000000ff */
[----:B------:R-:W3:Y:S01]  /*c3a30*/  LDL.LU.64 R12, [R1+0x938] ;  /* 0x00093800010c7983 */ /* 0x000ee20000300a00 */
[----:B------:R-:W-:Y:S02]  /*c3a40*/  ISETP.LT.AND P6, PT, R40, UR10, !P3 ;  /* 0x0000000a28007c0c */ /* 0x000fe4000dfc1270 */
[C---:B------:R-:W-:Y:S02]  /*c3a50*/  PRMT R0, R53.reuse, 0x7772, RZ ;  /* 0x0000777235007816 */ /* 0x040fe400000000ff */
[----:B------:R-:W-:Y:S01]  /*c3a60*/  PRMT R3, R53, 0x7773, RZ ;  /* 0x0000777335037816 */ /* 0x000fe200000000ff */
[----:B------:R-:W0:Y:S01]  /*c3a70*/  LDCU UR4, c[0x0][0x398] ;  /* 0x00007300ff0477ac */ /* 0x000e220008000800 */
[----:B------:R-:W0:Y:S01]  /*c3a80*/  LDCU UR9, c[0x0][0x398] ;  /* 0x00007300ff0977ac */ /* 0x000e220008000800 */
[----:B------:R-:W0:Y:S01]  /*c3a90*/  LDCU UR10, c[0x0][0x398] ;  /* 0x00007300ff0a77ac */ /* 0x000e220008000800 */
[----:B------:R1:W-:Y:S04]  /*c3aa0*/  @P1 STG.E.U8 desc[UR38][R8.64], R2 ;  /* 0x0000000208001986 */ /* 0x0003e8000c101126 */
[----:B-1----:R-:W3:Y:S01]  /*c3ab0*/  LDL.LU.64 R8, [R1+0x918] ;  /* 0x0009180001087983 */ /* 0x002ee20000300a00 */
[----:B------:R-:W-:Y:S01]  /*c3ac0*/  ISETP.LT.AND P1, PT, R56, UR14, !P3 ;  /* 0x0000000e38007c0c */ /* 0x000fe2000df21270 */
[----:B------:R-:W1:Y:S02]  /*c3ad0*/  LDCU UR14, c[0x0][0x398] ;  /* 0x00007300ff0e77ac */ /* 0x000e640008000800 */
[----:B--2---:R2:W-:Y:S04]  /*c3ae0*/  @P2 STG.E.U8 desc[UR38][R58.64], R0 ;  /* 0x000000003a002986 */ /* 0x0045e8000c101126 */
[----:B--2---:R-:W2:Y:S01]  /*c3af0*/  LDL.LU.64 R58, [R1+0x910] ;  /* 0x00091000013a7983 */ /* 0x004ea20000300a00 */
[----:B------:R-:W-:Y:S01]  /*c3b00*/  ISETP.LT.AND P2, PT, R41, UR11, !P3 ;  /* 0x0000000b29007c0c */ /* 0x000fe2000df41270 */
[----:B------:R-:W0:Y:S02]  /*c3b10*/  LDCU UR11, c[0x0][0x398] ;  /* 0x00007300ff0b77ac */ /* 0x000e240008000800 */
[----:B----4-:R4:W-:Y:S04]  /*c3b20*/  @P6 STG.E.U8 desc[UR38][R44.64], R3 ;  /* 0x000000032c006986 */ /* 0x0109e8000c101126 */
[----:B----4-:R-:W4:Y:S01]  /*c3b30*/  LDL.LU.64 R44, [R1+0x8e0] ;  /* 0x0008e000012c7983 */ /* 0x010f220000300a00 */
[----:B------:R-:W-:-:S02]  /*c3b40*/  ISETP.LT.AND P6, PT, R46, UR15, !P3 ;  /* 0x0000000f2e007c0c */ /* 0x000fc4000dfc1270 */
[----:B------:R-:W-:Y:S02]  /*c3b50*/  ISETP.LT.AND P3, PT, R43, UR5, !P3 ;  /* 0x000000052b007c0c */ /* 0x000fe4000df61270 */
[C---:B------:R-:W-:Y:S02]  /*c3b60*/  PRMT R3, R47.reuse, 0x7770, RZ ;  /* 0x000077702f037816 */ /* 0x040fe400000000ff */
[C---:B------:R-:W-:Y:S02]  /*c3b70*/  PRMT R2, R47.reuse, 0x7771, RZ ;  /* 0x000077712f027816 */ /* 0x040fe400000000ff */
[C---:B------:R-:W-:Y:S02]  /*c3b80*/  PRMT R0, R47.reuse, 0x7772, RZ ;  /* 0x000077722f007816 */ /* 0x040fe400000000ff */
[----:B------:R-:W-:Y:S01]  /*c3b90*/  PRMT R4, R47, 0x7773, RZ ;  /* 0x000077732f047816 */ /* 0x000fe200000000ff */
[----:B------:R-:W4:Y:S04]  /*c3ba0*/  LDL.LU R53, [R1+0x200] ;  /* 0x0002000001357983 */ /* 0x000f280000300800 */
[----:B------:R-:W-:Y:S04]  /*c3bb0*/  @P1 STG.E.U8 desc[UR38][R14.64], R3 ;  /* 0x000000030e001986 */ /* 0x000fe8000c101126 */
[----:B------:R0:W-:Y:S01]  /*c3bc0*/  @P2 STG.E.U8 desc[UR38][R10.64], R2 ;  /* 0x000000020a002986 */ /* 0x0001e2000c101126 */
[----:B------:R-:W1:Y:S01]  /*c3bd0*/  LDCU UR5, c[0x0][0x398] ;  /* 0x00007300ff0577ac */ /* 0x000e620008000800 */
[----:B------:R-:W1:Y:S02]  /*c3be0*/  LDCU UR15, c[0x0][0x398] ;  /* 0x00007300ff0f77ac */ /* 0x000e640008000800 */
[----:B------:R-:W-:Y:S04]  /*c3bf0*/  @P6 STG.E.U8 desc[UR38][R50.64], R0 ;  /* 0x0000000032006986 */ /* 0x000fe8000c101126 */
[----:B0-----:R-:W4:Y:S04]  /*c3c00*/  LDL.LU.64 R10, [R1+0x908] ;  /* 0x00090800010a7983 */ /* 0x001f280000300a00 */
[----:B---3--:R0:W-:Y:S04]  /*c3c10*/  @P3 STG.E.U8 desc[UR38][R48.64], R4 ;  /* 0x0000000430003986 */ /* 0x0081e8000c101126 */
[----:B0-----:R-:W3:Y:S01]  /*c3c20*/  LDL.LU.64 R48, [R1+0x8d8] ;  /* 0x0008d80001307983 */ /* 0x001ee20000300a00 */
[----:B------:R-:W-:-:S02]  /*c3c30*/  ISETP.LT.AND P2, PT, R60, UR13, !P4 ;  /* 0x0000000d3c007c0c */ /* 0x000fc4000e741270 */
[----:B------:R-:W-:Y:S02]  /*c3c40*/  ISETP.LT.AND P1, PT, R61, UR6, !P4 ;  /* 0x000000063d007c0c */ /* 0x000fe4000e721270 */
[----:B------:R-:W-:Y:S02]  /*c3c50*/  ISETP.LT.AND P6, PT, R54, UR7, !P4 ;  /* 0x0000000736007c0c */ /* 0x000fe4000e7c1270 */
[C---:B------:R-:W-:Y:S02]  /*c3c60*/  PRMT R0, R52.reuse, 0x7770, RZ ;  /* 0x0000777034007816 */ /* 0x040fe400000000ff */
[----:B------:R-:W-:Y:S01]  /*c3c70*/  PRMT R2, R52, 0x7771, RZ ;  /* 0x0000777134027816 */ /* 0x000fe200000000ff */
[----:B------:R-:W3:Y:S04]  /*c3c80*/  LDL.LU.64 R50, [R1+0x8d0] ;  /* 0x0008d00001327983 */ /* 0x000ee80000300a00 */
[----:B------:R-:W3:Y:S01]  /*c3c90*/  LDL.LU R47, [R1+0x260] ;  /* 0x00026000012f7983 */ /* 0x000ee20000300800 */
[----:B------:R-:W-:Y:S01]  /*c3ca0*/  ISETP.LT.AND P3, PT, R40, UR4, !P4 ;  /* 0x0000000428007c0c */ /* 0x000fe2000e761270 */
[----:B------:R-:W0:Y:S01]  /*c3cb0*/  LDCU UR13, c[0x0][0x398] ;  /* 0x00007300ff0d77ac */ /* 0x000e220008000800 */
[----:B------:R-:W0:Y:S01]  /*c3cc0*/  LDCU UR6, c[0x0][0x398] ;  /* 0x00007300ff0677ac */ /* 0x000e220008000800 */
[----:B------:R-:W0:Y:S01]  /*c3cd0*/  LDCU UR4, c[0x0][0x398] ;  /* 0x00007300ff0477ac */ /* 0x000e220008000800 */
[----:B------:R-:W0:Y:S01]  /*c3ce0*/  LDCU UR7, c[0x0][0x398] ;  /* 0x00007300ff0777ac */ /* 0x000e220008000800 */
[----:B------:R1:W-:Y:S04]  /*c3cf0*/  @P2 STG.E.U8 desc[UR38][R12.64], R0 ;  /* 0x000000000c002986 */ /* 0x0003e8000c101126 */
[----:B------:R0:W-:Y:S01]  /*c3d00*/  @P1 STG.E.U8 desc[UR38][R8.64], R2 ;  /* 0x0000000208001986 */ /* 0x0001e2000c101126 */
[----:B-1----:R-:W-:-:S03]  /*c3d10*/  PRMT R0, R52, 0x7772, RZ ;  /* 0x0000777234007816 */ /* 0x002fc600000000ff */
[----:B0-----:R-:W3:Y:S01]  /*c3d20*/  LDL.LU.64 R8, [R1+0x8f0] ;  /* 0x0008f00001087983 */ /* 0x001ee20000300a00 */
[----:B------:R-:W-:Y:S02]  /*c3d30*/  PRMT R2, R52, 0x7773, RZ ;  /* 0x0000777334027816 */ /* 0x000fe400000000ff */
[----:B------:R-:W-:Y:S01]  /*c3d40*/  ISETP.LT.AND P2, PT, R56, UR9, !P4 ;  /* 0x0000000938007c0c */ /* 0x000fe2000e741270 */
[----:B------:R-:W0:Y:S01]  /*c3d50*/  LDCU UR9, c[0x0][0x398] ;  /* 0x00007300ff0977ac */ /* 0x000e220008000800 */
[----:B--2---:R1:W-:Y:S04]  /*c3d60*/  @P6 STG.E.U8 desc[UR38][R58.64], R0 ;  /* 0x000000003a006986 */ /* 0x0043e8000c101126 */
[----:B-1----:R-:W2:Y:S04]  /*c3d70*/  LDL.LU.64 R58, [R1+0x858] ;  /* 0x00085800013a7983 */ /* 0x002ea80000300a00 */
[----:B------:R-:W2:Y:S01]  /*c3d80*/  LDL.LU.64 R12, [R1+0x808] ;  /* 0x00080800010c7983 */ /* 0x000ea20000300a00 */
[----:B------:R-:W-:-:S05]  /*c3d90*/  VIADD R0, R57, 0x71 ;  /* 0x0000007139007836 */ /* 0x000fca0000000000 */
[----:B------:R-:W-:Y:S02]  /*c3da0*/  ISETP.GE.AND P1, PT, R0, UR8, PT ;  /* 0x0000000800007c0c */ /* 0x000fe4000bf26270 */
[----:B------:R-:W-:Y:S01]  /*c3db0*/  ISETP.LT.AND P6, PT, R46, UR14, !P4 ;  /* 0x0000000e2e007c0c */ /* 0x000fe2000e7c1270 */
[----:B------:R-:W1:Y:S01]  /*c3dc0*/  LDCU UR8, c[0x0][0x398] ;  /* 0x00007300ff0877ac */ /* 0x000e620008000800 */
[----:B------:R-:W0:Y:S01]  /*c3dd0*/  LDCU UR14, c[0x0][0x398] ;  /* 0x00007300ff0e77ac */ /* 0x000e220008000800 */
[----:B----4-:R4:W-:Y:S04]  /*c3de0*/  @P3 STG.E.U8 desc[UR38][R44.64], R2 ;  /* 0x000000022c003986 */ /* 0x0109e8000c101126 */
[----:B----4-:R-:W4:Y:S01]  /*c3df0*/  LDL.LU.64 R44, [R1+0x750] ;  /* 0x00075000012c7983 */ /* 0x010f220000300a00 */
[----:B------:R-:W-:-:S02]  /*c3e00*/  ISETP.LT.AND P3, PT, R41, UR10, !P4 ;  /* 0x0000000a29007c0c */ /* 0x000fc4000e761270 */
[C---:B------:R-:W-:Y:S02]  /*c3e10*/  PRMT R2, R53.reuse, 0x7770, RZ ;  /* 0x0000777035027816 */ /* 0x040fe400000000ff */
[----:B------:R-:W-:Y:S01]  /*c3e20*/  PRMT R0, R53, 0x7771, RZ ;  /* 0x0000777135007816 */ /* 0x000fe200000000ff */
[----:B------:R-:W4:Y:S01]  /*c3e30*/  LDL.LU R52, [R1+0x2d0] ;  /* 0x0002d00001347983 */ /* 0x000f220000300800 */
[----:B------:R-:W0:Y:S03]  /*c3e40*/  LDCU UR10, c[0x0][0x398] ;  /* 0x00007300ff0a77ac */ /* 0x000e260008000800 */
[----:B------:R-:W-:Y:S04]  /*c3e50*/  @P2 STG.E.U8 desc[UR38][R10.64], R2 ;  /* 0x000000020a002986 */ /* 0x000fe8000c101126 */
[----:B---3--:R3:W-:Y:S04]  /*c3e60*/  @P3 STG.E.U8 desc[UR38][R48.64], R0 ;  /* 0x0000000030003986 */ /* 0x0087e8000c101126 */
[----:B---3--:R-:W3:Y:S01]  /*c3e70*/  LDL.LU.64 R48, [R1+0x7b0] ;  /* 0x0007b00001307983 */ /* 0x008ee20000300a00 */
[----:B------:R-:W-:-:S02]  /*c3e80*/  ISETP.LT.AND P4, PT, R43, UR11, !P4 ;  /* 0x0000000b2b007c0c */ /* 0x000fc4000e781270 */
[----:B------:R-:W-:Y:S02]  /*c3e90*/  ISETP.LT.AND P2, PT, R60, UR5, !P1 ;  /* 0x000000053c007c0c */ /* 0x000fe4000cf41270 */
[C---:B------:R-:W-:Y:S02]  /*c3ea0*/  PRMT R2, R53.reuse, 0x7772, RZ ;  /* 0x0000777235027816 */ /* 0x040fe400000000ff */
[----:B------:R-:W-:Y:S01]  /*c3eb0*/  PRMT R0, R53, 0x7773, RZ ;  /* 0x0000777335007816 */ /* 0x000fe200000000ff */
[----:B------:R-:W3:Y:S04]  /*c3ec0*/  LDL.LU.64 R14, [R1+0x748] ;  /* 0x00074800010e7983 */ /* 0x000ee80000300a00 */
[----:B------:R0:W-:Y:S01]  /*c3ed0*/  @P6 STG.E.U8 desc[UR38][R50.64], R2 ;  /* 0x0000000232006986 */ /* 0x0001e2000c101126 */
[----:B------:R-:W-:-:S03]  /*c3ee0*/  ISETP.LT.AND P6, PT, R61, UR13, !P1 ;  /* 0x0000000d3d007c0c */ /* 0x000fc6000cfc1270 */
[----:B------:R-:W3:Y:S01]  /*c3ef0*/  LDL.LU.64 R10, [R1+0x740] ;  /* 0x00074000010a7983 */ /* 0x000ee20000300a00 */
[----:B------:R-:W-:Y:S01]  /*c3f00*/  ISETP.LT.AND P3, PT, R54, UR6, !P1 ;  /* 0x0000000636007c0c */ /* 0x000fe2000cf61270 */
[----:B------:R-:W1:Y:S01]  /*c3f10*/  LDCU UR5, c[0x0][0x398] ;  /* 0x00007300ff0577ac */ /* 0x000e620008000800 */
[----:B------:R-:W1:Y:S01]  /*c3f20*/  LDCU UR11, c[0x0][0x398] ;  /* 0x00007300ff0b77ac */ /* 0x000e620008000800 */
[----:B------:R-:W1:Y:S01]  /*c3f30*/  LDCU UR6, c[0x0][0x398] ;  /* 0x00007300ff0677ac */ /* 0x000e620008000800 */
[----:B------:R-:W1:Y:S01]  /*c3f40*/  LDCU UR13, c[0x0][0x398] ;  /* 0x00007300ff0d77ac */ /* 0x000e620008000800 */
[----:B------:R1:W-:Y:S01]  /*c3f50*/  @P4 STG.E.U8 desc[UR38][R8.64], R0 ;  /* 0x0000000008004986 */ /* 0x0003e2000c101126 */
[----:B0-----:R-:W-:-:S03]  /*c3f60*/  PRMT R2, R47, 0x7770, RZ ;  /* 0x000077702f027816 */ /* 0x001fc600000000ff */
[----:B-1----:R-:W3:Y:S01]  /*c3f70*/  LDL.LU.64 R8, [R1+0x6d0] ;  /* 0x0006d00001087983 */ /* 0x002ee20000300a00 */
[----:B------:R-:W-:-:S03]  /*c3f80*/  PRMT R0, R47, 0x7771, RZ ;  /* 0x000077712f007816 */ /* 0x000fc600000000ff */
[----:B--2---:R0:W-:Y:S04]  /*c3f90*/  @P2 STG.E.U8 desc[UR38][R58.64], R2 ;  /* 0x000000023a002986 */ /* 0x0041e8000c101126 */
[----:B------:R1:W-:Y:S04]  /*c3fa0*/  @P6 STG.E.U8 desc[UR38][R12.64], R0 ;  /* 0x000000000c006986 */ /* 0x0003e8000c101126 */
[----:B0-----:R-:W2:Y:S01]  /*c3fb0*/  LDL.LU R58, [R1+0x2e4] ;  /* 0x0002e400013a7983 */ /* 0x001ea20000300800 */
[----:B------:R-:W-:-:S03]  /*c3fc0*/  PRMT R2, R47, 0x7772, RZ ;  /* 0x000077722f027816 */ /* 0x000fc600000000ff */
[----:B------:R-:W2:Y:S04]  /*c3fd0*/  LDL.LU.64 R50, [R1+0x6f8] ;  /* 0x0006f80001327983 */ /* 0x000ea80000300a00 */
[----:B-1----:R-:W2:Y:S01]  /*c3fe0*/  LDL.LU.64 R12, [R1+0x628] ;  /* 0x00062800010c7983 */ /* 0x002ea20000300a00 */
[----:B------:R-:W-:Y:S02]  /*c3ff0*/  ISETP.LT.AND P2, PT, R40, UR4, !P1 ;  /* 0x0000000428007c0c */ /* 0x000fe4000cf41270 */
[----:B------:R-:W-:Y:S02]  /*c4000*/  ISETP.LT.AND P4, PT, R56, UR7, !P1 ;  /* 0x0000000738007c0c */ /* 0x000fe4000cf81270 */
[----:B------:R-:W-:Y:S01]  /*c4010*/  ISETP.LT.AND P6, PT, R46, UR15, !P1 ;  /* 0x0000000f2e007c0c */ /* 0x000fe2000cfc1270 */
[----:B------:R-:W-:Y:S01]  /*c4020*/  VIADD R0, R57, 0x72 ;  /* 0x0000007239007836 */ /* 0x000fe20000000000 */
[----:B------:R-:W0:Y:S01]  /*c4030*/  LDCU UR4, c[0x0][0x398] ;  /* 0x00007300ff0477ac */ /* 0x000e220008000800 */
[----:B------:R-:W1:Y:S01]  /*c4040*/  LDCU UR7, c[0x0][0x398] ;  /* 0x00007300ff0777ac */ /* 0x000e620008000800 */
[----:B------:R-:W0:Y:S01]  /*c4050*/  LDCU UR15, c[0x0][0x398] ;  /* 0x00007300ff0f77ac */ /* 0x000e220008000800 */
[----:B----4-:R4:W-:Y:S04]  /*c4060*/  @P3 STG.E.U8 desc[UR38][R44.64], R2 ;  /* 0x000000022c003986 */ /* 0x0109e8000c101126 */
[----:B----4-:R-:W4:Y:S01]  /*c4070*/  LDL.LU.64 R44, [R1+0x620] ;  /* 0x00062000012c7983 */ /* 0x010f220000300a00 */
[----:B------:R-:W-:-:S05]  /*c4080*/  PRMT R2, R47, 0x7773, RZ ;  /* 0x000077732f027816 */ /* 0x000fca00000000ff */
[----:B---3--:R3:W-:Y:S04]  /*c4090*/  @P2 STG.E.U8 desc[UR38][R48.64], R2 ;  /* 0x0000000230002986 */ /* 0x0087e8000c101126 */
[----:B---3--:R-:W3:Y:S01]  /*c40a0*/  LDL.LU.64 R48, [R1+0x578] ;  /* 0x0005780001307983 */ /* 0x008ee20000300a00 */
[----:B------:R-:W-:Y:S02]  /*c40b0*/  ISETP.LT.AND P3, PT, R41, UR9, !P1 ;  /* 0x0000000929007c0c */ /* 0x000fe4000cf61270 */
[----:B------:R-:W-:Y:S02]  /*c40c0*/  PRMT R3, R52, 0x7770, RZ ;  /* 0x0000777034037816 */ /* 0x000fe400000000ff */
[----:B------:R-:W-:Y:S02]  /*c40d0*/  ISETP.GE.AND P2, PT, R0, UR16, PT ;  /* 0x0000001000007c0c */ /* 0x000fe4000bf46270 */
[----:B------:R-:W-:-:S02]  /*c40e0*/  PRMT R0, R52, 0x7771, RZ ;  /* 0x0000777134007816 */ /* 0x000fc400000000ff */
[----:B------:R-:W-:Y:S02]  /*c40f0*/  ISETP.LT.AND P1, PT, R43, UR10, !P1 ;  /* 0x0000000a2b007c0c */ /* 0x000fe4000cf21270 */
[----:B------:R-:W-:Y:S01]  /*c4100*/  PRMT R2, R52, 0x7772, RZ ;  /* 0x0000777234027816 */ /* 0x000fe200000000ff */
[----:B------:R-:W-:Y:S01]  /*c4110*/  @P4 STG.E.U8 desc[UR38][R14.64], R3 ;  /* 0x000000030e004986 */ /* 0x000fe2000c101126 */
[----:B------:R-:W-:Y:S01]  /*c4120*/  ISETP.LT.AND P4, PT, R60, UR8, !P2 ;  /* 0x000000083c007c0c */ /* 0x000fe2000d781270 */
[----:B------:R-:W0:Y:S01]  /*c4130*/  LDCU UR9, c[0x0][0x398] ;  /* 0x00007300ff0977ac */ /* 0x000e220008000800 */
[----:B------:R-:W0:Y:S01]  /*c4140*/  LDCU UR8, c[0x0][0x398] ;  /* 0x00007300ff0877ac */ /* 0x000e220008000800 */
[----:B------:R-:W0:Y:S01]  /*c4150*/  LDCU UR10, c[0x0][0x398] ;  /* 0x00007300ff0a77ac */ /* 0x000e220008000800 */
[----:B------:R1:W-:Y:S04]  /*c4160*/  @P3 STG.E.U8 desc[UR38][R10.64], R0 ;  /* 0x000000000a003986 */ /* 0x0003e8000c101126 */
[----:B------:R0:W-:Y:S01]  /*c4170*/  @P6 STG.E.U8 desc[UR38][R8.64], R2 ;  /* 0x0000000208006986 */ /* 0x0001e2000c101126 */
[----:B------:R-:W-:-:S03]  /*c4180*/  ISETP.LT.AND P6, PT, R61, UR5, !P2 ;  /* 0x000000053d007c0c */ /* 0x000fc6000d7c1270 */
[----:B-1----:R-:W3:Y:S04]  /*c4190*/  LDL.LU.64 R10, [R1+0x5f0] ;  /* 0x0005f000010a7983 */ /* 0x002ee80000300a00 */
[----:B------:R-:W3:Y:S01]  /*c41a0*/  LDL.LU R47, [R1+0x204] ;  /* 0x00020400012f7983 */ /* 0x000ee20000300800 */
[----:B------:R-:W-:-:S03]  /*c41b0*/  PRMT R0, R52, 0x7773, RZ ;  /* 0x0000777334007816 */ /* 0x000fc600000000ff */
[----:B0-----:R-:W3:Y:S04]  /*c41c0*/  LDL.LU.64 R8, [R1+0x570] ;  /* 0x0005700001087983 */ /* 0x001ee80000300a00 */
[----:B------:R-:W3:Y:S01]  /*c41d0*/  LDL.LU.64 R52, [R1+0x528] ;  /* 0x0005280001347983 */ /* 0x000ee20000300a00 */
[----:B------:R-:W-:Y:S01]  /*c41e0*/  ISETP.LT.AND P3, PT, R54, UR11, !P2 ;  /* 0x0000000b36007c0c */ /* 0x000fe2000d761270 */
[----:B------:R-:W0:Y:S01]  /*c41f0*/  LDCU UR5, c[0x0][0x398] ;  /* 0x00007300ff0577ac */ /* 0x000e220008000800 */
[----:B------:R-:W1:Y:S01]  /*c4200*/  LDCU UR11, c[0x0][0x398] ;  /* 0x00007300ff0b77ac */ /* 0x000e620008000800 */
[C---:B--2---:R-:W-:Y:S01]  /*c4210*/  PRMT R2, R58.reuse, 0x7770, RZ ;  /* 0x000077703a027816 */ /* 0x044fe200000000ff */
[----:B------:R2:W-:Y:S04]  /*c4220*/  @P1 STG.E.U8 desc[UR38][R50.64], R0 ;  /* 0x0000000032001986 */ /* 0x0005e8000c101126 */
[----:B------:R0:W-:Y:S01]  /*c4230*/  @P4 STG.E.U8 desc[UR38][R12.64], R2 ;  /* 0x000000020c004986 */ /* 0x0001e2000c101126 */
[----:B--2---:R-:W-:-:S03]  /*c4240*/  PRMT R0, R58, 0x7771, RZ ;  /* 0x000077713a007816 */ /* 0x004fc600000000ff */
[----:B------:R-:W2:Y:S01]  /*c4250*/  LDL.LU.64 R50, [R1+0x568] ;  /* 0x0005680001327983 */ /* 0x000ea20000300a00 */
[----:B0-----:R-:W-:-:S03]  /*c4260*/  PRMT R2, R58, 0x7772, RZ ;  /* 0x000077723a027816 */ /* 0x001fc600000000ff */
[----:B----4-:R0:W-:Y:S04]  /*c4270*/  @P6 STG.E.U8 desc[UR38][R44.64], R0 ;  /* 0x000000002c006986 */ /* 0x0101e8000c101126 */
[----:B0-----:R-:W4:Y:S04]  /*c4280*/  LDL.LU.64 R44, [R1+0x520] ;  /* 0x00052000012c7983 */ /* 0x001f280000300a00 */
[----:B------:R-:W4:Y:S04]  /*c4290*/  LDL.LU R59, [R1+0x264] ;  /* 0x00026400013b7983 */ /* 0x000f280000300800 */
[----:B------:R-:W4:Y:S04]  /*c42a0*/  LDL.LU.64 R12, [R1+0x4f0] ;  /* 0x0004f000010c7983 */ /* 0x000f280000300a00 */
[----:B---3--:R0:W-:Y:S04]  /*c42b0*/  @P3 STG.E.U8 desc[UR38][R48.64], R2 ;  /* 0x0000000230003986 */ /* 0x0081e8000c101126 */
[----:B0-----:R-:W3:Y:S01]  /*c42c0*/  LDL.LU.64 R48, [R1+0x450] ;  /* 0x0004500001307983 */ /* 0x001ee20000300a00 */
[----:B------:R-:W-:-:S02]  /*c42d0*/  ISETP.LT.AND P4, PT, R40, UR6, !P2 ;  /* 0x0000000628007c0c */ /* 0x000fc4000d781270 */
[----:B------:R-:W-:Y:S02]  /*c42e0*/  ISETP.LT.AND P3, PT, R56, UR13, !P2 ;  /* 0x0000000d38007c0c */ /* 0x000fe4000d761270 */
[----:B------:R-:W-:Y:S02]  /*c42f0*/  PRMT R2, R58, 0x7773, RZ ;  /* 0x000077733a027816 */ /* 0x000fe400000000ff */
[----:B------:R-:W-:Y:S01]  /*c4300*/  ISETP.LT.AND P6, PT, R41, UR4, !P2 ;  /* 0x0000000429007c0c */ /* 0x000fe2000d7c1270 */
[----:B------:R-:W-:Y:S01]  /*c4310*/  VIADD R0, R57, 0x73 ;  /* 0x0000007339007836 */ /* 0x000fe20000000000 */
[----:B------:R-:W0:Y:S01]  /*c4320*/  LDCU UR6, c[0x0][0x398] ;  /* 0x00007300ff0677ac */ /* 0x000e220008000800 */
[----:B------:R-:W0:Y:S01]  /*c4330*/  LDCU UR4, c[0x0][0x398] ;  /* 0x00007300ff0477ac */ /* 0x000e220008000800 */
[----:B------:R-:W0:Y:S02]  /*c4340*/  LDCU UR13, c[0x0][0x398] ;  /* 0x00007300ff0d77ac */ /* 0x000e240008000800 */
[----:B------:R-:W-:Y:S01]  /*c4350*/  ISETP.GE.AND P1, PT, R0, UR12, PT ;  /* 0x0000000c00007c0c */ /* 0x000fe2000bf26270 */
[----:B------:R-:W0:Y:S01]  /*c4360*/  LDCU UR12, c[0x0][0x398] ;  /* 0x00007300ff0c77ac */ /* 0x000e220008000800 */
[----:B------:R1:W-:Y:S01]  /*c4370*/  @P4 STG.E.U8 desc[UR38][R10.64], R2 ;  /* 0x000000020a004986 */ /* 0x0003e2000c101126 */
[----:B------:R-:W-:-:S02]  /*c4380*/  ISETP.LT.AND P4, PT, R46, UR7, !P2 ;  /* 0x000000072e007c0c */ /* 0x000fc4000d781270 */
[----:B------:R-:W-:Y:S02]  /*c4390*/  ISETP.LT.AND P2, PT, R43, UR9, !P2 ;  /* 0x000000092b007c0c */ /* 0x000fe4000d741270 */
[C---:B------:R-:W-:Y:S01]  /*c43a0*/  PRMT R0, R47.reuse, 0x7770, RZ ;  /* 0x000077702f007816 */ /* 0x040fe200000000ff */
[----:B------:R-:W0:Y:S01]  /*c43b0*/  LDCU UR7, c[0x0][0x398] ;  /* 0x00007300ff0777ac */ /* 0x000e220008000800 */
[----:B------:R-:W0:Y:S03]  /*c43c0*/  LDCU UR9, c[0x0][0x398] ;  /* 0x00007300ff0977ac */ /* 0x000e260008000800 */
[----:B------:R0:W-:Y:S01]  /*c43d0*/  @P3 STG.E.U8 desc[UR38][R8.64], R0 ;  /* 0x0000000008003986 */ /* 0x0001e2000c101126 */
[----:B-1----:R-:W-:-:S05]  /*c43e0*/  PRMT R2, R47, 0x7771, RZ ;  /* 0x000077712f027816 */ /* 0x002fca00000000ff */
[----:B------:R1:W-:Y:S04]  /*c43f0*/  @P6 STG.E.U8 desc[UR38][R52.64], R2 ;  /* 0x0000000234006986 */ /* 0x0003e8000c101126 */
[----:B0-----:R-:W3:Y:S01]  /*c4400*/  LDL.LU.64 R8, [R1+0x4e8] ;  /* 0x0004e80001087983 */ /* 0x001ee20000300a00 */
[----:B------:R-:W-:-:S03]  /*c4410*/  PRMT R0, R47, 0x7772, RZ ;  /* 0x000077722f007816 */ /* 0x000fc600000000ff */
[----:B-1----:R-:W3:Y:S01]  /*c4420*/  LDL.LU.64 R52, [R1+0x4a0] ;  /* 0x0004a00001347983 */ /* 0x002ee20000300a00 */
[----:B------:R-:W-:-:S03]  /*c4430*/  PRMT R2, R47, 0x7773, RZ ;  /* 0x000077732f027816 */ /* 0x000fc600000000ff */
[----:B------:R-:W3:Y:S01]  /*c4440*/  LDL.LU R58, [R1+0x2d4] ;  /* 0x0002d400013a7983 */ /* 0x000ee20000300800 */
[----:B------:R-:W-:Y:S02]  /*c4450*/  ISETP.LT.AND P6, PT, R60, UR14, !P1 ;  /* 0x0000000e3c007c0c */ /* 0x000fe4000cfc1270 */
[----:B------:R-:W-:Y:S01]  /*c4460*/  ISETP.LT.AND P3, PT, R61, UR8, !P1 ;  /* 0x000000083d007c0c */ /* 0x000fe2000cf61270 */
[----:B------:R-:W0:Y:S01]  /*c4470*/  LDCU UR8, c[0x0][0x398] ;  /* 0x00007300ff0877ac */ /* 0x000e220008000800 */
[----:B------:R-:W1:Y:S01]  /*c4480*/  LDCU UR14, c[0x0][0x398] ;  /* 0x00007300ff0e77ac */ /* 0x000e620008000800 */
[----:B--2---:R-:W-:Y:S04]  /*c4490*/  @P4 STG.E.U8 desc[UR38][R50.64], R0 ;  /* 0x0000000032004986 */ /* 0x004fe8000c101126 */
[----:B----4-:R2:W-:Y:S04]  /*c44a0*/  @P2 STG.E.U8 desc[UR38][R44.64], R2 ;  /* 0x000000022c002986 */ /* 0x0105e8000c101126 */
[----:B--2---:R-:W2:Y:S04]  /*c44b0*/  LDL.LU.64 R44, [R1+0x4e0] ;  /* 0x0004e000012c7983 */ /* 0x004ea80000300a00 */
[----:B------:R-:W4:Y:S01]  /*c44c0*/  LDL.LU.64 R10, [R1+0x468] ;  /* 0x00046800010a7983 */ /* 0x000f220000300a00 */
[----:B------:R-:W-:-:S03]  /*c44d0*/  PRMT R0, R59, 0x7770, RZ ;  /* 0x000077703b007816 */ /* 0x000fc600000000ff */
[----:B------:R-:W4:Y:S01]  /*c44e0*/  LDL.LU.64 R50, [R1+0x460] ;  /* 0x0004600001327983 */ /* 0x000f220000300a00 */
[----:B------:R-:W-:-:S03]  /*c44f0*/  PRMT R2, R59, 0x7771, RZ ;  /* 0x000077713b027816 */ /* 0x000fc600000000ff */
[----:B------:R0:W-:Y:S04]  /*c4500*/  @P6 STG.E.U8 desc[UR38][R12.64], R0 ;  /* 0x000000000c006986 */ /* 0x0001e8000c101126 */
[----:B0-----:R-:W4:Y:S04]  /*c4510*/  LDL.LU.64 R12, [R1+0x448] ;  /* 0x00044800010c7983 */ /* 0x001f280000300a00 */
[----:B------:R-:W4:Y:S04]  /*c4520*/  LDL.LU R47, [R1+0x2e8] ;  /* 0x0002e800012f7983 */ /* 0x000f280000300800 */
[----:B---3--:R0:W-:Y:S04]  /*c4530*/  @P3 STG.E.U8 desc[UR38][R48.64], R2 ;  /* 0x0000000230003986 */ /* 0x0081e8000c101126 */
[----:B0-----:R-:W3:Y:S01]  /*c4540*/  LDL.LU.64 R48, [R1+0x440] ;  /* 0x0004400001307983 */ /* 0x001ee20000300a00 */
[----:B------:R-:W-:-:S02]  /*c4550*/  ISETP.LT.AND P2, PT, R54, UR5, !P1 ;  /* 0x0000000536007c0c */ /* 0x000fc4000cf41270 */
[----:B------:R-:W-:Y:S02]  /*c4560*/  ISETP.LT.AND P4, PT, R40, UR10, !P1 ;  /* 0x0000000a28007c0c */ /* 0x000fe4000cf81270 */
[----:B------:R-:W-:Y:S02]  /*c4570*/  ISETP.LT.AND P3, PT, R56, UR6, !P1 ;  /* 0x0000000638007c0c */ /* 0x000fe4000cf61270 */
[----:B------:R-:W-:Y:S01]  /*c4580*/  PRMT R2, R59, 0x7772, RZ ;  /* 0x000077723b027816 */ /* 0x000fe200000000ff */
[----:B------:R-:W-:Y:S01]  /*c4590*/  VIADD R0, R57, 0x74 ;  /* 0x0000007439007836 */ /* 0x000fe20000000000 */
[----:B------:R-:W-:Y:S02]  /*c45a0*/  PRMT R3, R59, 0x7773, RZ ;  /* 0x000077733b037816 */ /* 0x000fe400000000ff */
[----:B------:R-:W-:Y:S01]  /*c45b0*/  ISETP.LT.AND P6, PT, R41, UR11, !P1 ;  /* 0x0000000b29007c0c */ /* 0x000fe2000cfc1270 */
[----:B------:R-:W0:Y:S01]  /*c45c0*/  LDCU UR5, c[0x0][0x398] ;  /* 0x00007300ff0577ac */ /* 0x000e220008000800 */
[----:B------:R-:W0:Y:S01]  /*c45d0*/  LDCU UR10, c[0x0][0x398] ;  /* 0x00007300ff0a77ac */ /* 0x000e220008000800 */
[----:B------:R-:W0:Y:S01]  /*c45e0*/  LDCU UR6, c[0x0][0x398] ;  /* 0x00007300ff0677ac */ /* 0x000e220008000800 */
[----:B------:R-:W0:Y:S01]  /*c45f0*/  LDCU UR11, c[0x0][0x398] ;  /* 0x00007300ff0b77ac */ /* 0x000e220008000800 */
[----:B------:R0:W-:Y:S01]  /*c4600*/  @P2 STG.E.U8 desc[UR38][R8.64], R2 ;  /* 0x0000000208002986 */ /* 0x0001e2000c101126 */
[----:B------:R-:W-:-:S03]  /*c4610*/  ISETP.GE.AND P2, PT, R0, UR54, PT ;  /* 0x0000003600007c0c */ /* 0x000fc6000bf46270 */
[----:B0-----:R-:W3:Y:S01]  /*c4620*/  LDL.LU.64 R8, [R1+0x438] ;  /* 0x0004380001087983 */ /* 0x001ee20000300a00 */
[----:B------:R-:W-:-:S03]  /*c4630*/  PRMT R0, R58, 0x7770, RZ ;  /* 0x000077703a007816 */ /* 0x000fc600000000ff */
[----:B------:R0:W-:Y:S01]  /*c4640*/  @P4 STG.E.U8 desc[UR38][R52.64], R3 ;  /* 0x0000000334004986 */ /* 0x0001e2000c101126 */
[----:B------:R-:W-:Y:S02]  /*c4650*/  ISETP.LT.AND P4, PT, R46, UR4, !P1 ;  /* 0x000000042e007c0c */ /* 0x000fe4000cf81270 */
[----:B------:R-:W-:Y:S01]  /*c4660*/  PRMT R2, R58, 0x7771, RZ ;  /* 0x000077713a027816 */ /* 0x000fe200000000ff */
[----:B0-----:R-:W3:Y:S01]  /*c4670*/  LDL.LU.64 R52, [R1+0x498] ;  /* 0x0004980001347983 */ /* 0x001ee20000300a00 */
[----:B------:R-:W-:Y:S01]  /*c4680*/  ISETP.LT.AND P1, PT, R43, UR12, !P1 ;  /* 0x0000000c2b007c0c */ /* 0x000fe2000cf21270 */
[----:B------:R-:W0:Y:S01]  /*c4690*/  LDCU UR4, c[0x0][0x398] ;  /* 0x00007300ff0477ac */ /* 0x000e220008000800 */
[----:B------:R-:W0:Y:S01]  /*c46a0*/  LDCU UR12, c[0x0][0x398] ;  /* 0x00007300ff0c77ac */ /* 0x000e220008000800 */
[----:B--2---:R2:W-:Y:S04]  /*c46b0*/  @P3 STG.E.U8 desc[UR38][R44.64], R0 ;  /* 0x000000002c003986 */ /* 0x0045e8000c101126 */
[----:B--2---:R-:W2:Y:S04]  /*c46c0*/  LDL.LU.64 R44, [R1+0x490] ;  /* 0x00049000012c7983 */ /* 0x004ea80000300a00 */
[----:B----4-:R4:W-:Y:S01]  /*c46d0*/  @P6 STG.E.U8 desc[UR38][R10.64], R2 ;  /* 0x000000020a006986 */ /* 0x0109e2000c101126 */
[----:B------:R-:W-:-:S02]  /*c46e0*/  ISETP.LT.AND P6, PT, R60, UR7, !P2 ;  /* 0x000000073c007c0c */ /* 0x000fc4000d7c1270 */
[C---:B------:R-:W-:Y:S01]  /*c46f0*/  PRMT R0, R58.reuse, 0x7772, RZ ;  /* 0x000077723a007816 */ /* 0x040fe200000000ff */
[----:B------:R-:W2:Y:S01]  /*c4700*/  LDL.LU R59, [R1+0x208] ;  /* 0x00020800013b7983 */ /* 0x000ea20000300800 */
[----:B------:R-:W-:Y:S01]  /*c4710*/  ISETP.LT.AND P3, PT, R61, UR9, !P2 ;  /* 0x000000093d007c0c */ /* 0x000fe2000d761270 */
[----:B------:R-:W0:Y:S01]  /*c4720*/  LDCU UR7, c[0x0][0x398] ;  /* 0x00007300ff0777ac */ /* 0x000e220008000800 */
[----:B------:R-:W0:Y:S01]  /*c4730*/  LDCU UR9, c[0x0][0x398] ;  /* 0x00007300ff0977ac */ /* 0x000e220008000800 */
[----:B------:R1:W-:Y:S01]  /*c4740*/  @P4 STG.E.U8 desc[UR38][R50.64], R0 ;  /* 0x0000000032004986 */ /* 0x0003e2000c101126 */
[----:B----4-:R-:W-:-:S03]  /*c4750*/  PRMT R2, R58, 0x7773, RZ ;  /* 0x000077733a027816 */ /* 0x010fc600000000ff */
[----:B------:R-:W4:Y:S01]  /*c4760*/  LDL.LU.64 R10, [R1+0x518] ;  /* 0x00051800010a7983 */ /* 0x000f220000300a00 */
[----:B-1----:R-:W-:-:S03]  /*c4770*/  PRMT R0, R47, 0x7770, RZ ;  /* 0x000077702f007816 */ /* 0x002fc600000000ff */
[----:B------:R-:W-:Y:S04]  /*c4780*/  @P1 STG.E.U8 desc[UR38][R12.64], R2 ;  /* 0x000000020c001986 */ /* 0x000fe8000c101126 */
[----:B------:R-:W4:Y:S04]  /*c4790*/  LDL.LU.64 R50, [R1+0x5a8] ;  /* 0x0005a80001327983 */ /* 0x000f280000300a00 */
[----:B---3--:R1:W-:Y:S04]  /*c47a0*/  @P6 STG.E.U8 desc[UR38][R48.64], R0 ;  /* 0x0000000030006986 */ /* 0x0083e8000c101126 */
[----:B-1----:R-:W3:Y:S01]  /*c47b0*/  LDL.LU.64 R48, [R1+0x5a0] ;  /* 0x0005a00001307983 */ /* 0x002ee20000300a00 */
[----:B------:R-:W-:-:S02]  /*c47c0*/  ISETP.LT.AND P4, PT, R54, UR8, !P2 ;  /* 0x0000000836007c0c */ /* 0x000fc4000d781270 */
[----:B------:R-:W-:Y:S02]  /*c47d0*/  ISETP.LT.AND P1, PT, R40, UR13, !P2 ;  /* 0x0000000d28007c0c */ /* 0x000fe4000d721270 */
[C---:B------:R-:W-:Y:S02]  /*c47e0*/  PRMT R2, R47.reuse, 0x7771, RZ ;  /* 0x000077712f027816 */ /* 0x040fe400000000ff */
[C---:B------:R-:W-:Y:S01]  /*c47f0*/  PRMT R0, R47.reuse, 0x7772, RZ ;  /* 0x000077722f007816 */ /* 0x040fe200000000ff */
[----:B------:R-:W3:Y:S01]  /*c4800*/  LDL.LU R58, [R1+0x268] ;  /* 0x00026800013a7983 */ /* 0x000ee20000300800 */
[----:B------:R-:W-:Y:S01]  /*c4810*/  ISETP.LT.AND P6, PT, R46, UR6, !P2 ;  /* 0x000000062e007c0c */ /* 0x000fe2000d7c1270 */
[----:B------:R-:W1:Y:S01]  /*c4820*/  LDCU UR8, c[0x0][0x398] ;  /* 0x00007300ff0877ac */ /* 0x000e620008000800 */
[----:B------:R-:W0:Y:S01]  /*c4830*/  LDCU UR6, c[0x0][0x398] ;  /* 0x00007300ff0677ac */ /* 0x000e220008000800 */
[----:B------:R-:W0:Y:S01]  /*c4840*/  LDCU UR13, c[0x0][0x398] ;  /* 0x00007300ff0d77ac */ /* 0x000e220008000800 */
[----:B------:R0:W-:Y:S02]  /*c4850*/  @P3 STG.E.U8 desc[UR38][R8.64], R2 ;  /* 0x0000000208003986 */ /* 0x0001e4000c101126 */
[----:B0-----:R-:W-:-:S02]  /*c4860*/  PRMT R2, R47, 0x7773, RZ ;  /* 0x000077732f027816 */ /* 0x001fc400000000ff */
[----:B------:R0:W-:Y:S01]  /*c4870*/  @P4 STG.E.U8 desc[UR38][R52.64], R0 ;  /* 0x0000000034004986 */ /* 0x0001e2000c101126 */
[----:B------:R-:W-:-:S03]  /*c4880*/  ISETP.LT.AND P3, PT, R56, UR5, !P2 ;  /* 0x0000000538007c0c */ /* 0x000fc6000d761270 */
[----:B0-----:R-:W3:Y:S01]  /*c4890*/  LDL.LU.64 R52, [R1+0x618] ;  /* 0x0006180001347983 */ /* 0x001ee20000300a00 */
[----:B------:R-:W-:Y:S01]  /*c48a0*/  ISETP.LT.AND P4, PT, R41, UR10, !P2 ;  /* 0x0000000a29007c0c */ /* 0x000fe2000d781270 */
[----:B------:R-:W-:Y:S02]  /*c48b0*/  VIADD R0, R57, 0x77 ;  /* 0x0000007739007836 */ /* 0x000fe40000000000 */
[----:B--2---:R0:W-:Y:S01]  /*c48c0*/  @P1 STG.E.U8 desc[UR38][R44.64], R2 ;  /* 0x000000022c001986 */ /* 0x0041e2000c101126 */
[----:B------:R-:W2:Y:S01]  /*c48d0*/  LDCU UR5, c[0x0][0x398] ;  /* 0x00007300ff0577ac */ /* 0x000ea20008000800 */
[----:B------:R-:W1:Y:S02]  /*c48e0*/  LDCU UR10, c[0x0][0x398] ;  /* 0x00007300ff0a77ac */ /* 0x000e640008000800 */
[----:B0-----:R-:W2:Y:S04]  /*c48f0*/  LDL.LU.64 R44, [R1+0x5e8] ;  /* 0x0005e800012c7983 */ /* 0x001ea80000300a00 */
[----:B------:R-:W2:Y:S01]  /*c4900*/  LDL.LU.64 R12, [R1+0x668] ;  /* 0x00066800010c7983 */ /* 0x000ea20000300a00 */
[----:B------:R-:W-:-:S02]  /*c4910*/  PRMT R2, R59, 0x7770, RZ ;  /* 0x000077703b027816 */ /* 0x000fc400000000ff */
[----:B------:R-:W-:Y:S02]  /*c4920*/  ISETP.GE.AND P1, PT, R0, UR29, PT ;  /* 0x0000001d00007c0c */ /* 0x000fe4000bf26270 */
[C---:B------:R-:W-:Y:S01]  /*c4930*/  PRMT R0, R59.reuse, 0x7771, RZ ;  /* 0x000077713b007816 */ /* 0x040fe200000000ff */
[----:B------:R-:W2:Y:S04]  /*c4940*/  LDL.LU.64 R8, [R1+0x660] ;  /* 0x0006600001087983 */ /* 0x000ea80000300a00 */
[----:B----4-:R0:W-:Y:S04]  /*c4950*/  @P3 STG.E.U8 desc[UR38][R10.64], R2 ;  /* 0x000000020a003986 */ /* 0x0101e8000c101126 */
[----:B------:R-:W4:Y:S04]  /*c4960*/  LDL.LU R47, [R1+0x2ec] ;  /* 0x0002ec00012f7983 */ /* 0x000f280000300800 */
[----:B------:R-:W-:Y:S01]  /*c4970*/  @P4 STG.E.U8 desc[UR38][R50.64], R0 ;  /* 0x0000000032004986 */ /* 0x000fe2000c101126 */
[----:B0-----:R-:W-:-:S05]  /*c4980*/  PRMT R2, R59, 0x7772, RZ ;  /* 0x000077723b027816 */ /* 0x001fca00000000ff */
[----:B---3--:R0:W-:Y:S04]  /*c4990*/  @P6 STG.E.U8 desc[UR38][R48.64], R2 ;  /* 0x0000000230006986 */ /* 0x0081e8000c101126 */
[----:B0-----:R-:W3:Y:S01]  /*c49a0*/  LDL.LU.64 R48, [R1+0x778] ;  /* 0x0007780001307983 */ /* 0x001ee20000300a00 */
[----:B------:R-:W-:Y:S02]  /*c49b0*/  ISETP.LT.AND P2, PT, R43, UR4, !P2 ;  /* 0x000000042b007c0c */ /* 0x000fe4000d741270 */
[----:B------:R-:W-:Y:S02]  /*c49c0*/  ISETP.LT.AND P3, PT, R60, UR11, !P5 ;  /* 0x0000000b3c007c0c */ /* 0x000fe4000ef61270 */
[----:B------:R-:W-:Y:S01]  /*c49d0*/  PRMT R2, R59, 0x7773, RZ ;  /* 0x000077733b027816 */ /* 0x000fe200000000ff */
[----:B------:R-:W3:Y:S01]  /*c49e0*/  LDL.LU R55, [R1+0x2d8] ;  /* 0x0002d80001377983 */ /* 0x000ee20000300800 */
[----:B------:R-:W-:-:S02]  /*c49f0*/  PRMT R3, R58, 0x7770, RZ ;  /* 0x000077703a037816 */ /* 0x000fc400000000ff */
[----:B------:R-:W-:Y:S01]  /*c4a00*/  ISETP.LT.AND P4, PT, R61, UR7, !P5 ;  /* 0x000000073d007c0c */ /* 0x000fe2000ef81270 */
[----:B------:R-:W-:Y:S01]  /*c4a10*/  VIADD R0, R57, 0x78 ;  /* 0x0000007839007836 */ /* 0x000fe20000000000 */
[----:B-1----:R-:W-:Y:S02]  /*c4a20*/  ISETP.LT.AND P6, PT, R54, UR8, !P5 ;  /* 0x0000000836007c0c */ /* 0x002fe4000efc1270 */
[----:B------:R-:W-:Y:S01]  /*c4a30*/  PRMT R4, R58, 0x7773, RZ ;  /* 0x000077733a047816 */ /* 0x000fe200000000ff */
[----:B------:R-:W0:Y:S01]  /*c4a40*/  LDCU UR4, c[0x0][0x398] ;  /* 0x00007300ff0477ac */ /* 0x000e220008000800 */
[----:B------:R-:W1:Y:S01]  /*c4a50*/  LDCU UR11, c[0x0][0x398] ;  /* 0x00007300ff0b77ac */ /* 0x000e620008000800 */
[----:B------:R-:W0:Y:S01]  /*c4a60*/  LDCU UR7, c[0x0][0x398] ;  /* 0x00007300ff0777ac */ /* 0x000e220008000800 */
[----:B------:R-:W0:Y:S01]  /*c4a70*/  LDCU UR8, c[0x0][0x398] ;  /* 0x00007300ff0877ac */ /* 0x000e220008000800 */
[----:B------:R0:W-:Y:S01]  /*c4a80*/  @P2 STG.E.U8 desc[UR38][R52.64], R2 ;  /* 0x0000000234002986 */ /* 0x0001e2000c101126 */
[----:B------:R-:W-:-:S02]  /*c4a90*/  ISETP.GE.AND P2, PT, R0, UR31, PT ;  /* 0x0000001f00007c0c */ /* 0x000fc4000bf46270 */
[C---:B------:R-:W-:Y:S01]  /*c4aa0*/  PRMT R0, R58.reuse, 0x7771, RZ ;  /* 0x000077713a007816 */ /* 0x040fe200000000ff */
[----:B0-----:R-:W3:Y:S01]  /*c4ab0*/  LDL.LU.64 R52, [R1+0x7f8] ;  /* 0x0007f80001347983 */ /* 0x001ee20000300a00 */
[----:B------:R-:W-:-:S03]  /*c4ac0*/  PRMT R2, R58, 0x7772, RZ ;  /* 0x000077723a027816 */ /* 0x000fc600000000ff */
[----:B--2---:R0:W-:Y:S04]  /*c4ad0*/  @P3 STG.E.U8 desc[UR38][R44.64], R3 ;  /* 0x000000032c003986 */ /* 0x0041e8000c101126 */
[----:B0-----:R-:W2:Y:S04]  /*c4ae0*/  LDL.LU.64 R44, [R1+0x7f0] ;  /* 0x0007f000012c7983 */ /* 0x001ea80000300a00 */
[----:B------:R-:W2:Y:S01]  /*c4af0*/  LDL.LU.64 R10, [R1+0x898] ;  /* 0x00089800010a7983 */ /* 0x000ea20000300a00 */
[----:B------:R-:W-:-:S03]  /*c4b00*/  ISETP.LT.AND P3, PT, R40, UR9, !P5 ;  /* 0x0000000928007c0c */ /* 0x000fc6000ef61270 */
[----:B------:R0:W-:Y:S04]  /*c4b10*/  @P4 STG.E.U8 desc[UR38][R12.64], R0 ;  /* 0x000000000c004986 */ /* 0x0001e8000c101126 */
[----:B------:R-:W2:Y:S01]  /*c4b20*/  LDL.LU.64 R50, [R1+0x850] ;  /* 0x0008500001327983 */ /* 0x000ea20000300a00 */
[C---:B----4-:R-:W-:Y:S02]  /*c4b30*/  PRMT R3, R47.reuse, 0x7772, RZ ;  /* 0x000077722f037816 */ /* 0x050fe400000000ff */
[----:B------:R-:W-:Y:S01]  /*c4b40*/  PRMT R5, R47, 0x7773, RZ ;  /* 0x000077732f057816 */ /* 0x000fe200000000ff */
[----:B------:R-:W4:Y:S01]  /*c4b50*/  LDCU UR9, c[0x0][0x398] ;  /* 0x00007300ff0977ac */ /* 0x000f220008000800 */
[----:B0-----:R-:W4:Y:S04]  /*c4b60*/  LDL.LU.64 R12, [R1+0x7c8] ;  /* 0x0007c800010c7983 */ /* 0x001f280000300a00 */
[----:B------:R-:W4:Y:S04]  /*c4b70*/  LDL.LU.64 R58, [R1+0x7c0] ;  /* 0x0007c000013a7983 */ /* 0x000f280000300a00 */
[----:B------:R-:W-:Y:S04]  /*c4b80*/  @P6 STG.E.U8 desc[UR38][R8.64], R2 ;  /* 0x0000000208006986 */ /* 0x000fe8000c101126 */
[----:B---3--:R0:W-:Y:S04]  /*c4b90*/  @P3 STG.E.U8 desc[UR38][R48.64], R4 ;  /* 0x0000000430003986 */ /* 0x0081e8000c101126 */
[----:B0-----:R-:W3:Y:S01]  /*c4ba0*/  LDL.LU.64 R48, [R1+0x848] ;  /* 0x0008480001307983 */ /* 0x001ee20000300a00 */
[----:B------:R-:W-:-:S02]  /*c4bb0*/  ISETP.LT.AND P6, PT, R56, UR12, !P5 ;  /* 0x0000000c38007c0c */ /* 0x000fc4000efc1270 */
[----:B------:R-:W-:Y:S02]  /*c4bc0*/  ISETP.LT.AND P4, PT, R41, UR5, !P5 ;  /* 0x0000000529007c0c */ /* 0x000fe4000ef81270 */
[C---:B------:R-:W-:Y:S02]  /*c4bd0*/  PRMT R4, R55.reuse, 0x7770, RZ ;  /* 0x0000777037047816 */ /* 0x040fe400000000ff */
[----:B------:R-:W-:Y:S02]  /*c4be0*/  PRMT R6, R55, 0x7771, RZ ;  /* 0x0000777137067816 */ /* 0x000fe400000000ff */
[C---:B------:R-:W-:Y:S02]  /*c4bf0*/  PRMT R2, R47.reuse, 0x7770, RZ ;  /* 0x000077702f027816 */ /* 0x040fe400000000ff */
[----:B------:R-:W-:Y:S02]  /*c4c00*/  PRMT R0, R47, 0x7771, RZ ;  /* 0x000077712f007816 */ /* 0x000fe400000000ff */
[----:B------:R-:W-:Y:S01]  /*c4c10*/  ISETP.LT.AND P3, PT, R46, UR10, !P5 ;  /* 0x0000000a2e007c0c */ /* 0x000fe2000ef61270 */
[----:B------:R-:W3:Y:S01]  /*c4c20*/  LDL.LU R47, [R1+0x20c] ;  /* 0x00020c00012f7983 */ /* 0x000ee20000300800 */
[----:B------:R-:W-:-:S03]  /*c4c30*/  ISETP.LT.AND P5, PT, R43, UR6, !P5 ;  /* 0x000000062b007c0c */ /* 0x000fc6000efa1270 */
[----:B------:R-:W3:Y:S01]  /*c4c40*/  LDL.LU.64 R8, [R1+0x840] ;  /* 0x0008400001087983 */ /* 0x000ee20000300a00 */
[----:B------:R-:W0:Y:S01]  /*c4c50*/  LDCU UR5, c[0x0][0x398] ;  /* 0x00007300ff0577ac */ /* 0x000e220008000800 */
[----:B------:R-:W0:Y:S01]  /*c4c60*/  LDCU UR10, c[0x0][0x398] ;  /* 0x00007300ff0a77ac */ /* 0x000e220008000800 */
[----:B------:R-:W0:Y:S01]  /*c4c70*/  LDCU UR6, c[0x0][0x398] ;  /* 0x00007300ff0677ac */ /* 0x000e220008000800 */
[----:B------:R-:W0:Y:S01]  /*c4c80*/  LDCU UR12, c[0x0][0x398] ;  /* 0x00007300ff0c77ac */ /* 0x000e220008000800 */
[----:B------:R0:W-:Y:S01]  /*c4c90*/  @P6 STG.E.U8 desc[UR38][R52.64], R4 ;  /* 0x0000000434006986 */ /* 0x0001e2000c101126 */
[----:B------:R-:W-:Y:S01]  /*c4ca0*/  ISETP.LT.AND P6, PT, R61, UR4, !P0 ;  /* 0x000000043d007c0c */ /* 0x000fe2000c7c1270 */
[----:B------:R-:W1:Y:S02]  /*c4cb0*/  LDCU UR4, c[0x0][0x398] ;  /* 0x00007300ff0477ac */ /* 0x000e640008000800 */
[----:B0-----:R-:W3:Y:S01]  /*c4cc0*/  LDL.LU.64 R52, [R1+0x8c8] ;  /* 0x0008c80001347983 */ /* 0x001ee20000300a00 */
[----:B------:R-:W-:-:S03]  /*c4cd0*/  PRMT R4, R55, 0x7772, RZ ;  /* 0x0000777237047816 */ /* 0x000fc600000000ff */
[----:B--2---:R0:W-:Y:S01]  /*c4ce0*/  @P4 STG.E.U8 desc[UR38][R44.64], R6 ;  /* 0x000000062c004986 */ /* 0x0041e2000c101126 */
[----:B------:R-:W-:-:S03]  /*c4cf0*/  ISETP.LT.AND P4, PT, R60, UR13, !P0 ;  /* 0x0000000d3c007c0c */ /* 0x000fc6000c781270 */
[----:B------:R-:W-:Y:S01]  /*c4d00*/  @P3 STG.E.U8 desc[UR38][R10.64], R4 ;  /* 0x000000040a003986 */ /* 0x000fe2000c101126 */
[----:B-1----:R-:W-:Y:S01]  /*c4d10*/  ISETP.LT.AND P3, PT, R54, UR11, !P0 ;  /* 0x0000000b36007c0c */ /* 0x002fe2000c761270 */
[----:B------:R-:W1:Y:S01]  /*c4d20*/  LDCU UR11, c[0x0][0x398] ;  /* 0x00007300ff0b77ac */ /* 0x000e620008000800 */
[----:B------:R-:W2:Y:S01]  /*c4d30*/  LDCU UR13, c[0x0][0x398] ;  /* 0x00007300ff0d77ac */ /* 0x000ea20008000800 */
[----:B0-----:R-:W-:Y:S01]  /*c4d40*/  PRMT R6, R55, 0x7773, RZ ;  /* 0x0000777337067816 */ /* 0x001fe200000000ff */
[----:B------:R-:W2:Y:S04]  /*c4d50*/  LDL.LU.64 R44, [R1+0x8c0] ;  /* 0x0008c000012c7983 */ /* 0x000ea80000300a00 */
[----:B------:R-:W-:Y:S04]  /*c4d60*/  @P5 STG.E.U8 desc[UR38][R50.64], R6 ;  /* 0x0000000632005986 */ /* 0x000fe8000c101126 */
[----:B----4-:R0:W-:Y:S04]  /*c4d70*/  @P4 STG.E.U8 desc[UR38][R12.64], R2 ;  /* 0x000000020c004986 */ /* 0x0101e8000c101126 */
[----:B------:R4:W-:Y:S04]  /*c4d80*/  @P6 STG.E.U8 desc[UR38][R58.64], R0 ;  /* 0x000000003a006986 */ /* 0x0009e8000c101126 */
[----:B0-----:R-:W2:Y:S04]  /*c4d90*/  LDL.LU.64 R12, [R1+0x900] ;  /* 0x00090000010c7983 */ /* 0x001ea80000300a00 */
[----:B------:R-:W2:Y:S04]  /*c4da0*/  LDL.LU.64 R50, [R1+0x8f8] ;  /* 0x0008f80001327983 */ /* 0x000ea80000300a00 */
[----:B----4-:R-:W4:Y:S04]  /*c4db0*/  LDL.LU R58, [R1+0x26c] ;  /* 0x00026c00013a7983 */ /* 0x010f280000300800 */
        /* <DEDUP_REMOVED lines=8> */
[----:B------:R-:W0:Y:S01]  /*c4e40*/  LDCU UR8, c[0x0][0x398] ;  /* 0x00007300ff0877ac */ /* 0x000e220008000800 */
[----:B------:R-:W-:Y:S02]  /*c4e50*/  ISETP.GE.AND P3, PT, R0, UR33, PT ;  /* 0x0000002100007c0c */ /* 0x000fe4000bf66270 */
[----:B------:R-:W-:Y:S01]  /*c4e60*/  PRMT R0, R47, 0x7770, RZ ;  /* 0x000077702f007816 */ /* 0x000fe200000000ff */
[----:B------:R-:W0:Y:S01]  /*c4e70*/  LDCU UR9, c[0x0][0x398] ;  /* 0x00007300ff0977ac */ /* 0x000e220008000800 */
[----:B------:R1:W-:Y:S01]  /*c4e80*/  @P5 STG.E.U8 desc[UR38][R8.64], R5 ;  /* 0x0000000508005986 */ /* 0x0003e2000c101126 */
[----:B------:R-:W-:-:S03]  /*c4e90*/  ISETP.LT.AND P5, PT, R46, UR5, !P0 ;  /* 0x000000052e007c0c */ /* 0x000fc6000c7a1270 */
[----:B-1----:R-:W3:Y:S04]  /*c4ea0*/  LDL.LU.64 R8, [R1+0x930] ;  /* 0x0009300001087983 */ /* 0x002ee80000300a00 */
[----:B------:R1:W-:Y:S01]  /*c4eb0*/  @P4 STG.E.U8 desc[UR38][R52.64], R0 ;  /* 0x0000000034004986 */ /* 0x0003e2000c101126 */
[----:B------:R-:W-:Y:S01]  /*c4ec0*/  ISETP.LT.AND P0, PT, R43, UR10, !P0 ;  /* 0x0000000a2b007c0c */ /* 0x000fe2000c701270 */
[----:B------:R-:W0:Y:S01]  /*c4ed0*/  LDCU UR5, c[0x0][0x398] ;  /* 0x00007300ff0577ac */ /* 0x000e220008000800 */
[----:B------:R-:W0:Y:S01]  /*c4ee0*/  LDCU UR10, c[0x0][0x398] ;  /* 0x00007300ff0a77ac */ /* 0x000e220008000800 */
[----:B-1----:R-:W-:Y:S01]  /*c4ef0*/  VIADD R0, R57, 0x7a ;  /* 0x0000007a39007836 */ /* 0x002fe20000000000 */
[----:B------:R-:W3:Y:S04]  /*c4f00*/  LDL.LU.64 R52, [R1+0x928] ;  /* 0x0009280001347983 */ /* 0x000ee80000300a00 */
[----:B------:R-:W-:-:S02]  /*c4f10*/  ISETP.GE.AND P4, PT, R0, UR35, PT ;  /* 0x0000002300007c0c */ /* 0x000fc4000bf86270 */
[C---:B------:R-:W-:Y:S01]  /*c4f20*/  PRMT R0, R47.reuse, 0x7773, RZ ;  /* 0x000077732f007816 */ /* 0x040fe200000000ff */
[----:B--2---:R1:W-:Y:S01]  /*c4f30*/  @P6 STG.E.U8 desc[UR38][R44.64], R2 ;  /* 0x000000022c006986 */ /* 0x0043e2000c101126 */
[----:B------:R-:W-:Y:S01]  /*c4f40*/  ISETP.LT.AND P6, PT, R60, UR6, !P1 ;  /* 0x000000063c007c0c */ /* 0x000fe2000cfc1270 */
[----:B------:R-:W2:Y:S02]  /*c4f50*/  LDCU UR6, c[0x0][0x398] ;  /* 0x00007300ff0677ac */ /* 0x000ea40008000800 */
[----:B-1----:R-:W2:Y:S01]  /*c4f60*/  LDL.LU.64 R44, [R1+0x920] ;  /* 0x00092000012c7983 */ /* 0x002ea20000300a00 */
[----:B------:R-:W-:-:S03]  /*c4f70*/  PRMT R2, R47, 0x7772, RZ ;  /* 0x000077722f027816 */ /* 0x000fc600000000ff */
[----:B------:R-:W2:Y:S04]  /*c4f80*/  LDL.LU R47, [R1+0x2dc] ;  /* 0x0002dc00012f7983 */ /* 0x000ea80000300800 */
[----:B------:R1:W-:Y:S04]  /*c4f90*/  @P5 STG.E.U8 desc[UR38][R12.64], R2 ;  /* 0x000000020c005986 */ /* 0x0003e8000c101126 */
[----:B------:R0:W-:Y:S04]  /*c4fa0*/  @P0 STG.E.U8 desc[UR38][R50.64], R0 ;  /* 0x0000000032000986 */ /* 0x0001e8000c101126 */
[----:B-1----:R-:W2:Y:S01]  /*c4fb0*/  LDL.LU.64 R12, [R1+0x978] ;  /* 0x00097800010c7983 */ /* 0x002ea20000300a00 */
[----:B----4-:R-:W-:-:S03]  /*c4fc0*/  PRMT R2, R58, 0x7770, RZ ;  /* 0x000077703a027816 */ /* 0x010fc600000000ff */
[----:B------:R-:W4:Y:S04]  /*c4fd0*/  LDL.LU.64 R10, [R1+0x970] ;  /* 0x00097000010a7983 */ /* 0x000f280000300a00 */
[----:B0-----:R-:W4:Y:S01]  /*c4fe0*/  LDL.LU.64 R50, [R1+0x968] ;  /* 0x0009680001327983 */ /* 0x001f220000300a00 */
[C---:B------:R-:W-:Y:S02]  /*c4ff0*/  PRMT R0, R58.reuse, 0x7772, RZ ;  /* 0x000077723a007816 */ /* 0x040fe400000000ff */
[C---:B------:R-:W-:Y:S01]  /*c5000*/  PRMT R3, R58.reuse, 0x7773, RZ ;  /* 0x000077733a037816 */ /* 0x040fe200000000ff */
[----:B---3--:R0:W-:Y:S02]  /*c5010*/  @P6 STG.E.U8 desc[UR38][R48.64], R2 ;  /* 0x0000000230006986 */ /* 0x0081e4000c101126 */
[----:B0-----:R-:W-:-:S02]  /*c5020*/  PRMT R2, R58, 0x7771, RZ ;  /* 0x000077713a027816 */ /* 0x001fc400000000ff */
[----:B------:R-:W3:Y:S01]  /*c5030*/  LDL.LU.64 R58, [R1+0x948] ;  /* 0x00094800013a7983 */ /* 0x000ee20000300a00 */
[----:B------:R-:W-:Y:S02]  /*c5040*/  ISETP.LT.AND P5, PT, R61, UR12, !P1 ;  /* 0x0000000c3d007c0c */ /* 0x000fe4000cfa1270 */
[----:B------:R-:W-:Y:S02]  /*c5050*/  ISETP.LT.AND P0, PT, R54, UR4, !P1 ;  /* 0x0000000436007c0c */ /* 0x000fe4000cf01270 */
[----:B------:R-:W-:Y:S01]  /*c5060*/  ISETP.LT.AND P6, PT, R40, UR11, !P1 ;  /* 0x0000000b28007c0c */ /* 0x000fe2000cfc1270 */
[----:B------:R-:W3:Y:S01]  /*c5070*/  LDL.LU R49, [R1+0x2c0] ;  /* 0x0002c00001317983 */ /* 0x000ee20000300800 */
[----:B------:R-:W0:Y:S01]  /*c5080*/  LDCU UR4, c[0x0][0x398] ;  /* 0x00007300ff0477ac */ /* 0x000e220008000800 */
[----:B------:R-:W1:Y:S01]  /*c5090*/  LDCU UR11, c[0x0][0x398] ;  /* 0x00007300ff0b77ac */ /* 0x000e620008000800 */
[----:B------:R-:W0:Y:S05]  /*c50a0*/  LDCU UR12, c[0x0][0x398] ;  /* 0x00007300ff0c77ac */ /* 0x000e2a0008000800 */
[----:B------:R1:W-:Y:S01]  /*c50b0*/  @P5 STG.E.U8 desc[UR38][R8.64], R2 ;  /* 0x0000000208005986 */ /* 0x0003e2000c101126 */
[----:B------:R-:W-:Y:S01]  /*c50c0*/  ISETP.LT.AND P5, PT, R56, UR7, !P1 ;  /* 0x0000000738007c0c */ /* 0x000fe2000cfa1270 */
[----:B------:R-:W0:Y:S02]  /*c50d0*/  LDCU UR7, c[0x0][0x398] ;  /* 0x00007300ff0777ac */ /* 0x000e240008000800 */
[----:B-1----:R-:W3:Y:S04]  /*c50e0*/  LDL.LU.64 R8, [R1+0x960] ;  /* 0x0009600001087983 */ /* 0x002ee80000300a00 */
[----:B------:R1:W-:Y:S01]  /*c50f0*/  @P0 STG.E.U8 desc[UR38][R52.64], R0 ;  /* 0x0000000034000986 */ /* 0x0003e2000c101126 */
[----:B------:R-:W-:Y:S01]  /*c5100*/  ISETP.LT.AND P0, PT, R41, UR8, !P1 ;  /* 0x0000000829007c0c */ /* 0x000fe2000cf01270 */
[----:B------:R-:W0:Y:S02]  /*c5110*/  LDCU UR8, c[0x0][0x398] ;  /* 0x00007300ff0877ac */ /* 0x000e240008000800 */
[----:B-1----:R-:W3:Y:S04]  /*c5120*/  LDL.LU.64 R52, [R1+0x958] ;  /* 0x0009580001347983 */ /* 0x002ee80000300a00 */
[----:B--2---:R1:W-:Y:S01]  /*c5130*/  @P6 STG.E.U8 desc[UR38][R44.64], R3 ;  /* 0x000000032c006986 */ /* 0x0043e2000c101126 */
[----:B------:R-:W-:-:S02]  /*c5140*/  ISETP.LT.AND P6, PT, R46, UR9, !P1 ;  /* 0x000000092e007c0c */ /* 0x000fc4000cfc1270 */
[----:B------:R-:W-:Y:S02]  /*c5150*/  ISETP.LT.AND P1, PT, R43, UR13, !P1 ;  /* 0x0000000d2b007c0c */ /* 0x000fe4000cf21270 */
[C---:B------:R-:W-:Y:S02]  /*c5160*/  PRMT R2, R47.reuse, 0x7771, RZ ;  /* 0x000077712f027816 */ /* 0x040fe400000000ff */
[C---:B------:R-:W-:Y:S02]  /*c5170*/  PRMT R0, R47.reuse, 0x7772, RZ ;  /* 0x000077722f007816 */ /* 0x040fe400000000ff */
[C---:B------:R-:W-:Y:S01]  /*c5180*/  PRMT R4, R47.reuse, 0x7773, RZ ;  /* 0x000077732f047816 */ /* 0x040fe200000000ff */
[----:B------:R-:W2:Y:S01]  /*c5190*/  LDCU UR9, c[0x0][0x398] ;  /* 0x00007300ff0977ac */ /* 0x000ea20008000800 */
[----:B------:R-:W0:Y:S01]  /*c51a0*/  LDCU UR13, c[0x0][0x398] ;  /* 0x00007300ff0d77ac */ /* 0x000e220008000800 */
[----:B-1----:R-:W-:Y:S01]  /*c51b0*/  PRMT R3, R47, 0x7770, RZ ;  /* 0x000077702f037816 */ /* 0x002fe200000000ff */
[----:B------:R-:W2:Y:S04]  /*c51c0*/  LDL.LU.64 R44, [R1+0x988] ;  /* 0x00098800012c7983 */ /* 0x000ea80000300a00 */
[----:B------:R1:W-:Y:S04]  /*c51d0*/  @P5 STG.E.U8 desc[UR38][R12.64], R3 ;  /* 0x000000030c005986 */ /* 0x0003e8000c101126 */
[----:B----4-:R-:W-:Y:S04]  /*c51e0*/  @P0 STG.E.U8 desc[UR38][R10.64], R2 ;  /* 0x000000020a000986 */ /* 0x010fe8000c101126 */
[----:B-1----:R-:W4:Y:S04]  /*c51f0*/  LDL.LU.64 R12, [R1+0x940] ;  /* 0x00094000010c7983 */ /* 0x002f280000300a00 */
[----:B------:R-:W4:Y:S04]  /*c5200*/  LDL.LU R55, [R1+0x1f0] ;  /* 0x0001f00001377983 */ /* 0x000f280000300800 */
[----:B------:R-:W4:Y:S04]  /*c5210*/  LDL.LU R48, [R1+0x1880] ;  /* 0x0018800001307983 */ /* 0x000f280000300800 */
[----:B------:R1:W-:Y:S04]  /*c5220*/  @P6 STG.E.U8 desc[UR38][R50.64], R0 ;  /* 0x0000000032006986 */ /* 0x0003e8000c101126 */
[----:B-1----:R-:W4:Y:S04]  /*c5230*/  LDL.LU.64 R50, [R1+0x9b8] ;  /* 0x0009b80001327983 */ /* 0x002f280000300a00 */
[----:B---3--:R1:W-:Y:S04]  /*c5240*/  @P1 STG.E.U8 desc[UR38][R58.64], R4 ;  /* 0x000000043a001986 */ /* 0x0083e8000c101126 */
[----:B-1----:R-:W3:Y:S01]  /*c5250*/  LDL.LU.64 R58, [R1+0x9e8] ;  /* 0x0009e800013a7983 */ /* 0x002ee20000300a00 */
[----:B------:R-:W-:-:S02]  /*c5260*/  ISETP.LT.AND P5, PT, R60, UR5, !P2 ;  /* 0x000000053c007c0c */ /* 0x000fc4000d7a1270 */
[----:B------:R-:W-:Y:S02]  /*c5270*/  ISETP.LT.AND P0, PT, R61, UR10, !P2 ;  /* 0x0000000a3d007c0c */ /* 0x000fe4000d701270 */
[----:B------:R-:W-:Y:S02]  /*c5280*/  ISETP.LT.AND P6, PT, R54, UR6, !P2 ;  /* 0x0000000636007c0c */ /* 0x000fe4000d7c1270 */
[C---:B------:R-:W-:Y:S02]  /*c5290*/  PRMT R0, R49.reuse, 0x7770, RZ ;  /* 0x0000777031007816 */ /* 0x040fe400000000ff */
[----:B------:R-:W-:Y:S02]  /*c52a0*/  ISETP.LT.AND P1, PT, R40, UR14, !P2 ;  /* 0x0000000e28007c0c */ /* 0x000fe4000d721270 */
[C---:B------:R-:W-:Y:S01]  /*c52b0*/  PRMT R2, R49.reuse, 0x7771, RZ ;  /* 0x0000777131027816 */ /* 0x040fe200000000ff */
[----:B------:R-:W1:Y:S01]  /*c52c0*/  LDCU UR5, c[0x0][0x398] ;  /* 0x00007300ff0577ac */ /* 0x000e620008000800 */
[----:B------:R-:W1:Y:S01]  /*c52d0*/  LDCU UR10, c[0x0][0x398] ;  /* 0x00007300ff0a77ac */ /* 0x000e620008000800 */
[----:B------:R-:W1:Y:S01]  /*c52e0*/  LDCU UR6, c[0x0][0x398] ;  /* 0x00007300ff0677ac */ /* 0x000e620008000800 */
[----:B------:R-:W1:Y:S01]  /*c52f0*/  LDCU UR14, c[0x0][0x398] ;  /* 0x00007300ff0e77ac */ /* 0x000e620008000800 */
[----:B------:R1:W-:Y:S01]  /*c5300*/  @P5 STG.E.U8 desc[UR38][R8.64], R0 ;  /* 0x0000000008005986 */ /* 0x0003e2000c101126 */
[----:B0-----:R-:W-:Y:S01]  /*c5310*/  ISETP.LT.AND P5, PT, R56, UR4, !P2 ;  /* 0x0000000438007c0c */ /* 0x001fe2000d7a1270 */
[----:B------:R-:W0:Y:S02]  /*c5320*/  LDCU UR4, c[0x0][0x398] ;  /* 0x00007300ff0477ac */ /* 0x000e240008000800 */
[----:B-1----:R-:W3:Y:S01]  /*c5330*/  LDL.LU.64 R8, [R1+0x9e0] ;  /* 0x0009e00001087983 */ /* 0x002ee20000300a00 */
[----:B------:R-:W-:-:S03]  /*c5340*/  PRMT R0, R49, 0x7772, RZ ;  /* 0x0000777231007816 */ /* 0x000fc600000000ff */
[----:B------:R-:W3:Y:S04]  /*c5350*/  LDL.LU R47, [R1+0x250] ;  /* 0x00025000012f7983 */ /* 0x000ee80000300800 */
[----:B------:R1:W-:Y:S02]  /*c5360*/  @P0 STG.E.U8 desc[UR38][R52.64], R2 ;  /* 0x0000000234000986 */ /* 0x0003e4000c101126 */
[----:B-1----:R-:W-:Y:S02]  /*c5370*/  PRMT R2, R49, 0x7773, RZ ;  /* 0x0000777331027816 */ /* 0x002fe400000000ff */
[----:B------:R-:W3:Y:S04]  /*c5380*/  LDL.LU.64 R52, [R1+0x9f0] ;  /* 0x0009f00001347983 */ /* 0x000ee80000300a00 */
[----:B--2---:R1:W-:Y:S04]  /*c5390*/  @P6 STG.E.U8 desc[UR38][R44.64], R0 ;  /* 0x000000002c006986 */ /* 0x0043e8000c101126 */
[----:B-1----:R-:W2:Y:S01]  /*c53a0*/  LDL.LU.64 R44, [R1+0x9d8] ;  /* 0x0009d800012c7983 */ /* 0x002ea20000300a00 */
[----:B------:R-:W-:-:S03]  /*c53b0*/  VIADD R0, R57, 0x7b ;  /* 0x0000007b39007836 */ /* 0x000fc60000000000 */
[----:B----4-:R1:W-:Y:S01]  /*c53c0*/  @P1 STG.E.U8 desc[UR38][R12.64], R2 ;  /* 0x000000020c001986 */ /* 0x0103e2000c101126 */
[----:B------:R-:W-:-:S03]  /*c53d0*/  ISETP.LT.AND P1, PT, R41, UR11, !P2 ;  /* 0x0000000b29007c0c */ /* 0x000fc6000d721270 */
[----:B------:R4:W0:Y:S01]  /*c53e0*/  LDS.128 R4, [R48] ;  /* 0x0000000030047984 */ /* 0x0008220000000c00 */
[----:B------:R-:W-:Y:S02]  /*c53f0*/  ISETP.GE.AND P0, PT, R0, UR37, PT ;  /* 0x0000002500007c0c */ /* 0x000fe4000bf06270 */
[C---:B------:R-:W-:Y:S02]  /*c5400*/  PRMT R0, R55.reuse, 0x7771, RZ ;  /* 0x0000777137007816 */ /* 0x040fe400000000ff */
[----:B------:R-:W-:Y:S01]  /*c5410*/  ISETP.LT.AND P6, PT, R46, UR12, !P2 ;  /* 0x0000000c2e007c0c */ /* 0x000fe2000d7c1270 */
[----:B-1----:R-:W2:Y:S01]  /*c5420*/  LDL.LU.64 R12, [R1+0xa20] ;  /* 0x000a2000010c7983 */ /* 0x002ea20000300a00 */
[----:B------:R-:W-:-:S03]  /*c5430*/  PRMT R2, R55, 0x7770, RZ ;  /* 0x0000777037027816 */ /* 0x000fc600000000ff */
[----:B----4-:R-:W4:Y:S01]  /*c5440*/  LDL.LU.64 R48, [R1+0x9f8] ;  /* 0x0009f80001307983 */ /* 0x010f220000300a00 */
[----:B------:R-:W1:Y:S01]  /*c5450*/  LDCU UR11, c[0x0][0x398] ;  /* 0x00007300ff0b77ac */ /* 0x000e620008000800 */
[----:B------:R-:W0:Y:S02]  /*c5460*/  LDCU UR12, c[0x0][0x398] ;  /* 0x00007300ff0c77ac */ /* 0x000e240008000800 */
[----:B------:R-:W-:Y:S04]  /*c5470*/  @P5 STG.E.U8 desc[UR38][R50.64], R2 ;  /* 0x0000000232005986 */ /* 0x000fe8000c101126 */
[----:B---3--:R3:W-:Y:S04]  /*c5480*/  @P1 STG.E.U8 desc[UR38][R58.64], R0 ;  /* 0x000000003a001986 */ /* 0x0087e8000c101126 */
[----:B---3--:R-:W3:Y:S01]  /*c5490*/  LDL.LU.64 R58, [R1+0xa60] ;  /* 0x000a6000013a7983 */ /* 0x008ee20000300a00 */
[----:B------:R-:W-:-:S02]  /*c54a0*/  ISETP.LT.AND P2, PT, R43, UR7, !P2 ;  /* 0x000000072b007c0c */ /* 0x000fc4000d741270 */
[----:B------:R-:W-:Y:S02]  /*c54b0*/  ISETP.LT.AND P5, PT, R60, UR8, !P3 ;  /* 0x000000083c007c0c */ /* 0x000fe4000dfa1270 */
[C---:B------:R-:W-:Y:S02]  /*c54c0*/  PRMT R2, R55.reuse, 0x7772, RZ ;  /* 0x0000777237027816 */ /* 0x040fe400000000ff */
[----:B------:R-:W-:Y:S01]  /*c54d0*/  PRMT R0, R55, 0x7773, RZ ;  /* 0x0000777337007816 */ /* 0x000fe200000000ff */
[----:B------:R-:W3:Y:S01]  /*c54e0*/  LDL.LU.64 R50, [R1+0xa58] ;  /* 0x000a580001327983 */ /* 0x000ee20000300a00 */
[----:B------:R-:W-:Y:S01]  /*c54f0*/  ISETP.LT.AND P1, PT, R54, UR5, !P3 ;  /* 0x0000000536007c0c */ /* 0x000fe2000df21270 */
[----:B------:R-:W1:Y:S01]  /*c5500*/  LDCU UR7, c[0x0][0x398] ;  /* 0x00007300ff0777ac */ /* 0x000e620008000800 */
[----:B0-----:R-:W-:Y:S01]  /*c5510*/  PRMT R3, R4, 0x7770, RZ ;  /* 0x0000777004037816 */ /* 0x001fe200000000ff */
[----:B------:R-:W0:Y:S01]  /*c5520*/  LDCU UR8, c[0x0][0x398] ;  /* 0x00007300ff0877ac */ /* 0x000e220008000800 */
[----:B------:R-:W0:Y:S01]  /*c5530*/  LDCU UR5, c[0x0][0x398] ;  /* 0x00007300ff0577ac */ /* 0x000e220008000800 */
[----:B------:R1:W-:Y:S01]  /*c5540*/  @P6 STG.E.U8 desc[UR38][R8.64], R2 ;  /* 0x0000000208006986 */ /* 0x0003e2000c101126 */
[----:B------:R-:W-:Y:S01]  /*c5550*/  ISETP.LT.AND P6, PT, R61, UR9, !P3 ;  /* 0x000000093d007c0c */ /* 0x000fe2000dfc1270 */
[----:B------:R-:W0:Y:S01]  /*c5560*/  LDCU UR9, c[0x0][0x398] ;  /* 0x00007300ff0977ac */ /* 0x000e220008000800 */
[C---:B-1----:R-:W-:Y:S01]  /*c5570*/  PRMT R2, R47.reuse, 0x7770, RZ ;  /* 0x000077702f027816 */ /* 0x042fe200000000ff */
[----:B------:R-:W3:Y:S04]  /*c5580*/  LDL.LU.64 R8, [R1+0xa90] ;  /* 0x000a900001087983 */ /* 0x000ee80000300a00 */
[----:B------:R1:W-:Y:S01]  /*c5590*/  @P2 STG.E.U8 desc[UR38][R52.64], R0 ;  /* 0x0000000034002986 */ /* 0x0003e2000c101126 */
[----:B------:R-:W-:Y:S01]  /*c55a0*/  ISETP.LT.AND P2, PT, R40, UR10, !P3 ;  /* 0x0000000a28007c0c */ /* 0x000fe2000df41270 */
[----:B------:R-:W0:Y:S01]  /*c55b0*/  LDCU UR10, c[0x0][0x398] ;  /* 0x00007300ff0a77ac */ /* 0x000e220008000800 */
[C---:B-1----:R-:W-:Y:S01]  /*c55c0*/  PRMT R0, R47.reuse, 0x7771, RZ ;  /* 0x000077712f007816 */ /* 0x042fe200000000ff */
[----:B--2---:R1:W-:Y:S04]  /*c55d0*/  @P5 STG.E.U8 desc[UR38][R44.64], R2 ;  /* 0x000000022c005986 */ /* 0x0043e8000c101126 */
[----:B-1----:R-:W2:Y:S01]  /*c55e0*/  LDL.LU.64 R44, [R1+0xa88] ;  /* 0x000a8800012c7983 */ /* 0x002ea20000300a00 */
[----:B------:R-:W-:-:S03]  /*c55f0*/  PRMT R2, R47, 0x7772, RZ ;  /* 0x000077722f027816 */ /* 0x000fc600000000ff */
[----:B------:R-:W2:Y:S04]  /*c5600*/  LDL.LU R52, [R1+0x2c4] ;  /* 0x0002c40001347983 */ /* 0x000ea80000300800 */
[----:B------:R1:W-:Y:S04]  /*c5610*/  @P6 STG.E.U8 desc[UR38][R12.64], R0 ;  /* 0x000000000c006986 */ /* 0x0003e8000c101126 */
[----:B----4-:R4:W-:Y:S04]  /*c5620*/  @P1 STG.E.U8 desc[UR38][R48.64], R2 ;  /* 0x0000000230001986 */ /* 0x0109e8000c101126 */
[----:B-1----:R-:W2:Y:S04]  /*c5630*/  LDL.LU.64 R12, [R1+0xa98] ;  /* 0x000a9800010c7983 */ /* 0x002ea80000300a00 */
[----:B----4-:R-:W4:Y:S01]  /*c5640*/  LDL.LU.64 R48, [R1+0xa80] ;  /* 0x000a800001307983 */ /* 0x010f220000300a00 */
[----:B------:R-:W-:-:S03]  /*c5650*/  PRMT R2, R47, 0x7773, RZ ;  /* 0x000077732f027816 */ /* 0x000fc600000000ff */
[----:B------:R-:W4:Y:S04]  /*c5660*/  LDL.LU.64 R10, [R1+0xaa8] ;  /* 0x000aa800010a7983 */ /* 0x000f280000300a00 */
[----:B---3--:R1:W-:Y:S04]  /*c5670*/  @P2 STG.E.U8 desc[UR38][R58.64], R2 ;  /* 0x000000023a002986 */ /* 0x0083e8000c101126 */
[----:B-1----:R-:W3:Y:S01]  /*c5680*/  LDL.LU.64 R58, [R1+0xaa0] ;  /* 0x000aa000013a7983 */ /* 0x002ee20000300a00 */
[----:B------:R-:W-:Y:S02]  /*c5690*/  ISETP.LT.AND P5, PT, R56, UR6, !P3 ;  /* 0x0000000638007c0c */ /* 0x000fe4000dfa1270 */
[----:B------:R-:W-:-:S02]  /*c56a0*/  ISETP.LT.AND P1, PT, R41, UR13, !P3 ;  /* 0x0000000d29007c0c */ /* 0x000fc4000df21270 */
[----:B------:R-:W-:Y:S01]  /*c56b0*/  ISETP.LT.AND P6, PT, R46, UR14, !P3 ;  /* 0x0000000e2e007c0c */ /* 0x000fe2000dfc1270 */
[----:B------:R-:W-:Y:S01]  /*c56c0*/  VIADD R0, R57, 0x7c ;  /* 0x0000007c39007836 */ /* 0x000fe20000000000 */
[----:B------:R-:W-:Y:S02]  /*c56d0*/  ISETP.LT.AND P3, PT, R43, UR4, !P3 ;  /* 0x000000042b007c0c */ /* 0x000fe4000df61270 */
[----:B------:R-:W-:Y:S01]  /*c56e0*/  PRMT R2, R4, 0x7772, RZ ;  /* 0x0000777204027816 */ /* 0x000fe200000000ff */
[----:B------:R-:W1:Y:S01]  /*c56f0*/  LDCU UR6, c[0x0][0x398] ;  /* 0x00007300ff0677ac */ /* 0x000e620008000800 */
[----:B------:R-:W0:Y:S01]  /*c5700*/  LDCU UR13, c[0x0][0x398] ;  /* 0x00007300ff0d77ac */ /* 0x000e220008000800 */
[----:B------:R-:W-:Y:S02]  /*c5710*/  ISETP.GE.AND P2, PT, R0, UR27, PT ;  /* 0x0000001b00007c0c */ /* 0x000fe4000bf46270 */
[----:B------:R-:W-:Y:S01]  /*c5720*/  PRMT R0, R4, 0x7771, RZ ;  /* 0x0000777104007816 */ /* 0x000fe200000000ff */
[----:B------:R1:W-:Y:S01]  /*c5730*/  @P5 STG.E.U8 desc[UR38][R50.64], R3 ;  /* 0x0000000332005986 */ /* 0x0003e2000c101126 */
[----:B------:R-:W-:-:S03]  /*c5740*/  ISETP.LT.AND P5, PT, R60, UR11, !P4 ;  /* 0x0000000b3c007c0c */ /* 0x000fc6000e7a1270 */
[----:B------:R0:W-:Y:S01]  /*c5750*/  @P1 STG.E.U8 desc[UR38][R8.64], R0 ;  /* 0x0000000008001986 */ /* 0x0001e2000c101126 */
[----:B------:R-:W-:Y:S02]  /*c5760*/  PRMT R4, R4, 0x7773, RZ ;  /* 0x0000777304047816 */ /* 0x000fe400000000ff */
[----:B------:R-:W-:Y:S01]  /*c5770*/  ISETP.LT.AND P1, PT, R54, UR7, !P4 ;  /* 0x0000000736007c0c */ /* 0x000fe2000e721270 */
[----:B------:R-:W0:Y:S01]  /*c5780*/  LDCU UR14, c[0x0][0x398] ;  /* 0x00007300ff0e77ac */ /* 0x000e220008000800 */
[----:B------:R-:W0:Y:S01]  /*c5790*/  LDCU UR4, c[0x0][0x398] ;  /* 0x00007300ff0477ac */ /* 0x000e220008000800 */
[----:B------:R-:W0:Y:S01]  /*c57a0*/  LDCU UR7, c[0x0][0x398] ;  /* 0x00007300ff0777ac */ /* 0x000e220008000800 */
[----:B------:R-:W0:Y:S01]  /*c57b0*/  LDCU UR11, c[0x0][0x398] ;  /* 0x00007300ff0b77ac */ /* 0x000e220008000800 */
[----:B-1----:R-:W3:Y:S04]  /*c57c0*/  LDL.LU.64 R50, [R1+0xab0] ;  /* 0x000ab00001327983 */ /* 0x002ee80000300a00 */
[----:B------:R-:W3:Y:S04]  /*c57d0*/  LDL.LU R55, [R1+0x1f4] ;  /* 0x0001f40001377983 */ /* 0x000ee80000300800 */
[----:B--2---:R1:W-:Y:S01]  /*c57e0*/  @P6 STG.E.U8 desc[UR38][R44.64], R2 ;  /* 0x000000022c006986 */ /* 0x0043e2000c101126 */
[----:B------:R-:W-:-:S02]  /*c57f0*/  ISETP.LT.AND P6, PT, R61, UR12, !P4 ;  /* 0x0000000c3d007c0c */ /* 0x000fc4000e7c1270 */
[C---:B0-----:R-:W-:Y:S01]  /*c5800*/  PRMT R0, R52.reuse, 0x7770, RZ ;  /* 0x0000777034007816 */ /* 0x041fe200000000ff */
[----:B------:R-:W0:Y:S01]  /*c5810*/  LDCU UR12, c[0x0][0x398] ;  /* 0x00007300ff0c77ac */ /* 0x000e220008000800 */
[----:B-1----:R-:W2:Y:S04]  /*c5820*/  LDL.LU.64 R44, [R1+0xae8] ;  /* 0x000ae800012c7983 */ /* 0x002ea80000300a00 */
[----:B------:R-:W2:Y:S01]  /*c5830*/  LDL.LU.64 R8, [R1+0xae0] ;  /* 0x000ae00001087983 */ /* 0x000ea20000300a00 */
[----:B------:R-:W-:-:S03]  /*c5840*/  PRMT R2, R52, 0x7772, RZ ;  /* 0x0000777234027816 */ /* 0x000fc600000000ff */
[----:B------:R1:W-:Y:S04]  /*c5850*/  @P3 STG.E.U8 desc[UR38][R12.64], R4 ;  /* 0x000000040c003986 */ /* 0x0003e8000c101126 */
[----:B----4-:R4:W-:Y:S04]  /*c5860*/  @P5 STG.E.U8 desc[UR38][R48.64], R0 ;  /* 0x0000000030005986 */ /* 0x0109e8000c101126 */
[----:B-1----:R-:W2:Y:S01]  /*c5870*/  LDL.LU.64 R12, [R1+0xb20] ;  /* 0x000b2000010c7983 */ /* 0x002ea20000300a00 */
[----:B----4-:R-:W-:-:S03]  /*c5880*/  PRMT R0, R52, 0x7771, RZ ;  /* 0x0000777134007816 */ /* 0x010fc600000000ff */
[----:B------:R-:W4:Y:S04]  /*c5890*/  LDL.LU.64 R48, [R1+0xaf8] ;  /* 0x000af80001307983 */ /* 0x000f280000300a00 */
[----:B------:R-:W4:Y:S04]  /*c58a0*/  LDL.LU R47, [R1+0x254] ;  /* 0x00025400012f7983 */ /* 0x000f280000300800 */
[----:B------:R-:W-:Y:S04]  /*c58b0*/  @P6 STG.E.U8 desc[UR38][R10.64], R0 ;  /* 0x000000000a006986 */ /* 0x000fe8000c101126 */
[----:B---3--:R1:W-:Y:S04]  /*c58c0*/  @P1 STG.E.U8 desc[UR38][R58.64], R2 ;  /* 0x000000023a001986 */ /* 0x0083e8000c101126 */
[----:B-1----:R-:W3:Y:S01]  /*c58d0*/  LDL.LU.64 R58, [R1+0xb18] ;  /* 0x000b1800013a7983 */ /* 0x002ee20000300a00 */
[----:B------:R-:W-:-:S02]  /*c58e0*/  ISETP.LT.AND P3, PT, R40, UR8, !P4 ;  /* 0x0000000828007c0c */ /* 0x000fc4000e761270 */
[----:B------:R-:W-:Y:S02]  /*c58f0*/  ISETP.LT.AND P5, PT, R56, UR5, !P4 ;  /* 0x0000000538007c0c */ /* 0x000fe4000e7a1270 */
[----:B------:R-:W-:Y:S01]  /*c5900*/  ISETP.LT.AND P6, PT, R41, UR9, !P4 ;  /* 0x0000000929007c0c */ /* 0x000fe2000e7c1270 */
[----:B------:R-:W-:Y:S01]  /*c5910*/  VIADD R0, R57, 0x7d ;  /* 0x0000007d39007836 */ /* 0x000fe20000000000 */
[----:B------:R-:W-:Y:S01]  /*c5920*/  PRMT R2, R52, 0x7773, RZ ;  /* 0x0000777334027816 */ /* 0x000fe200000000ff */
[----:B------:R-:W1:Y:S01]  /*c5930*/  LDCU UR8, c[0x0][0x398] ;  /* 0x00007300ff0877ac */ /* 0x000e620008000800 */
[----:B------:R-:W3:Y:S01]  /*c5940*/  LDL.LU.64 R52, [R1+0xb10] ;  /* 0x000b100001347983 */ /* 0x000ee20000300a00 */
[----:B------:R-:W0:Y:S01]  /*c5950*/  LDCU UR5, c[0x0][0x398] ;  /* 0x00007300ff0577ac */ /* 0x000e220008000800 */
[----:B------:R-:W-:Y:S01]  /*c5960*/  ISETP.GE.AND P1, PT, R0, UR41, PT ;  /* 0x0000002900007c0c */ /* 0x000fe2000bf26270 */
[----:B------:R-:W0:Y:S02]  /*c5970*/  LDCU UR9, c[0x0][0x398] ;  /* 0x00007300ff0977ac */ /* 0x000e240008000800 */
[----:B------:R1:W-:Y:S01]  /*c5980*/  @P3 STG.E.U8 desc[UR38][R50.64], R2 ;  /* 0x0000000232003986 */ /* 0x0003e2000c101126 */
[----:B------:R-:W-:-:S02]  /*c5990*/  PRMT R0, R55, 0x7770, RZ ;  /* 0x0000777037007816 */ /* 0x000fc400000000ff */
[----:B------:R-:W-:Y:S02]  /*c59a0*/  ISETP.LT.AND P3, PT, R46, UR10, !P4 ;  /* 0x0000000a2e007c0c */ /* 0x000fe4000e761270 */
[----:B------:R-:W-:Y:S01]  /*c59b0*/  ISETP.LT.AND P4, PT, R43, UR6, !P4 ;  /* 0x000000062b007c0c */ /* 0x000fe2000e781270 */
[----:B------:R-:W0:Y:S01]  /*c59c0*/  LDCU UR6, c[0x0][0x398] ;  /* 0x00007300ff0677ac */ /* 0x000e220008000800 */
[----:B------:R-:W0:Y:S01]  /*c59d0*/  LDCU UR10, c[0x0][0x398] ;  /* 0x00007300ff0a77ac */ /* 0x000e220008000800 */
[----:B-1----:R-:W-:Y:S01]  /*c59e0*/  PRMT R2, R55, 0x7771, RZ ;  /* 0x0000777137027816 */ /* 0x002fe200000000ff */
[----:B--2---:R1:W-:Y:S04]  /*c59f0*/  @P5 STG.E.U8 desc[UR38][R44.64], R0 ;  /* 0x000000002c005986 */ /* 0x0043e8000c101126 */
[----:B------:R2:W-:Y:S01]  /*c5a00*/  @P6 STG.E.U8 desc[UR38][R8.64], R2 ;  /* 0x0000000208006986 */ /* 0x0005e2000c101126 */
[----:B------:R-:W-:-:S03]  /*c5a10*/  ISETP.LT.AND P6, PT, R60, UR13, !P0 ;  /* 0x0000000d3c007c0c */ /* 0x000fc6000c7c1270 */
[----:B-1----:R-:W3:Y:S04]  /*c5a20*/  LDL.LU.64 R44, [R1+0xb58] ;  /* 0x000b5800012c7983 */ /* 0x002ee80000300a00 */
[----:B--2---:R-:W2:Y:S01]  /*c5a30*/  LDL.LU.64 R8, [R1+0xb50] ;  /* 0x000b500001087983 */ /* 0x004ea20000300a00 */
[C---:B------:R-:W-:Y:S02]  /*c5a40*/  PRMT R0, R55.reuse, 0x7772, RZ ;  /* 0x0000777237007816 */ /* 0x040fe400000000ff */
[----:B------:R-:W-:Y:S02]  /*c5a50*/  PRMT R2, R55, 0x7773, RZ ;  /* 0x0000777337027816 */ /* 0x000fe400000000ff */
[----:B------:R-:W-:Y:S01]  /*c5a60*/  ISETP.LT.AND P5, PT, R61, UR14, !P0 ;  /* 0x0000000e3d007c0c */ /* 0x000fe2000c7a1270 */
[----:B------:R-:W1:Y:S01]  /*c5a70*/  LDCU UR13, c[0x0][0x398] ;  /* 0x00007300ff0d77ac */ /* 0x000e620008000800 */
[----:B------:R-:W0:Y:S01]  /*c5a80*/  LDCU UR14, c[0x0][0x398] ;  /* 0x00007300ff0e77ac */ /* 0x000e220008000800 */
[----:B------:R1:W-:Y:S04]  /*c5a90*/  @P3 STG.E.U8 desc[UR38][R12.64], R0 ;  /* 0x000000000c003986 */ /* 0x0003e8000c101126 */
[----:B----4-:R4:W-:Y:S01]  /*c5aa0*/  @P4 STG.E.U8 desc[UR38][R48.64], R2 ;  /* 0x0000000230004986 */ /* 0x0109e2000c101126 */
[----:B-1----:R-:W-:-:S03]  /*c5ab0*/  PRMT R0, R47, 0x7770, RZ ;  /* 0x000077702f007816 */ /* 0x002fc600000000ff */
[----:B----4-:R-:W4:Y:S04]  /*c5ac0*/  LDL.LU.64 R48, [R1+0xb78] ;  /* 0x000b780001307983 */ /* 0x010f280000300a00 */
[----:B------:R-:W4:Y:S04]  /*c5ad0*/  LDL.LU.64 R10, [R1+0xb70] ;  /* 0x000b7000010a7983 */ /* 0x000f280000300a00 */
[----:B---3--:R1:W-:Y:S04]  /*c5ae0*/  @P6 STG.E.U8 desc[UR38][R58.64], R0 ;  /* 0x000000003a006986 */ /* 0x0083e8000c101126 */
[----:B-1----:R-:W3:Y:S01]  /*c5af0*/  LDL.LU.64 R58, [R1+0xbb0] ;  /* 0x000bb000013a7983 */ /* 0x002ee20000300a00 */
[----:B------:R-:W-:-:S02]  /*c5b00*/  ISETP.LT.AND P3, PT, R54, UR4, !P0 ;  /* 0x0000000436007c0c */ /* 0x000fc4000c761270 */
[----:B------:R-:W-:Y:S02]  /*c5b10*/  ISETP.LT.AND P4, PT, R40, UR7, !P0 ;  /* 0x0000000728007c0c */ /* 0x000fe4000c781270 */
[C---:B------:R-:W-:Y:S01]  /*c5b20*/  PRMT R2, R47.reuse, 0x7771, RZ ;  /* 0x000077712f027816 */ /* 0x040fe200000000ff */
[----:B------:R-:W3:Y:S04]  /*c5b30*/  LDL.LU.64 R50, [R1+0xb88] ;  /* 0x000b880001327983 */ /* 0x000ee80000300a00 */
[----:B------:R-:W3:Y:S01]  /*c5b40*/  LDL.LU.64 R12, [R1+0xba8] ;  /* 0x000ba800010c7983 */ /* 0x000ee20000300a00 */
[----:B------:R-:W-:Y:S01]  /*c5b50*/  PRMT R3, R47, 0x7773, RZ ;  /* 0x000077732f037816 */ /* 0x000fe200000000ff */
[----:B------:R-:W-:Y:S02]  /*c5b60*/  VIADD R0, R57, 0x7e ;  /* 0x0000007e39007836 */ /* 0x000fe40000000000 */
[----:B------:R1:W-:Y:S01]  /*c5b70*/  @P5 STG.E.U8 desc[UR38][R52.64], R2 ;  /* 0x0000000234005986 */ /* 0x0003e2000c101126 */
[----:B------:R-:W-:-:S02]  /*c5b80*/  ISETP.LT.AND P5, PT, R56, UR11, !P0 ;  /* 0x0000000b38007c0c */ /* 0x000fc4000c7a1270 */
[----:B------:R-:W-:Y:S01]  /*c5b90*/  ISETP.LT.AND P6, PT, R41, UR8, !P0 ;  /* 0x0000000829007c0c */ /* 0x000fe2000c7c1270 */
[----:B------:R-:W0:Y:S01]  /*c5ba0*/  LDCU UR4, c[0x0][0x398] ;  /* 0x00007300ff0477ac */ /* 0x000e220008000800 */
[----:B------:R-:W0:Y:S01]  /*c5bb0*/  LDCU UR7, c[0x0][0x398] ;  /* 0x00007300ff0777ac */ /* 0x000e220008000800 */
[----:B------:R-:W0:Y:S01]  /*c5bc0*/  LDCU UR8, c[0x0][0x398] ;  /* 0x00007300ff0877ac */ /* 0x000e220008000800 */
[----:B------:R-:W0:Y:S01]  /*c5bd0*/  LDCU UR11, c[0x0][0x398] ;  /* 0x00007300ff0b77ac */ /* 0x000e220008000800 */
[----:B-1----:R-:W3:Y:S01]  /*c5be0*/  LDL.LU R53, [R1+0x2c8] ;  /* 0x0002c80001357983 */ /* 0x002ee20000300800 */
[----:B------:R-:W-:-:S05]  /*c5bf0*/  PRMT R2, R47, 0x7772, RZ ;  /* 0x000077722f027816 */ /* 0x000fca00000000ff */
[----:B------:R1:W-:Y:S04]  /*c5c00*/  @P3 STG.E.U8 desc[UR38][R44.64], R2 ;  /* 0x000000022c003986 */ /* 0x0003e8000c101126 */
[----:B--2---:R2:W-:Y:S01]  /*c5c10*/  @P4 STG.E.U8 desc[UR38][R8.64], R3 ;  /* 0x0000000308004986 */ /* 0x0045e2000c101126 */
[----:B0-----:R-:W-:Y:S02]  /*c5c20*/  ISETP.LT.AND P4, PT, R46, UR12, !P0 ;  /* 0x0000000c2e007c0c */ /* 0x001fe4000c781270 */
[----:B------:R-:W-:Y:S02]  /*c5c30*/  ISETP.GE.AND P3, PT, R0, UR43, PT ;  /* 0x0000002b00007c0c */ /* 0x000fe4000bf66270 */
[C---:B------:R-:W-:Y:S02]  /*c5c40*/  PRMT R0, R5.reuse, 0x7770, RZ ;  /* 0x0000777005007816 */ /* 0x040fe400000000ff */
[----:B------:R-:W-:Y:S01]  /*c5c50*/  PRMT R4, R6, 0x7770, RZ ;  /* 0x0000777006047816 */ /* 0x000fe200000000ff */
[----:B------:R-:W0:Y:S01]  /*c5c60*/  LDCU UR12, c[0x0][0x398] ;  /* 0x00007300ff0c77ac */ /* 0x000e220008000800 */
[----:B-1----:R-:W3:Y:S04]  /*c5c70*/  LDL.LU.64 R44, [R1+0xba0] ;  /* 0x000ba000012c7983 */ /* 0x002ee80000300a00 */
[----:B--2---:R-:W2:Y:S01]  /*c5c80*/  LDL.LU.64 R8, [R1+0xbc8] ;  /* 0x000bc80001087983 */ /* 0x004ea20000300a00 */
[----:B------:R-:W-:-:S03]  /*c5c90*/  PRMT R2, R5, 0x7771, RZ ;  /* 0x0000777105027816 */ /* 0x000fc600000000ff */
[----:B----4-:R1:W-:Y:S04]  /*c5ca0*/  @P5 STG.E.U8 desc[UR38][R48.64], R0 ;  /* 0x0000000030005986 */ /* 0x0103e8000c101126 */
[----:B------:R-:W-:Y:S04]  /*c5cb0*/  @P6 STG.E.U8 desc[UR38][R10.64], R2 ;  /* 0x000000020a006986 */ /* 0x000fe8000c101126 */
[----:B-1----:R-:W4:Y:S01]  /*c5cc0*/  LDL.LU.64 R48, [R1+0xbc0] ;  /* 0x000bc00001307983 */ /* 0x002f220000300a00 */
[----:B------:R-:W-:-:S03]  /*c5cd0*/  PRMT R0, R5, 0x7772, RZ ;  /* 0x0000777205007816 */ /* 0x000fc600000000ff */
[----:B------:R-:W4:Y:S04]  /*c5ce0*/  LDL.LU R52, [R1+0x1f8] ;  /* 0x0001f80001347983 */ /* 0x000f280000300800 */
[----:B---3--:R1:W-:Y:S04]  /*c5cf0*/  @P4 STG.E.U8 desc[UR38][R58.64], R0 ;  /* 0x000000003a004986 */ /* 0x0083e8000c101126 */
[----:B-1----:R-:W3:Y:S01]  /*c5d00*/  LDL.LU.64 R58, [R1+0xbe0] ;  /* 0x000be000013a7983 */ /* 0x002ee20000300a00 */
[----:B------:R-:W-:Y:S02]  /*c5d10*/  ISETP.LT.AND P0, PT, R43, UR5, !P0 ;  /* 0x000000052b007c0c */ /* 0x000fe4000c701270 */
[----:B------:R-:W-:-:S02]  /*c5d20*/  ISETP.LT.AND P6, PT, R60, UR9, !P2 ;  /* 0x000000093c007c0c */ /* 0x000fc4000d7c1270 */
[----:B------:R-:W-:Y:S02]  /*c5d30*/  ISETP.LT.AND P5, PT, R61, UR6, !P2 ;  /* 0x000000063d007c0c */ /* 0x000fe4000d7a1270 */
[----:B------:R-:W-:Y:S02]  /*c5d40*/  PRMT R5, R5, 0x7773, RZ ;  /* 0x0000777305057816 */ /* 0x000fe400000000ff */
[----:B------:R-:W-:Y:S01]  /*c5d50*/  ISETP.LT.AND P4, PT, R54, UR10, !P2 ;  /* 0x0000000a36007c0c */ /* 0x000fe2000d781270 */
[----:B------:R-:W3:Y:S04]  /*c5d60*/  LDL.LU.64 R14, [R1+0xc00] ;  /* 0x000c0000010e7983 */ /* 0x000ee80000300a00 */
[----:B------:R-:W3:Y:S01]  /*c5d70*/  LDL.LU.64 R10, [R1+0xbf8] ;  /* 0x000bf800010a7983 */ /* 0x000ee20000300a00 */
[----:B------:R-:W-:-:S02]  /*c5d80*/  PRMT R0, R53, 0x7770, RZ ;  /* 0x0000777035007816 */ /* 0x000fc400000000ff */
[----:B------:R-:W-:Y:S01]  /*c5d90*/  PRMT R2, R53, 0x7771, RZ ;  /* 0x0000777135027816 */ /* 0x000fe200000000ff */
[----:B------:R-:W3:Y:S01]  /*c5da0*/  LDL.LU R47, [R1+0x258] ;  /* 0x00025800012f7983 */ /* 0x000ee20000300800 */
[----:B------:R-:W1:Y:S01]  /*c5db0*/  LDCU UR5, c[0x0][0x398] ;  /* 0x00007300ff0577ac */ /* 0x000e620008000800 */
[----:B------:R-:W0:Y:S01]  /*c5dc0*/  LDCU UR6, c[0x0][0x398] ;  /* 0x00007300ff0677ac */ /* 0x000e220008000800 */
[----:B------:R-:W0:Y:S01]  /*c5dd0*/  LDCU UR9, c[0x0][0x398] ;  /* 0x00007300ff0977ac */ /* 0x000e220008000800 */
[----:B------:R-:W-:Y:S01]  /*c5de0*/  @P0 STG.E.U8 desc[UR38][R50.64], R5 ;  /* 0x0000000532000986 */ /* 0x000fe2000c101126 */
[----:B------:R-:W-:-:S03]  /*c5df0*/  ISETP.LT.AND P0, PT, R40, UR13, !P2 ;  /* 0x0000000d28007c0c */ /* 0x000fc6000d701270 */
[----:B------:R1:W-:Y:S01]  /*c5e00*/  @P6 STG.E.U8 desc[UR38][R12.64], R0 ;  /* 0x000000000c006986 */ /* 0x0003e2000c101126 */
[----:B------:R-:W0:Y:S01]  /*c5e10*/  LDCU UR10, c[0x0][0x398] ;  /* 0x00007300ff0a77ac */ /* 0x000e220008000800 */
[----:B------:R-:W0:Y:S01]  /*c5e20*/  LDCU UR13, c[0x0][0x398] ;  /* 0x00007300ff0d77ac */ /* 0x000e220008000800 */
[----:B-1----:R-:W-:Y:S01]  /*c5e30*/  PRMT R0, R53, 0x7772, RZ ;  /* 0x0000777235007816 */ /* 0x002fe200000000ff */
[----:B------:R1:W-:Y:S01]  /*c5e40*/  @P5 STG.E.U8 desc[UR38][R44.64], R2 ;  /* 0x000000022c005986 */ /* 0x0003e2000c101126 */
[----:B------:R-:W-:-:S03]  /*c5e50*/  ISETP.LT.AND P5, PT, R56, UR14, !P2 ;  /* 0x0000000e38007c0c */ /* 0x000fc6000d7a1270 */
[----:B--2---:R2:W-:Y:S04]  /*c5e60*/  @P4 STG.E.U8 desc[UR38][R8.64], R0 ;  /* 0x0000000008004986 */ /* 0x0045e8000c101126 */
[----:B-1----:R-:W3:Y:S04]  /*c5e70*/  LDL.LU.64 R44, [R1+0xc08] ;  /* 0x000c0800012c7983 */ /* 0x002ee80000300a00 */
[----:B------:R-:W3:Y:S01]  /*c5e80*/  LDL.LU.64 R50, [R1+0xbf0] ;  /* 0x000bf00001327983 */ /* 0x000ee20000300a00 */
[----:B------:R-:W-:-:S03]  /*c5e90*/  PRMT R2, R53, 0x7773, RZ ;  /* 0x0000777335027816 */ /* 0x000fc600000000ff */
[----:B------:R-:W3:Y:S04]  /*c5ea0*/  LDL.LU.64 R12, [R1+0xc30] ;  /* 0x000c3000010c7983 */ /* 0x000ee80000300a00 */
[----:B--2---:R-:W2:Y:S01]  /*c5eb0*/  LDL.LU.64 R8, [R1+0xb98] ;  /* 0x000b980001087983 */ /* 0x004ea20000300a00 */
[----:B------:R-:W-:Y:S02]  /*c5ec0*/  ISETP.LT.AND P6, PT, R46, UR7, !P2 ;  /* 0x000000072e007c0c */ /* 0x000fe4000d7c1270 */
[----:B------:R-:W-:Y:S01]  /*c5ed0*/  ISETP.LT.AND P4, PT, R41, UR4, !P2 ;  /* 0x0000000429007c0c */ /* 0x000fe2000d781270 */
[----:B------:R-:W1:Y:S01]  /*c5ee0*/  LDCU UR14, c[0x0][0x398] ;  /* 0x00007300ff0e77ac */ /* 0x000e620008000800 */
[----:B----4-:R4:W-:Y:S01]  /*c5ef0*/  @P0 STG.E.U8 desc[UR38][R48.64], R2 ;  /* 0x0000000230000986 */ /* 0x0109e2000c101126 */
[----:B------:R-:W-:Y:S01]  /*c5f00*/  VIADD R0, R57, 0x7f ;  /* 0x0000007f39007836 */ /* 0x000fe20000000000 */
[----:B------:R-:W0:Y:S01]  /*c5f10*/  LDCU UR4, c[0x0][0x398] ;  /* 0x00007300ff0477ac */ /* 0x000e220008000800 */
[----:B------:R-:W0:Y:S01]  /*c5f20*/  LDCU UR7, c[0x0][0x398] ;  /* 0x00007300ff0777ac */ /* 0x000e220008000800 */
[----:B----4-:R-:W-:Y:S01]  /*c5f30*/  PRMT R2, R52, 0x7770, RZ ;  /* 0x0000777034027816 */ /* 0x010fe200000000ff */
[----:B------:R-:W4:Y:S04]  /*c5f40*/  LDL.LU.64 R48, [R1+0xb30] ;  /* 0x000b300001307983 */ /* 0x000f280000300a00 */
[----:B---3--:R3:W-:Y:S04]  /*c5f50*/  @P5 STG.E.U8 desc[UR38][R58.64], R2 ;  /* 0x000000023a005986 */ /* 0x0087e8000c101126 */
[----:B---3--:R-:W3:Y:S01]  /*c5f60*/  LDL.LU.64 R58, [R1+0xa78] ;  /* 0x000a7800013a7983 */ /* 0x008ee20000300a00 */
[----:B------:R-:W-:-:S02]  /*c5f70*/  ISETP.LT.AND P2, PT, R43, UR8, !P2 ;  /* 0x000000082b007c0c */ /* 0x000fc4000d741270 */
[----:B------:R-:W-:Y:S02]  /*c5f80*/  ISETP.GE.AND P0, PT, R0, UR21, PT ;  /* 0x0000001500007c0c */ /* 0x000fe4000bf06270 */
[----:B------:R-:W-:Y:S02]  /*c5f90*/  ISETP.LT.AND P5, PT, R60, UR11, !P1 ;  /* 0x0000000b3c007c0c */ /* 0x000fe4000cfa1270 */
[C---:B------:R-:W-:Y:S02]  /*c5fa0*/  PRMT R0, R52.reuse, 0x7771, RZ ;  /* 0x0000777134007816 */ /* 0x040fe400000000ff */
[----:B------:R-:W-:Y:S02]  /*c5fb0*/  PRMT R2, R52, 0x7772, RZ ;  /* 0x0000777234027816 */ /* 0x000fe400000000ff */
[----:B------:R-:W-:Y:S01]  /*c5fc0*/  PRMT R3, R47, 0x7773, RZ ;  /* 0x000077732f037816 */ /* 0x000fe200000000ff */
[----:B------:R-:W1:Y:S01]  /*c5fd0*/  LDCU UR8, c[0x0][0x398] ;  /* 0x00007300ff0877ac */ /* 0x000e620008000800 */
[----:B------:R-:W1:Y:S01]  /*c5fe0*/  LDCU UR11, c[0x0][0x398] ;  /* 0x00007300ff0b77ac */ /* 0x000e620008000800 */
[----:B------:R0:W-:Y:S04]  /*c5ff0*/  @P4 STG.E.U8 desc[UR38][R14.64], R0 ;  /* 0x000000000e004986 */ /* 0x0001e8000c101126 */
[----:B------:R1:W-:Y:S01]  /*c6000*/  @P6 STG.E.U8 desc[UR38][R10.64], R2 ;  /* 0x000000020a006986 */ /* 0x0003e2000c101126 */
[----:B------:R-:W-:-:S02]  /*c6010*/  ISETP.LT.AND P4, PT, R61, UR5, !P1 ;  /* 0x000000053d007c0c */ /* 0x000fc4000cf81270 */
[----:B0-----:R-:W-:Y:S01]  /*c6020*/  ISETP.LT.AND P6, PT, R54, UR6, !P1 ;  /* 0x0000000636007c0c */ /* 0x001fe2000cfc1270 */
[----:B------:R-:W0:Y:S01]  /*c6030*/  LDCU UR5, c[0x0][0x398] ;  /* 0x00007300ff0577ac */ /* 0x000e220008000800 */
[----:B------:R-:W0:Y:S01]  /*c6040*/  LDCU UR6, c[0x0][0x398] ;  /* 0x00007300ff0677ac */ /* 0x000e220008000800 */
[----:B------:R-:W-:Y:S02]  /*c6050*/  PRMT R0, R52, 0x7773, RZ ;  /* 0x0000777334007816 */ /* 0x000fe400000000ff */
[----:B-1----:R-:W-:Y:S01]  /*c6060*/  PRMT R2, R47, 0x7770, RZ ;  /* 0x000077702f027816 */ /* 0x002fe200000000ff */
[----:B------:R-:W3:Y:S04]  /*c6070*/  LDL.LU.64 R52, [R1+0x9c8] ;  /* 0x0009c80001347983 */ /* 0x000ee80000300a00 */
[----:B------:R1:W-:Y:S04]  /*c6080*/  @P2 STG.E.U8 desc[UR38][R44.64], R0 ;  /* 0x000000002c002986 */ /* 0x0003e8000c101126 */
[----:B------:R0:W-:Y:S01]  /*c6090*/  @P5 STG.E.U8 desc[UR38][R50.64], R2 ;  /* 0x0000000232005986 */ /* 0x0001e2000c101126 */
[----:B------:R-:W-:-:S02]  /*c60a0*/  ISETP.LT.AND P2, PT, R40, UR9, !P1 ;  /* 0x0000000928007c0c */ /* 0x000fc4000cf41270 */
[----:B------:R-:W-:Y:S01]  /*c60b0*/  ISETP.LT.AND P5, PT, R56, UR10, !P1 ;  /* 0x0000000a38007c0c */ /* 0x000fe2000cfa1270 */
[----:B------:R-:W3:Y:S01]  /*c60c0*/  LDCU UR10, c[0x0][0x398] ;  /* 0x00007300ff0a77ac */ /* 0x000ee20008000800 */
[----:B------:R-:W3:Y:S01]  /*c60d0*/  LDCU UR9, c[0x0][0x398] ;  /* 0x00007300ff0977ac */ /* 0x000ee20008000800 */
[C---:B-1----:R-:W-:Y:S02]  /*c60e0*/  PRMT R0, R47.reuse, 0x7771, RZ ;  /* 0x000077712f007816 */ /* 0x042fe400000000ff */
[----:B0-----:R-:W-:Y:S01]  /*c60f0*/  PRMT R2, R47, 0x7772, RZ ;  /* 0x000077722f027816 */ /* 0x001fe200000000ff */
[----:B------:R-:W3:Y:S04]  /*c6100*/  LDL.LU.64 R44, [R1+0x738] ;  /* 0x00073800012c7983 */ /* 0x000ee80000300a00 */
[----:B------:R0:W-:Y:S04]  /*c6110*/  @P4 STG.E.U8 desc[UR38][R12.64], R0 ;  /* 0x000000000c004986 */ /* 0x0001e8000c101126 */
[----:B--2---:R1:W-:Y:S04]  /*c6120*/  @P6 STG.E.U8 desc[UR38][R8.64], R2 ;  /* 0x0000000208006986 */ /* 0x0043e8000c101126 */
[----:B------:R-:W2:Y:S04]  /*c6130*/  LDL.LU.64 R24, [R1+0x4d8] ;  /* 0x0004d80001187983 */ /* 0x000ea80000300a00 */
[----:B------:R-:W2:Y:S04]  /*c6140*/  LDL.LU.64 R14, [R1+0x430] ;  /* 0x00043000010e7983 */ /* 0x000ea80000300a00 */
[----:B------:R-:W2:Y:S04]  /*c6150*/  LDL.LU.64 R10, [R1+0x418] ;  /* 0x00041800010a7983 */ /* 0x000ea80000300a00 */
[----:B----4-:R4:W-:Y:S04]  /*c6160*/  @P2 STG.E.U8 desc[UR38][R48.64], R3 ;  /* 0x0000000330002986 */ /* 0x0109e8000c101126 */
[----:B------:R-:W2:Y:S01]  /*c6170*/  LDL.LU.64 R50, [R1+0x400] ;  /* 0x0004000001327983 */ /* 0x000ea20000300a00 */
[----:B------:R-:W-:-:S02]  /*c6180*/  ISETP.LT.AND P2, PT, R60, UR4, !P3 ;  /* 0x000000043c007c0c */ /* 0x000fc4000df41270 */
[----:B------:R-:W-:Y:S02]  /*c6190*/  ISETP.LT.AND P4, PT, R41, UR12, !P1 ;  /* 0x0000000c29007c0c */ /* 0x000fe4000cf81270 */
[----:B------:R-:W-:Y:S01]  /*c61a0*/  ISETP.LT.AND P6, PT, R46, UR13, !P1 ;  /* 0x0000000d2e007c0c */ /* 0x000fe2000cfc1270 */
[----:B---3--:R3:W-:Y:S01]  /*c61b0*/  @P5 STG.E.U8 desc[UR38][R58.64], R4 ;  /* 0x000000043a005986 */ /* 0x0087e2000c101126 */
[----:B------:R-:W-:-:S03]  /*c61c0*/  ISETP.LT.AND P5, PT, R60, UR15, !P0 ;  /* 0x0000000f3c007c0c */ /* 0x000fc6000c7a1270 */
[----:B------:R-:W2:Y:S01]  /*c61d0*/  LDL.LU R60, [R1+0x378c] ;  /* 0x00378c00013c7983 */ /* 0x000ea20000300800 */
[C---:B0-----:R-:W-:Y:S02]  /*c61e0*/  PRMT R0, R6.reuse, 0x7771, RZ ;  /* 0x0000777106007816 */ /* 0x041fe400000000ff */
[C---:B-1----:R-:W-:Y:S01]  /*c61f0*/  PRMT R2, R6.reuse, 0x7772, RZ ;  /* 0x0000777206027816 */ /* 0x042fe200000000ff */
[----:B------:R-:W2:Y:S01]  /*c6200*/  LDL.LU.64 R12, [R1+0x3a0] ;  /* 0x0003a000010c7983 */ /* 0x000ea20000300a00 */
[----:B------:R-:W-:Y:S02]  /*c6210*/  ISETP.LT.AND P1, PT, R43, UR14, !P1 ;  /* 0x0000000e2b007c0c */ /* 0x000fe4000cf21270 */
[----:B------:R-:W-:Y:S01]  /*c6220*/  PRMT R6, R6, 0x7773, RZ ;  /* 0x0000777306067816 */ /* 0x000fe200000000ff */
[----:B------:R-:W2:Y:S04]  /*c6230*/  LDL.LU R57, [R1+0x1fc] ;  /* 0x0001fc0001397983 */ /* 0x000ea80000300800 */
[----:B----4-:R-:W4:Y:S04]  /*c6240*/  LDL.LU.64 R48, [R1+0x390] ;  /* 0x0003900001307983 */ /* 0x010f280000300a00 */
[----:B---3--:R-:W3:Y:S01]  /*c6250*/  LDL.LU.64 R58, [R1+0x380] ;  /* 0x00038000013a7983 */ /* 0x008ee20000300a00 */
[----:B------:R-:W0:Y:S03]  /*c6260*/  LDCU UR4, c[0x0][0x398] ;  /* 0x00007300ff0477ac */ /* 0x000e260008000800 */
[----:B------:R1:W-:Y:S01]  /*c6270*/  @P4 STG.E.U8 desc[UR38][R52.64], R0 ;  /* 0x0000000034004986 */ /* 0x0003e2000c101126 */
[----:B------:R-:W-:Y:S01]  /*c6280*/  ISETP.LT.AND P4, PT, R54, UR8, !P3 ;  /* 0x0000000836007c0c */ /* 0x000fe2000df81270 */
[----:B------:R-:W0:Y:S02]  /*c6290*/  LDCU UR8, c[0x0][0x398] ;  /* 0x00007300ff0877ac */ /* 0x000e240008000800 */
[----:B-1----:R-:W3:Y:S04]  /*c62a0*/  LDL.LU.64 R52, [R1+0x370] ;  /* 0x0003700001347983 */ /* 0x002ee80000300a00 */
[----:B------:R1:W-:Y:S01]  /*c62b0*/  @P6 STG.E.U8 desc[UR38][R44.64], R2 ;  /* 0x000000022c006986 */ /* 0x0003e2000c101126 */
[----:B------:R-:W-:-:S03]  /*c62c0*/  ISETP.LT.AND P6, PT, R61, UR7, !P3 ;  /* 0x000000073d007c0c */ /* 0x000fc6000dfc1270 */
[----:B--2---:R-:W-:Y:S04]  /*c62d0*/  @P1 STG.E.U8 desc[UR38][R24.64], R6 ;  /* 0x0000000618001986 */ /* 0x004fe8000c101126 */
[----:B-1----:R-:W2:Y:S04]  /*c62e0*/  LDL.LU.64 R44, [R1+0x420] ;  /* 0x00042000012c7983 */ /* 0x002ea80000300a00 */
[----:B------:R-:W2:Y:S01]  /*c62f0*/  LDL.LU R47, [R1+0x25c] ;  /* 0x00025c00012f7983 */ /* 0x000ea20000300800 */
[C---:B------:R-:W-:Y:S02]  /*c6300*/  PRMT R3, R60.reuse, 0x7770, RZ ;  /* 0x000077703c037816 */ /* 0x040fe400000000ff */
[----:B------:R-:W-:-:S02]  /*c6310*/  PRMT R4, R60, 0x7771, RZ ;  /* 0x000077713c047816 */ /* 0x000fc400000000ff */
[C---:B------:R-:W-:Y:S02]  /*c6320*/  PRMT R5, R60.reuse, 0x7772, RZ ;  /* 0x000077723c057816 */ /* 0x040fe400000000ff */
[----:B------:R-:W-:Y:S01]  /*c6330*/  PRMT R8, R60, 0x7773, RZ ;  /* 0x000077733c087816 */ /* 0x000fe200000000ff */
[----:B------:R-:W1:Y:S01]  /*c6340*/  LDCU UR7, c[0x0][0x398] ;  /* 0x00007300ff0777ac */ /* 0x000e620008000800 */
[----:B------:R0:W-:Y:S04]  /*c6350*/  @P2 STG.E.U8 desc[UR38][R14.64], R3 ;  /* 0x000000030e002986 */ /* 0x0001e8000c101126 */
[----:B------:R-:W-:Y:S04]  /*c6360*/  @P6 STG.E.U8 desc[UR38][R10.64], R4 ;  /* 0x000000040a006986 */ /* 0x000fe8000c101126 */
[----:B------:R0:W-:Y:S04]  /*c6370*/  @P4 STG.E.U8 desc[UR38][R50.64], R5 ;  /* 0x0000000532004986 */ /* 0x0001e8000c101126 */
[----:B------:R-:W2:Y:S01]  /*c6380*/  LDL.LU R60, [R1+0x3788] ;  /* 0x00378800013c7983 */ /* 0x000ea20000300800 */
[----:B------:R-:W-:-:S03]  /*c6390*/  ISETP.LT.AND P4, PT, R61, UR10, !P0 ;  /* 0x0000000a3d007c0c */ /* 0x000fc6000c781270 */
[----:B------:R-:W2:Y:S01]  /*c63a0*/  LDL.LU R61, [R1+0x3784] ;  /* 0x00378400013d7983 */ /* 0x000ea20000300800 */
[----:B------:R-:W-:Y:S02]  /*c63b0*/  ISETP.LT.AND P1, PT, R40, UR11, !P3 ;  /* 0x0000000b28007c0c */ /* 0x000fe4000df21270 */
[----:B------:R-:W-:Y:S02]  /*c63c0*/  ISETP.LT.AND P2, PT, R56, UR5, !P3 ;  /* 0x0000000538007c0c */ /* 0x000fe4000df41270 */
[----:B------:R-:W-:Y:S01]  /*c63d0*/  ISETP.LT.AND P6, PT, R41, UR6, !P3 ;  /* 0x0000000629007c0c */ /* 0x000fe2000dfc1270 */
[----:B------:R-:W1:Y:S01]  /*c63e0*/  LDCU UR5, c[0x0][0x398] ;  /* 0x00007300ff0577ac */ /* 0x000e620008000800 */
[----:B------:R-:W1:Y:S07]  /*c63f0*/  LDCU UR6, c[0x0][0x398] ;  /* 0x00007300ff0677ac */ /* 0x000e6e0008000800 */
[----:B------:R-:W-:Y:S01]  /*c6400*/  @P1 STG.E.U8 desc[UR38][R12.64], R8 ;  /* 0x000000080c001986 */ /* 0x000fe2000c101126 */
[----:B------:R-:W-:Y:S01]  /*c6410*/  ISETP.LT.AND P1, PT, R46, UR9, !P3 ;  /* 0x000000092e007c0c */ /* 0x000fe2000df21270 */
[----:B------:R-:W2:Y:S01]  /*c6420*/  LDCU UR9, c[0x0][0x398] ;  /* 0x00007300ff0977ac */ /* 0x000ea20008000800 */
[----:B0-----:R-:W-:-:S02]  /*c6430*/  ISETP.LT.AND P3, PT, R43, UR4, !P3 ;  /* 0x000000042b007c0c */ /* 0x001fc4000df61270 */
[C---:B------:R-:W-:Y:S02]  /*c6440*/  PRMT R0, R57.reuse, 0x7770, RZ ;  /* 0x0000777039007816 */ /* 0x040fe400000000ff */
[C---:B------:R-:W-:Y:S02]  /*c6450*/  PRMT R2, R57.reuse, 0x7771, RZ ;  /* 0x0000777139027816 */ /* 0x040fe400000000ff */
[C---:B------:R-:W-:Y:S02]  /*c6460*/  PRMT R3, R57.reuse, 0x7772, RZ ;  /* 0x0000777239037816 */ /* 0x040fe400000000ff */
[----:B------:R-:W-:Y:S01]  /*c6470*/  PRMT R5, R57, 0x7773, RZ ;  /* 0x0000777339057816 */ /* 0x000fe200000000ff */
[----:B----4-:R0:W-:Y:S04]  /*c6480*/  @P2 STG.E.U8 desc[UR38][R48.64], R0 ;  /* 0x0000000030002986 */ /* 0x0101e8000c101126 */
[----:B---3--:R3:W-:Y:S01]  /*c6490*/  @P6 STG.E.U8 desc[UR38][R58.64], R2 ;  /* 0x000000023a006986 */ /* 0x0087e2000c101126 */
[----:B-1----:R-:W-:-:S03]  /*c64a0*/  ISETP.LT.AND P2, PT, R54, UR7, !P0 ;  /* 0x0000000736007c0c */ /* 0x002fc6000c741270 */
[----:B------:R1:W-:Y:S01]  /*c64b0*/  @P1 STG.E.U8 desc[UR38][R52.64], R3 ;  /* 0x0000000334001986 */ /* 0x0003e2000c101126 */
[----:B------:R-:W-:Y:S02]  /*c64c0*/  ISETP.LT.AND P6, PT, R40, UR8, !P0 ;  /* 0x0000000828007c0c */ /* 0x000fe4000c7c1270 */
[----:B------:R-:W-:Y:S02]  /*c64d0*/  ISETP.LT.AND P1, PT, R56, UR5, !P0 ;  /* 0x0000000538007c0c */ /* 0x000fe4000c721270 */
[C---:B--2---:R-:W-:Y:S02]  /*c64e0*/  PRMT R4, R47.reuse, 0x7770, RZ ;  /* 0x000077702f047816 */ /* 0x044fe400000000ff */
[C---:B0-----:R-:W-:Y:S02]  /*c64f0*/  PRMT R0, R47.reuse, 0x7771, RZ ;  /* 0x000077712f007816 */ /* 0x041fe400000000ff */
[C---:B---3--:R-:W-:Y:S02]  /*c6500*/  PRMT R2, R47.reuse, 0x7772, RZ ;  /* 0x000077722f027816 */ /* 0x048fe400000000ff */
[----:B------:R-:W-:Y:S01]  /*c6510*/  PRMT R6, R47, 0x7773, RZ ;  /* 0x000077732f067816 */ /* 0x000fe200000000ff */
[----:B------:R-:W-:Y:S04]  /*c6520*/  @P3 STG.E.U8 desc[UR38][R60.64], R5 ;  /* 0x000000053c003986 */ /* 0x000fe8000c101126 */
[----:B------:R0:W-:Y:S01]  /*c6530*/  @P5 STG.E.U8 desc[UR38][R44.64], R4 ;  /* 0x000000042c005986 */ /* 0x0001e2000c101126 */
[----:B------:R-:W-:-:S02]  /*c6540*/  ISETP.LT.AND P3, PT, R41, UR6, !P0 ;  /* 0x0000000629007c0c */ /* 0x000fc4000c761270 */
[----:B------:R-:W-:Y:S01]  /*c6550*/  ISETP.LT.AND P5, PT, R46, UR9, !P0 ;  /* 0x000000092e007c0c */ /* 0x000fe2000c7a1270 */
[----:B------:R-:W2:Y:S04]  /*c6560*/  LDL.LU.64 R58, [R1+0x410] ;  /* 0x00041000013a7983 */ /* 0x000ea80000300a00 */
[----:B-1----:R-:W3:Y:S04]  /*c6570*/  LDL.LU.64 R52, [R1+0x3f8] ;  /* 0x0003f80001347983 */ /* 0x002ee80000300a00 */
[----:B------:R-:W4:Y:S04]  /*c6580*/  LDL.LU.64 R40, [R1+0x398] ;  /* 0x0003980001287983 */ /* 0x000f280000300a00 */
[----:B------:R-:W4:Y:S04]  /*c6590*/  LDL.LU.64 R56, [R1+0x388] ;  /* 0x0003880001387983 */ /* 0x000f280000300a00 */
[----:B0-----:R-:W4:Y:S04]  /*c65a0*/  LDL.LU.64 R44, [R1+0x378] ;  /* 0x00037800012c7983 */ /* 0x001f280000300a00 */
[----:B------:R-:W4:Y:S01]  /*c65b0*/  LDL.LU.64 R46, [R1+0x368] ;  /* 0x00036800012e7983 */ /* 0x000f220000300a00 */
[----:B------:R-:W-:-:S02]  /*c65c0*/  ISETP.LT.AND P0, PT, R43, UR9, !P0 ;  /* 0x000000092b007c0c */ /* 0x000fc4000c701270 */
[C---:B------:R-:W-:Y:S02]  /*c65d0*/  PRMT R3, R7.reuse, 0x7770, RZ ;  /* 0x0000777007037816 */ /* 0x040fe400000000ff */
[C---:B------:R-:W-:Y:S02]  /*c65e0*/  PRMT R4, R7.reuse, 0x7771, RZ ;  /* 0x0000777107047816 */ /* 0x040fe400000000ff */
[C---:B------:R-:W-:Y:S02]  /*c65f0*/  PRMT R5, R7.reuse, 0x7772, RZ ;  /* 0x0000777207057816 */ /* 0x040fe400000000ff */
[----:B------:R-:W-:Y:S01]  /*c6600*/  PRMT R7, R7, 0x7773, RZ ;  /* 0x0000777307077816 */ /* 0x000fe200000000ff */
[----:B--2---:R0:W-:Y:S04]  /*c6610*/  @P4 STG.E.U8 desc[UR38][R58.64], R0 ;  /* 0x000000003a004986 */ /* 0x0041e8000c101126 */
[----:B---3--:R0:W-:Y:S04]  /*c6620*/  @P2 STG.E.U8 desc[UR38][R52.64], R2 ;  /* 0x0000000234002986 */ /* 0x0081e8000c101126 */
[----:B----4-:R0:W-:Y:S04]  /*c6630*/  @P6 STG.E.U8 desc[UR38][R40.64], R6 ;  /* 0x0000000628006986 */ /* 0x0101e8000c101126 */
[----:B------:R0:W-:Y:S04]  /*c6640*/  @P1 STG.E.U8 desc[UR38][R56.64], R3 ;  /* 0x0000000338001986 */ /* 0x0001e8000c101126 */
[----:B------:R0:W-:Y:S04]  /*c6650*/  @P3 STG.E.U8 desc[UR38][R44.64], R4 ;  /* 0x000000042c003986 */ /* 0x0001e8000c101126 */
[----:B------:R0:W-:Y:S01]  /*c6660*/  @P5 STG.E.U8 desc[UR38][R46.64], R5 ;  /* 0x000000052e005986 */ /* 0x0001e2000c101126 */
[----:B------:R-:W-:Y:S05]  /*c6670*/  @!P0 EXIT ;  /* 0x000000000000894d */ /* 0x000fea0003800000 */
[----:B0-----:R-:W2:Y:S04]  /*c6680*/  LDL.LU.64 R46, [R1+0x360] ;  /* 0x00036000012e7983 */ /* 0x001ea80000300a00 */
[----:B--2---:R-:W-:Y:S01]  /*c6690*/  STG.E.U8 desc[UR38][R46.64], R7 ;  /* 0x000000072e007986 */ /* 0x004fe2000c101126 */
[----:B------:R-:W-:Y:S05]  /*c66a0*/  EXIT ;  /* 0x000000000000794d */ /* 0x000fea0003800000 */
.L_x_2:
[----:B------:R-:W-:-:S00]  /*c66b0*/  BRA `(.L_x_2) ;  /* 0xfffffffc00fc7947 */ /* 0x000fc0000383ffff */
[----:B------:R-:W-:-:S00]  /*c66c0*/  NOP ;  /* 0x0000000000007918 */ /* 0x000fc00000000000 */
        /* <DEDUP_REMOVED lines=11> */
.L_x_3:


//--------------------- .nv.shared.matmul_kernel  --------------------------
	.section	.nv.shared.matmul_kernel,"aw",@nobits
	.sectionflags	@""
	.align	16
	.zero		1024


//--------------------- .nv.shared.reserved.0     --------------------------
	.section	.nv.shared.reserved.0,"aw",@nobits
	.weak		__nv_reservedSMEM_offset_0_alias
	.size		__nv_reservedSMEM_offset_0_alias, 0, 64
	.other		__nv_reservedSMEM_offset_0_alias,@"STO_CUDA_RESERVED_SHARED STV_DEFAULT"
__nv_reservedSMEM_offset_0_alias:
	.zero		0
	.zero		64


//--------------------- .nv.constant0.matmul_kernel --------------------------
	.section	.nv.constant0.matmul_kernel,"a",@progbits
	.sectionflags	@""
	.align	4
.nv.constant0.matmul_kernel:
	.zero		976


//--------------------- SYMBOLS --------------------------

	.type		.nv.reservedSmem.offset0,@object
	.size		.nv.reservedSmem.offset0,0x4
	.type		.nv.reservedSmem.cap,@object
	.size		.nv.reservedSmem.cap,0x4
